	.target	sm_100a

	.elftype	@"ET_EXEC"


//--------------------- .note.nv.tkinfo           --------------------------
	.section	.note.nv.tkinfo,"",@"SHT_NOTE"
	.sectionflags	@"SHF_NOTE_NV_TKINFO"
	.tkinfo
        /*0018*/ 	.word	0x00000002
        /*0030*/ 	.string	""
        /*0030*/ 	.string	"ptxas"
        /*0030*/ 	.string	"Cuda compilation tools, release 13.0, V13.0.88"
        /*0030*/ 	.string	"Build cuda_13.0.r13.0/compiler.36424714_0"
        /*0030*/ 	.string	"-arch sm_100a -m 64 "



//--------------------- .note.nv.cuinfo           --------------------------
	.section	.note.nv.cuinfo,"",@"SHT_NOTE"
	.sectionflags	@"SHF_NOTE_NV_CUINFO"
        /*0018*/ 	.short	0x0002
        /*001a*/ 	.short	0x0064
        /*001c*/ 	.short	0x0082
	.zero		2


//--------------------- .nv.info                  --------------------------
	.section	.nv.info,"",@"SHT_CUDA_INFO"
	.align	4


	//----- nvinfo : EIATTR_REGCOUNT
	.align		4
        /*0000*/ 	.byte	0x04, 0x2f
        /*0002*/ 	.short	(.L_19 - .L_18)
	.align		4
.L_18:
        /*0004*/ 	.word	index@(_ZN7cutlass13device_kernelINS_4gemm6kernel13GemmUniversalIN4cute5tupleIJiiiiEEENS1_10collective13CollectiveMmaINS1_46MainloopSm100TmaUmmaWarpSpecializedBlockScaledILi27ELi2ELi2ENS5_IJNS4_1CILi2EEENSA_ILi1EEESC_EEEEENS5_IJNSA_ILi256EEENSA_ILi128EEENSA_ILi64EEEEEENS5_IJNS_12float_e2m1_tENS_13float_ue4m3_tEEEENS5_IJNS5_IJlSC_lEEENS4_6LayoutINS5_IJNS5_IJNS5_IJNSA_ILi32EEENSA_ILi4EEEEEEiEEENS5_IJNS5_IJNSA_ILi16EEESP_EEEiEEENS5_IJSC_iEEEEEENS5_IJSU_NS5_IJNS5_IJNSA_ILi0EEESC_EEENSA_ILi512EEEEEENS5_IJSX_iEEEEEEEEEEESL_S14_NS4_8TiledMMAINS4_8MMA_AtomIJNS4_23SM100_MMA_MXF4_2x1SM_SSISJ_SJ_fSK_Li256ELi128ELi16ELNS4_4UMMA5MajorE0ELS19_0ELNS18_7ScaleInE0ELS1A_0EEEEEENSN_INS5_IJSC_SC_SC_EEENS5_IJSX_SX_SX_EEEEENS5_IJNS4_10UnderscoreES1G_S1G_EEEEENS5_IJNS4_18SM100_TMA_2SM_LOADES1J_EEENS5_IJNS4_14ComposedLayoutINS4_7SwizzleILi1ELi4ELi3EEENS4_18smem_ptr_flag_bitsILi4EEENSN_INS5_IJNSA_ILi8EEESH_EEENS5_IJSH_SC_EEEEEEENSN_INS5_IJNS5_IJNS5_IJSQ_SC_EEEST_EEESC_NS5_IJSC_SC_EEEEEENS5_IJNS5_IJNS5_IJST_SZ_EEESY_EEESX_NS5_IJSP_SZ_EEEEEEEEEEEvNS4_8identityENS5_IJS1J_NS4_28SM100_TMA_2SM_LOAD_MULTICASTEEEES24_vS25_EENS_8epilogue10collective18CollectiveEpilogueINS29_23Sm100TmaWarpSpecializedILi4ELi2ELi32ELb1ELb0EEEJNS5_IJSG_SG_SH_EEENS5_IJNSN_ISG_SC_EENSN_ISO_SC_EEEEENS_10bfloat16_tESM_S2I_SM_NS29_6fusion15FusionCallbacksIS2D_NS2J_17LinearCombinationIS2I_fS2I_fLNS_15FloatRoundStyleE2EEES2E_S2H_JEEENS4_5SM1004TMEM4LOAD26SM100_TMEM_LOAD_32dp32b32xENS4_13SM90_TMA_LOADENS1L_INS1M_ILi2ELi4ELi3EEENS1O_ILi16EEENSN_INS5_IJS1Q_SO_EEENS5_IJSO_SC_EEEEEEENS4_39AutoVectorizingCopyWithAssumedAlignmentILi128EEENS4_14SM90_TMA_STOREES2Z_S31_S31_EEEvvEEEEvNT_6ParamsE)
        /*0008*/ 	.word	0x00000076


	//----- nvinfo : EIATTR_FRAME_SIZE
	.align		4
.L_19:
        /*000c*/ 	.byte	0x04, 0x11
        /*000e*/ 	.short	(.L_21 - .L_20)
	.align		4
.L_20:
        /*0010*/ 	.word	index@($__internal_2_$__cuda_sm10x_tcgen05_guardrail_trap_unallocated_columns_being_dealloced)
        /*0014*/ 	.word	0x00000000


	//----- nvinfo : EIATTR_FRAME_SIZE
	.align		4
.L_21:
        /*0018*/ 	.byte	0x04, 0x11
        /*001a*/ 	.short	(.L_23 - .L_22)
	.align		4
.L_22:
        /*001c*/ 	.word	index@($__internal_1_$__cuda_sm10x_tcgen05_guardrail_trap_phase_invalid_during_alloc)
        /*0020*/ 	.word	0x00000000


	//----- nvinfo : EIATTR_FRAME_SIZE
	.align		4
.L_23:
        /*0024*/ 	.byte	0x04, 0x11
        /*0026*/ 	.short	(.L_25 - .L_24)
	.align		4
.L_24:
        /*0028*/ 	.word	index@($__internal_0_$__cuda_sm10x_tcgen05_guardrail_trap_col_being_dealloced_not_returned_by_alloc)
        /*002c*/ 	.word	0x00000000


	//----- nvinfo : EIATTR_FRAME_SIZE
	.align		4
.L_25:
        /*0030*/ 	.byte	0x04, 0x11
        /*0032*/ 	.short	(.L_27 - .L_26)
	.align		4
.L_26:
        /*0034*/ 	.word	index@(_ZN7cutlass13device_kernelINS_4gemm6kernel13GemmUniversalIN4cute5tupleIJiiiiEEENS1_10collective13CollectiveMmaINS1_46MainloopSm100TmaUmmaWarpSpecializedBlockScaledILi27ELi2ELi2ENS5_IJNS4_1CILi2EEENSA_ILi1EEESC_EEEEENS5_IJNSA_ILi256EEENSA_ILi128EEENSA_ILi64EEEEEENS5_IJNS_12float_e2m1_tENS_13float_ue4m3_tEEEENS5_IJNS5_IJlSC_lEEENS4_6LayoutINS5_IJNS5_IJNS5_IJNSA_ILi32EEENSA_ILi4EEEEEEiEEENS5_IJNS5_IJNSA_ILi16EEESP_EEEiEEENS5_IJSC_iEEEEEENS5_IJSU_NS5_IJNS5_IJNSA_ILi0EEESC_EEENSA_ILi512EEEEEENS5_IJSX_iEEEEEEEEEEESL_S14_NS4_8TiledMMAINS4_8MMA_AtomIJNS4_23SM100_MMA_MXF4_2x1SM_SSISJ_SJ_fSK_Li256ELi128ELi16ELNS4_4UMMA5MajorE0ELS19_0ELNS18_7ScaleInE0ELS1A_0EEEEEENSN_INS5_IJSC_SC_SC_EEENS5_IJSX_SX_SX_EEEEENS5_IJNS4_10UnderscoreES1G_S1G_EEEEENS5_IJNS4_18SM100_TMA_2SM_LOADES1J_EEENS5_IJNS4_14ComposedLayoutINS4_7SwizzleILi1ELi4ELi3EEENS4_18smem_ptr_flag_bitsILi4EEENSN_INS5_IJNSA_ILi8EEESH_EEENS5_IJSH_SC_EEEEEEENSN_INS5_IJNS5_IJNS5_IJSQ_SC_EEEST_EEESC_NS5_IJSC_SC_EEEEEENS5_IJNS5_IJNS5_IJST_SZ_EEESY_EEESX_NS5_IJSP_SZ_EEEEEEEEEEEvNS4_8identityENS5_IJS1J_NS4_28SM100_TMA_2SM_LOAD_MULTICASTEEEES24_vS25_EENS_8epilogue10collective18CollectiveEpilogueINS29_23Sm100TmaWarpSpecializedILi4ELi2ELi32ELb1ELb0EEEJNS5_IJSG_SG_SH_EEENS5_IJNSN_ISG_SC_EENSN_ISO_SC_EEEEENS_10bfloat16_tESM_S2I_SM_NS29_6fusion15FusionCallbacksIS2D_NS2J_17LinearCombinationIS2I_fS2I_fLNS_15FloatRoundStyleE2EEES2E_S2H_JEEENS4_5SM1004TMEM4LOAD26SM100_TMEM_LOAD_32dp32b32xENS4_13SM90_TMA_LOADENS1L_INS1M_ILi2ELi4ELi3EEENS1O_ILi16EEENSN_INS5_IJS1Q_SO_EEENS5_IJSO_SC_EEEEEEENS4_39AutoVectorizingCopyWithAssumedAlignmentILi128EEENS4_14SM90_TMA_STOREES2Z_S31_S31_EEEvvEEEEvNT_6ParamsE)
        /*0038*/ 	.word	0x00000000


	//----- nvinfo : EIATTR_MIN_STACK_SIZE
	.align		4
.L_27:
        /*003c*/ 	.byte	0x04, 0x12
        /*003e*/ 	.short	(.L_29 - .L_28)
	.align		4
.L_28:
        /*0040*/ 	.word	index@(_ZN7cutlass13device_kernelINS_4gemm6kernel13GemmUniversalIN4cute5tupleIJiiiiEEENS1_10collective13CollectiveMmaINS1_46MainloopSm100TmaUmmaWarpSpecializedBlockScaledILi27ELi2ELi2ENS5_IJNS4_1CILi2EEENSA_ILi1EEESC_EEEEENS5_IJNSA_ILi256EEENSA_ILi128EEENSA_ILi64EEEEEENS5_IJNS_12float_e2m1_tENS_13float_ue4m3_tEEEENS5_IJNS5_IJlSC_lEEENS4_6LayoutINS5_IJNS5_IJNS5_IJNSA_ILi32EEENSA_ILi4EEEEEEiEEENS5_IJNS5_IJNSA_ILi16EEESP_EEEiEEENS5_IJSC_iEEEEEENS5_IJSU_NS5_IJNS5_IJNSA_ILi0EEESC_EEENSA_ILi512EEEEEENS5_IJSX_iEEEEEEEEEEESL_S14_NS4_8TiledMMAINS4_8MMA_AtomIJNS4_23SM100_MMA_MXF4_2x1SM_SSISJ_SJ_fSK_Li256ELi128ELi16ELNS4_4UMMA5MajorE0ELS19_0ELNS18_7ScaleInE0ELS1A_0EEEEEENSN_INS5_IJSC_SC_SC_EEENS5_IJSX_SX_SX_EEEEENS5_IJNS4_10UnderscoreES1G_S1G_EEEEENS5_IJNS4_18SM100_TMA_2SM_LOADES1J_EEENS5_IJNS4_14ComposedLayoutINS4_7SwizzleILi1ELi4ELi3EEENS4_18smem_ptr_flag_bitsILi4EEENSN_INS5_IJNSA_ILi8EEESH_EEENS5_IJSH_SC_EEEEEEENSN_INS5_IJNS5_IJNS5_IJSQ_SC_EEEST_EEESC_NS5_IJSC_SC_EEEEEENS5_IJNS5_IJNS5_IJST_SZ_EEESY_EEESX_NS5_IJSP_SZ_EEEEEEEEEEEvNS4_8identityENS5_IJS1J_NS4_28SM100_TMA_2SM_LOAD_MULTICASTEEEES24_vS25_EENS_8epilogue10collective18CollectiveEpilogueINS29_23Sm100TmaWarpSpecializedILi4ELi2ELi32ELb1ELb0EEEJNS5_IJSG_SG_SH_EEENS5_IJNSN_ISG_SC_EENSN_ISO_SC_EEEEENS_10bfloat16_tESM_S2I_SM_NS29_6fusion15FusionCallbacksIS2D_NS2J_17LinearCombinationIS2I_fS2I_fLNS_15FloatRoundStyleE2EEES2E_S2H_JEEENS4_5SM1004TMEM4LOAD26SM100_TMEM_LOAD_32dp32b32xENS4_13SM90_TMA_LOADENS1L_INS1M_ILi2ELi4ELi3EEENS1O_ILi16EEENSN_INS5_IJS1Q_SO_EEENS5_IJSO_SC_EEEEEEENS4_39AutoVectorizingCopyWithAssumedAlignmentILi128EEENS4_14SM90_TMA_STOREES2Z_S31_S31_EEEvvEEEEvNT_6ParamsE)
        /*0044*/ 	.word	0x00000000
.L_29:


//--------------------- .nv.compat                --------------------------
	.section	.nv.compat,"",@"SHT_CUDA_COMPAT_INFO"
	.align	4
        /*0000*/ 	.byte	0x02, 0x09, 0x01, 0x00, 0x02, 0x02, 0x02, 0x00, 0x02, 0x05, 0x05, 0x00, 0x03, 0x07, 0x01, 0x01
        /*0010*/ 	.byte	0x02, 0x03, 0x01, 0x00, 0x02, 0x06, 0x01, 0x00, 0x04, 0x0b, 0x08, 0x00, 0x09, 0x00, 0x00, 0x00
        /*0020*/ 	.byte	0x00, 0x00, 0x00, 0x00


//--------------------- .nv.info._ZN7cutlass13device_kernelINS_4gemm6kernel13GemmUniversalIN4cute5tupleIJiiiiEEENS1_10collective13CollectiveMmaINS1_46MainloopSm100TmaUmmaWarpSpecializedBlockScaledILi27ELi2ELi2ENS5_IJNS4_1CILi2EEENSA_ILi1EEESC_EEEEENS5_IJNSA_ILi256EEENSA_ILi128EEENSA_ILi64EEEEEENS5_IJNS_12float_e2m1_tENS_13float_ue4m3_tEEEENS5_IJNS5_IJlSC_lEEENS4_6LayoutINS5_IJNS5_IJNS5_IJNSA_ILi32EEENSA_ILi4EEEEEEiEEENS5_IJNS5_IJNSA_ILi16EEESP_EEEiEEENS5_IJSC_iEEEEEENS5_IJSU_NS5_IJNS5_IJNSA_ILi0EEESC_EEENSA_ILi512EEEEEENS5_IJSX_iEEEEEEEEEEESL_S14_NS4_8TiledMMAINS4_8MMA_AtomIJNS4_23SM100_MMA_MXF4_2x1SM_SSISJ_SJ_fSK_Li256ELi128ELi16ELNS4_4UMMA5MajorE0ELS19_0ELNS18_7ScaleInE0ELS1A_0EEEEEENSN_INS5_IJSC_SC_SC_EEENS5_IJSX_SX_SX_EEEEENS5_IJNS4_10UnderscoreES1G_S1G_EEEEENS5_IJNS4_18SM100_TMA_2SM_LOADES1J_EEENS5_IJNS4_14ComposedLayoutINS4_7SwizzleILi1ELi4ELi3EEENS4_18smem_ptr_flag_bitsILi4EEENSN_INS5_IJNSA_ILi8EEESH_EEENS5_IJSH_SC_EEEEEEENSN_INS5_IJNS5_IJNS5_IJSQ_SC_EEEST_EEESC_NS5_IJSC_SC_EEEEEENS5_IJNS5_IJNS5_IJST_SZ_EEESY_EEESX_NS5_IJSP_SZ_EEEEEEEEEEEvNS4_8identityENS5_IJS1J_NS4_28SM100_TMA_2SM_LOAD_MULTICASTEEEES24_vS25_EENS_8epilogue10collective18CollectiveEpilogueINS29_23Sm100TmaWarpSpecializedILi4ELi2ELi32ELb1ELb0EEEJNS5_IJSG_SG_SH_EEENS5_IJNSN_ISG_SC_EENSN_ISO_SC_EEEEENS_10bfloat16_tESM_S2I_SM_NS29_6fusion15FusionCallbacksIS2D_NS2J_17LinearCombinationIS2I_fS2I_fLNS_15FloatRoundStyleE2EEES2E_S2H_JEEENS4_5SM1004TMEM4LOAD26SM100_TMEM_LOAD_32dp32b32xENS4_13SM90_TMA_LOADENS1L_INS1M_ILi2ELi4ELi3EEENS1O_ILi16EEENSN_INS5_IJS1Q_SO_EEENS5_IJSO_SC_EEEEEEENS4_39AutoVectorizingCopyWithAssumedAlignmentILi128EEENS4_14SM90_TMA_STOREES2Z_S31_S31_EEEvvEEEEvNT_6ParamsE --------------------------
	.section	.nv.info._ZN7cutlass13device_kernelINS_4gemm6kernel13GemmUniversalIN4cute5tupleIJiiiiEEENS1_10collective13CollectiveMmaINS1_46MainloopSm100TmaUmmaWarpSpecializedBlockScaledILi27ELi2ELi2ENS5_IJNS4_1CILi2EEENSA_ILi1EEESC_EEEEENS5_IJNSA_ILi256EEENSA_ILi128EEENSA_ILi64EEEEEENS5_IJNS_12float_e2m1_tENS_13float_ue4m3_tEEEENS5_IJNS5_IJlSC_lEEENS4_6LayoutINS5_IJNS5_IJNS5_IJNSA_ILi32EEENSA_ILi4EEEEEEiEEENS5_IJNS5_IJNSA_ILi16EEESP_EEEiEEENS5_IJSC_iEEEEEENS5_IJSU_NS5_IJNS5_IJNSA_ILi0EEESC_EEENSA_ILi512EEEEEENS5_IJSX_iEEEEEEEEEEESL_S14_NS4_8TiledMMAINS4_8MMA_AtomIJNS4_23SM100_MMA_MXF4_2x1SM_SSISJ_SJ_fSK_Li256ELi128ELi16ELNS4_4UMMA5MajorE0ELS19_0ELNS18_7ScaleInE0ELS1A_0EEEEEENSN_INS5_IJSC_SC_SC_EEENS5_IJSX_SX_SX_EEEEENS5_IJNS4_10UnderscoreES1G_S1G_EEEEENS5_IJNS4_18SM100_TMA_2SM_LOADES1J_EEENS5_IJNS4_14ComposedLayoutINS4_7SwizzleILi1ELi4ELi3EEENS4_18smem_ptr_flag_bitsILi4EEENSN_INS5_IJNSA_ILi8EEESH_EEENS5_IJSH_SC_EEEEEEENSN_INS5_IJNS5_IJNS5_IJSQ_SC_EEEST_EEESC_NS5_IJSC_SC_EEEEEENS5_IJNS5_IJNS5_IJST_SZ_EEESY_EEESX_NS5_IJSP_SZ_EEEEEEEEEEEvNS4_8identityENS5_IJS1J_NS4_28SM100_TMA_2SM_LOAD_MULTICASTEEEES24_vS25_EENS_8epilogue10collective18CollectiveEpilogueINS29_23Sm100TmaWarpSpecializedILi4ELi2ELi32ELb1ELb0EEEJNS5_IJSG_SG_SH_EEENS5_IJNSN_ISG_SC_EENSN_ISO_SC_EEEEENS_10bfloat16_tESM_S2I_SM_NS29_6fusion15FusionCallbacksIS2D_NS2J_17LinearCombinationIS2I_fS2I_fLNS_15FloatRoundStyleE2EEES2E_S2H_JEEENS4_5SM1004TMEM4LOAD26SM100_TMEM_LOAD_32dp32b32xENS4_13SM90_TMA_LOADENS1L_INS1M_ILi2ELi4ELi3EEENS1O_ILi16EEENSN_INS5_IJS1Q_SO_EEENS5_IJSO_SC_EEEEEEENS4_39AutoVectorizingCopyWithAssumedAlignmentILi128EEENS4_14SM90_TMA_STOREES2Z_S31_S31_EEEvvEEEEvNT_6ParamsE,"",@"SHT_CUDA_INFO"
	.sectionflags	@""
	.align	4


	//----- nvinfo : EIATTR_CUDA_API_VERSION
	.align		4
        /*0000*/ 	.byte	0x04, 0x37
        /*0002*/ 	.short	(.L_31 - .L_30)
.L_30:
        /*0004*/ 	.word	0x00000082


	//----- nvinfo : EIATTR_KPARAM_INFO
	.align		4
.L_31:
        /*0008*/ 	.byte	0x04, 0x17
        /*000a*/ 	.short	(.L_33 - .L_32)
.L_32:
        /*000c*/ 	.word	0x00000000
        /*0010*/ 	.short	0x0000
        /*0012*/ 	.short	0x0000
        /*0014*/ 	.byte	0x00, 0xf0, 0x01, 0x30


	//----- nvinfo : EIATTR_AT_ENTRY_FRAGMENTS
	.align		4
.L_33:
        /*0018*/ 	.byte	0x04, 0x4f
        /*001a*/ 	.short	(.L_35 - .L_34)


	//   ....[0]....
.L_34:
        /*001c*/ 	.word	0x00000007


	//----- nvinfo : EIATTR_RESERVED_SMEM_USED
	.align		4
.L_35:
        /*0020*/ 	.byte	0x01, 0x41
	.zero		2


	//----- nvinfo : EIATTR_SPARSE_MMA_MASK
	.align		4
        /*0024*/ 	.byte	0x03, 0x50
        /*0026*/ 	.short	0x0000


	//----- nvinfo : EIATTR_TCGEN05_2CTA_USED
	.align		4
        /*0028*/ 	.byte	0x01, 0x52
	.zero		2


	//----- nvinfo : EIATTR_MAXREG_COUNT
	.align		4
        /*002c*/ 	.byte	0x03, 0x1b
        /*002e*/ 	.short	0x00ff


	//----- nvinfo : EIATTR_NUM_BARRIERS
	.align		4
        /*0030*/ 	.byte	0x02, 0x4c
        /*0032*/ 	.byte	0x07
	.zero		1


	//----- nvinfo : EIATTR_EXTERNS
	.align		4
        /*0034*/ 	.byte	0x04, 0x0f
        /*0036*/ 	.short	(.L_37 - .L_36)


	//   ....[0]....
	.align		4
.L_36:
        /*0038*/ 	.word	index@(__assertfail)


	//----- nvinfo : EIATTR_MERCURY_ISA_VERSION
	.align		4
.L_37:
        /*003c*/ 	.byte	0x03, 0x5f
        /*003e*/ 	.short	0x0101


	//----- nvinfo : EIATTR_INT_WARP_WIDE_INSTR_OFFSETS
	.align		4
        /*0040*/ 	.byte	0x04, 0x31
        /*0042*/ 	.short	(.L_39 - .L_38)


	//   ....[0]....
.L_38:
        /*0044*/ 	.word	0x00001060


	//   ....[1]....
        /*0048*/ 	.word	0x00001100


	//   ....[2]....
        /*004c*/ 	.word	0x000053b0


	//   ....[3]....
        /*0050*/ 	.word	0x000053d0


	//   ....[4]....
        /*0054*/ 	.word	0x00005400


	//   ....[5]....
        /*0058*/ 	.word	0x00005fc0


	//   ....[6]....
        /*005c*/ 	.word	0x00006020


	//   ....[7]....
        /*0060*/ 	.word	0x00006120


	//   ....[8]....
        /*0064*/ 	.word	0x000061a0


	//   ....[9]....
        /*0068*/ 	.word	0x000062a0


	//   ....[10]....
        /*006c*/ 	.word	0x00006330


	//   ....[11]....
        /*0070*/ 	.word	0x00006430


	//   ....[12]....
        /*0074*/ 	.word	0x000064e0


	//----- nvinfo : EIATTR_COOP_GROUP_MASK_REGIDS
	.align		4
.L_39:
        /*0078*/ 	.byte	0x04, 0x29
        /*007a*/ 	.short	(.L_41 - .L_40)


	//   ....[0]....
.L_40:
        /*007c*/ 	.word	0xffffffff


	//   ....[1]....
        /*0080*/ 	.word	0xffffffff


	//   ....[2]....
        /*0084*/ 	.word	0xffffffff


	//   ....[3]....
        /*0088*/ 	.word	0xffffffff


	//   ....[4]....
        /*008c*/ 	.word	0xffffffff


	//   ....[5]....
        /*0090*/ 	.word	0xffffffff


	//   ....[6]....
        /*0094*/ 	.word	0xffffffff


	//   ....[7]....
        /*0098*/ 	.word	0xffffffff


	//   ....[8]....
        /*009c*/ 	.word	0xffffffff


	//   ....[9]....
        /*00a0*/ 	.word	0xffffffff


	//   ....[10]....
        /*00a4*/ 	.word	0xffffffff


	//   ....[11]....
        /*00a8*/ 	.word	0xffffffff


	//   ....[12]....
        /*00ac*/ 	.word	0xffffffff


	//   ....[13]....
        /*00b0*/ 	.word	0xffffffff


	//----- nvinfo : EIATTR_COOP_GROUP_INSTR_OFFSETS
	.align		4
.L_41:
        /*00b4*/ 	.byte	0x04, 0x28
        /*00b6*/ 	.short	(.L_43 - .L_42)


	//   ....[0]....
.L_42:
        /*00b8*/ 	.word	0x000000b0


	//   ....[1]....
        /*00bc*/ 	.word	0x00000580


	//   ....[2]....
        /*00c0*/ 	.word	0x00000a10


	//   ....[3]....
        /*00c4*/ 	.word	0x00000ba0


	//   ....[4]....
        /*00c8*/ 	.word	0x00000c90


	//   ....[5]....
        /*00cc*/ 	.word	0x00000df0


	//   ....[6]....
        /*00d0*/ 	.word	0x00000f40


	//   ....[7]....
        /*00d4*/ 	.word	0x00001180


	//   ....[8]....
        /*00d8*/ 	.word	0x000026f0


	//   ....[9]....
        /*00dc*/ 	.word	0x00004290


	//   ....[10]....
        /*00e0*/ 	.word	0x00004760


	//   ....[11]....
        /*00e4*/ 	.word	0x00004790


	//   ....[12]....
        /*00e8*/ 	.word	0x000052b0


	//   ....[13]....
        /*00ec*/ 	.word	0x000054c0


	//----- nvinfo : EIATTR_VRC_CTA_INIT_COUNT
	.align		4
.L_43:
        /*00f0*/ 	.byte	0x02, 0x4a
        /*00f2*/ 	.byte	0x80
	.zero		1


	//----- nvinfo : EIATTR_SYSCALL_OFFSETS
	.align		4
        /*00f4*/ 	.byte	0x04, 0x46
        /*00f6*/ 	.short	(.L_45 - .L_44)


	//   ....[0]....
.L_44:
        /*00f8*/ 	.word	0x00007130


	//   ....[1]....
        /*00fc*/ 	.word	0x00007220


	//   ....[2]....
        /*0100*/ 	.word	0x000079f0


	//   ....[3]....
        /*0104*/ 	.word	0x00008670


	//   ....[4]....
        /*0108*/ 	.word	0x000092d0


	//   ....[5]....
        /*010c*/ 	.word	0x00009f30


	//----- nvinfo : EIATTR_MBARRIER_INSTR_OFFSETS
	.align		4
.L_45:
        /*0110*/ 	.byte	0x04, 0x39
        /*0112*/ 	.short	(.L_47 - .L_46)


	//   ....[0]....
.L_46:
        /*0114*/ 	.word	0x00000690
        /*0118*/ 	.word	0x000000ff
        /*011c*/ 	.word	0x00000000
        /*0120*/ 	.short	0x0100
        /*0122*/ 	.byte	0x04
	.zero		1


	//   ....[1]....
        /*0124*/ 	.word	0x000006a0
        /*0128*/ 	.word	0x000000ff
        /*012c*/ 	.word	0x000000d8
        /*0130*/ 	.short	0x0100
        /*0132*/ 	.byte	0x04
	.zero		1


	//   ....[2]....
        /*0134*/ 	.word	0x000006b0
        /*0138*/ 	.word	0x000000ff
        /*013c*/ 	.word	0x00000008
        /*0140*/ 	.short	0x0100
        /*0142*/ 	.byte	0x04
	.zero		1


	//   ....[3]....
        /*0144*/ 	.word	0x000006c0
        /*0148*/ 	.word	0x000000ff
        /*014c*/ 	.word	0x000000e0
        /*0150*/ 	.short	0x0100
        /*0152*/ 	.byte	0x04
	.zero		1


	//   ....[4]....
        /*0154*/ 	.word	0x000006d0
        /*0158*/ 	.word	0x000000ff
        /*015c*/ 	.word	0x00000010
        /*0160*/ 	.short	0x0100
        /*0162*/ 	.byte	0x04
	.zero		1


	//   ....[5]....
        /*0164*/ 	.word	0x000006e0
        /*0168*/ 	.word	0x000000ff
        /*016c*/ 	.word	0x000000e8
        /*0170*/ 	.short	0x0100
        /*0172*/ 	.byte	0x04
	.zero		1


	//   ....[6]....
        /*0174*/ 	.word	0x000006f0
        /*0178*/ 	.word	0x000000ff
        /*017c*/ 	.word	0x00000018
        /*0180*/ 	.short	0x0100
        /*0182*/ 	.byte	0x04
	.zero		1


	//   ....[7]....
        /*0184*/ 	.word	0x00000700
        /*0188*/ 	.word	0x000000ff
        /*018c*/ 	.word	0x000000f0
        /*0190*/ 	.short	0x0100
        /*0192*/ 	.byte	0x04
	.zero		1


	//   ....[8]....
        /*0194*/ 	.word	0x00000710
        /*0198*/ 	.word	0x000000ff
        /*019c*/ 	.word	0x00000020
        /*01a0*/ 	.short	0x0100
        /*01a2*/ 	.byte	0x04
	.zero		1


	//   ....[9]....
        /*01a4*/ 	.word	0x00000720
        /*01a8*/ 	.word	0x000000ff
        /*01ac*/ 	.word	0x000000f8
        /*01b0*/ 	.short	0x0100
        /*01b2*/ 	.byte	0x04
	.zero		1


	//   ....[10]....
        /*01b4*/ 	.word	0x00000730
        /*01b8*/ 	.word	0x000000ff
        /*01bc*/ 	.word	0x00000028
        /*01c0*/ 	.short	0x0100
        /*01c2*/ 	.byte	0x04
	.zero		1


	//   ....[11]....
        /*01c4*/ 	.word	0x00000740
        /*01c8*/ 	.word	0x000000ff
        /*01cc*/ 	.word	0x00000100
        /*01d0*/ 	.short	0x0100
        /*01d2*/ 	.byte	0x04
	.zero		1


	//   ....[12]....
        /*01d4*/ 	.word	0x00000750
        /*01d8*/ 	.word	0x000000ff
        /*01dc*/ 	.word	0x00000030
        /*01e0*/ 	.short	0x0100
        /*01e2*/ 	.byte	0x04
	.zero		1


	//   ....[13]....
        /*01e4*/ 	.word	0x00000760
        /*01e8*/ 	.word	0x000000ff
        /*01ec*/ 	.word	0x00000108
        /*01f0*/ 	.short	0x0100
        /*01f2*/ 	.byte	0x04
	.zero		1


	//   ....[14]....
        /*01f4*/ 	.word	0x00000770
        /*01f8*/ 	.word	0x000000ff
        /*01fc*/ 	.word	0x00000038
        /*0200*/ 	.short	0x0100
        /*0202*/ 	.byte	0x04
	.zero		1


	//   ....[15]....
        /*0204*/ 	.word	0x00000780
        /*0208*/ 	.word	0x000000ff
        /*020c*/ 	.word	0x00000110
        /*0210*/ 	.short	0x0100
        /*0212*/ 	.byte	0x04
	.zero		1


	//   ....[16]....
        /*0214*/ 	.word	0x00000790
        /*0218*/ 	.word	0x000000ff
        /*021c*/ 	.word	0x00000040
        /*0220*/ 	.short	0x0100
        /*0222*/ 	.byte	0x04
	.zero		1


	//   ....[17]....
        /*0224*/ 	.word	0x000007a0
        /*0228*/ 	.word	0x000000ff
        /*022c*/ 	.word	0x00000118
        /*0230*/ 	.short	0x0100
        /*0232*/ 	.byte	0x04
	.zero		1


	//   ....[18]....
        /*0234*/ 	.word	0x000007b0
        /*0238*/ 	.word	0x000000ff
        /*023c*/ 	.word	0x00000048
        /*0240*/ 	.short	0x0100
        /*0242*/ 	.byte	0x04
	.zero		1


	//   ....[19]....
        /*0244*/ 	.word	0x000007c0
        /*0248*/ 	.word	0x000000ff
        /*024c*/ 	.word	0x00000120
        /*0250*/ 	.short	0x0100
        /*0252*/ 	.byte	0x04
	.zero		1


	//   ....[20]....
        /*0254*/ 	.word	0x000007d0
        /*0258*/ 	.word	0x000000ff
        /*025c*/ 	.word	0x00000050
        /*0260*/ 	.short	0x0100
        /*0262*/ 	.byte	0x04
	.zero		1


	//   ....[21]....
        /*0264*/ 	.word	0x000007e0
        /*0268*/ 	.word	0x000000ff
        /*026c*/ 	.word	0x00000128
        /*0270*/ 	.short	0x0100
        /*0272*/ 	.byte	0x04
	.zero		1


	//   ....[22]....
        /*0274*/ 	.word	0x000007f0
        /*0278*/ 	.word	0x000000ff
        /*027c*/ 	.word	0x00000058
        /*0280*/ 	.short	0x0100
        /*0282*/ 	.byte	0x04
	.zero		1


	//   ....[23]....
        /*0284*/ 	.word	0x00000800
        /*0288*/ 	.word	0x000000ff
        /*028c*/ 	.word	0x00000130
        /*0290*/ 	.short	0x0100
        /*0292*/ 	.byte	0x04
	.zero		1


	//   ....[24]....
        /*0294*/ 	.word	0x00000810
        /*0298*/ 	.word	0x000000ff
        /*029c*/ 	.word	0x00000060
        /*02a0*/ 	.short	0x0100
        /*02a2*/ 	.byte	0x04
	.zero		1


	//   ....[25]....
        /*02a4*/ 	.word	0x00000820
        /*02a8*/ 	.word	0x000000ff
        /*02ac*/ 	.word	0x00000138
        /*02b0*/ 	.short	0x0100
        /*02b2*/ 	.byte	0x04
	.zero		1


	//   ....[26]....
        /*02b4*/ 	.word	0x00000830
        /*02b8*/ 	.word	0x000000ff
        /*02bc*/ 	.word	0x00000068
        /*02c0*/ 	.short	0x0100
        /*02c2*/ 	.byte	0x04
	.zero		1


	//   ....[27]....
        /*02c4*/ 	.word	0x00000840
        /*02c8*/ 	.word	0x000000ff
        /*02cc*/ 	.word	0x00000140
        /*02d0*/ 	.short	0x0100
        /*02d2*/ 	.byte	0x04
	.zero		1


	//   ....[28]....
        /*02d4*/ 	.word	0x00000850
        /*02d8*/ 	.word	0x000000ff
        /*02dc*/ 	.word	0x00000070
        /*02e0*/ 	.short	0x0100
        /*02e2*/ 	.byte	0x04
	.zero		1


	//   ....[29]....
        /*02e4*/ 	.word	0x00000860
        /*02e8*/ 	.word	0x000000ff
        /*02ec*/ 	.word	0x00000148
        /*02f0*/ 	.short	0x0100
        /*02f2*/ 	.byte	0x04
	.zero		1


	//   ....[30]....
        /*02f4*/ 	.word	0x00000870
        /*02f8*/ 	.word	0x000000ff
        /*02fc*/ 	.word	0x00000078
        /*0300*/ 	.short	0x0100
        /*0302*/ 	.byte	0x04
	.zero		1


	//   ....[31]....
        /*0304*/ 	.word	0x00000880
        /*0308*/ 	.word	0x000000ff
        /*030c*/ 	.word	0x00000150
        /*0310*/ 	.short	0x0100
        /*0312*/ 	.byte	0x04
	.zero		1


	//   ....[32]....
        /*0314*/ 	.word	0x00000890
        /*0318*/ 	.word	0x000000ff
        /*031c*/ 	.word	0x00000080
        /*0320*/ 	.short	0x0100
        /*0322*/ 	.byte	0x04
	.zero		1


	//   ....[33]....
        /*0324*/ 	.word	0x000008a0
        /*0328*/ 	.word	0x000000ff
        /*032c*/ 	.word	0x00000158
        /*0330*/ 	.short	0x0100
        /*0332*/ 	.byte	0x04
	.zero		1


	//   ....[34]....
        /*0334*/ 	.word	0x000008b0
        /*0338*/ 	.word	0x000000ff
        /*033c*/ 	.word	0x00000088
        /*0340*/ 	.short	0x0100
        /*0342*/ 	.byte	0x04
	.zero		1


	//   ....[35]....
        /*0344*/ 	.word	0x000008c0
        /*0348*/ 	.word	0x000000ff
        /*034c*/ 	.word	0x00000160
        /*0350*/ 	.short	0x0100
        /*0352*/ 	.byte	0x04
	.zero		1


	//   ....[36]....
        /*0354*/ 	.word	0x000008d0
        /*0358*/ 	.word	0x000000ff
        /*035c*/ 	.word	0x00000090
        /*0360*/ 	.short	0x0100
        /*0362*/ 	.byte	0x04
	.zero		1


	//   ....[37]....
        /*0364*/ 	.word	0x000008e0
        /*0368*/ 	.word	0x000000ff
        /*036c*/ 	.word	0x00000168
        /*0370*/ 	.short	0x0100
        /*0372*/ 	.byte	0x04
	.zero		1


	//   ....[38]....
        /*0374*/ 	.word	0x000008f0
        /*0378*/ 	.word	0x000000ff
        /*037c*/ 	.word	0x00000098
        /*0380*/ 	.short	0x0100
        /*0382*/ 	.byte	0x04
	.zero		1


	//   ....[39]....
        /*0384*/ 	.word	0x00000900
        /*0388*/ 	.word	0x000000ff
        /*038c*/ 	.word	0x00000170
        /*0390*/ 	.short	0x0100
        /*0392*/ 	.byte	0x04
	.zero		1


	//   ....[40]....
        /*0394*/ 	.word	0x00000910
        /*0398*/ 	.word	0x000000ff
        /*039c*/ 	.word	0x000000a0
        /*03a0*/ 	.short	0x0100
        /*03a2*/ 	.byte	0x04
	.zero		1


	//   ....[41]....
        /*03a4*/ 	.word	0x00000920
        /*03a8*/ 	.word	0x000000ff
        /*03ac*/ 	.word	0x00000178
        /*03b0*/ 	.short	0x0100
        /*03b2*/ 	.byte	0x04
	.zero		1


	//   ....[42]....
        /*03b4*/ 	.word	0x00000930
        /*03b8*/ 	.word	0x000000ff
        /*03bc*/ 	.word	0x000000a8
        /*03c0*/ 	.short	0x0100
        /*03c2*/ 	.byte	0x04
	.zero		1


	//   ....[43]....
        /*03c4*/ 	.word	0x00000940
        /*03c8*/ 	.word	0x000000ff
        /*03cc*/ 	.word	0x00000180
        /*03d0*/ 	.short	0x0100
        /*03d2*/ 	.byte	0x04
	.zero		1


	//   ....[44]....
        /*03d4*/ 	.word	0x00000950
        /*03d8*/ 	.word	0x000000ff
        /*03dc*/ 	.word	0x000000b0
        /*03e0*/ 	.short	0x0100
        /*03e2*/ 	.byte	0x04
	.zero		1


	//   ....[45]....
        /*03e4*/ 	.word	0x00000960
        /*03e8*/ 	.word	0x000000ff
        /*03ec*/ 	.word	0x00000188
        /*03f0*/ 	.short	0x0100
        /*03f2*/ 	.byte	0x04
	.zero		1


	//   ....[46]....
        /*03f4*/ 	.word	0x00000970
        /*03f8*/ 	.word	0x000000ff
        /*03fc*/ 	.word	0x000000b8
        /*0400*/ 	.short	0x0100
        /*0402*/ 	.byte	0x04
	.zero		1


	//   ....[47]....
        /*0404*/ 	.word	0x00000980
        /*0408*/ 	.word	0x000000ff
        /*040c*/ 	.word	0x00000190
        /*0410*/ 	.short	0x0100
        /*0412*/ 	.byte	0x04
	.zero		1


	//   ....[48]....
        /*0414*/ 	.word	0x00000990
        /*0418*/ 	.word	0x000000ff
        /*041c*/ 	.word	0x000000c0
        /*0420*/ 	.short	0x0100
        /*0422*/ 	.byte	0x04
	.zero		1


	//   ....[49]....
        /*0424*/ 	.word	0x000009a0
        /*0428*/ 	.word	0x000000ff
        /*042c*/ 	.word	0x00000198
        /*0430*/ 	.short	0x0100
        /*0432*/ 	.byte	0x04
	.zero		1


	//   ....[50]....
        /*0434*/ 	.word	0x000009b0
        /*0438*/ 	.word	0x000000ff
        /*043c*/ 	.word	0x000000c8
        /*0440*/ 	.short	0x0100
        /*0442*/ 	.byte	0x04
	.zero		1


	//   ....[51]....
        /*0444*/ 	.word	0x000009c0
        /*0448*/ 	.word	0x000000ff
        /*044c*/ 	.word	0x000001a0
        /*0450*/ 	.short	0x0100
        /*0452*/ 	.byte	0x04
	.zero		1


	//   ....[52]....
        /*0454*/ 	.word	0x000009d0
        /*0458*/ 	.word	0x000000ff
        /*045c*/ 	.word	0x000000d0
        /*0460*/ 	.short	0x0100
        /*0462*/ 	.byte	0x04
	.zero		1


	//   ....[53]....
        /*0464*/ 	.word	0x000009e0
        /*0468*/ 	.word	0x000000ff
        /*046c*/ 	.word	0x000001a8
        /*0470*/ 	.short	0x0100
        /*0472*/ 	.byte	0x04
	.zero		1


	//   ....[54]....
        /*0474*/ 	.word	0x00000b10
        /*0478*/ 	.word	0x000000ff
        /*047c*/ 	.word	0x000001b0
        /*0480*/ 	.short	0x0100
        /*0482*/ 	.byte	0x04
	.zero		1


	//   ....[55]....
        /*0484*/ 	.word	0x00000b20
        /*0488*/ 	.word	0x000000ff
        /*048c*/ 	.word	0x000001d0
        /*0490*/ 	.short	0x0100
        /*0492*/ 	.byte	0x04
	.zero		1


	//   ....[56]....
        /*0494*/ 	.word	0x00000b30
        /*0498*/ 	.word	0x000000ff
        /*049c*/ 	.word	0x000001b8
        /*04a0*/ 	.short	0x0100
        /*04a2*/ 	.byte	0x04
	.zero		1


	//   ....[57]....
        /*04a4*/ 	.word	0x00000b40
        /*04a8*/ 	.word	0x000000ff
        /*04ac*/ 	.word	0x000001d8
        /*04b0*/ 	.short	0x0100
        /*04b2*/ 	.byte	0x04
	.zero		1


	//   ....[58]....
        /*04b4*/ 	.word	0x00000b50
        /*04b8*/ 	.word	0x000000ff
        /*04bc*/ 	.word	0x000001c0
        /*04c0*/ 	.short	0x0100
        /*04c2*/ 	.byte	0x04
	.zero		1


	//   ....[59]....
        /*04c4*/ 	.word	0x00000b60
        /*04c8*/ 	.word	0x000000ff
        /*04cc*/ 	.word	0x000001e0
        /*04d0*/ 	.short	0x0100
        /*04d2*/ 	.byte	0x04
	.zero		1


	//   ....[60]....
        /*04d4*/ 	.word	0x00000b70
        /*04d8*/ 	.word	0x000000ff
        /*04dc*/ 	.word	0x000001c8
        /*04e0*/ 	.short	0x0100
        /*04e2*/ 	.byte	0x04
	.zero		1


	//   ....[61]....
        /*04e4*/ 	.word	0x00000b80
        /*04e8*/ 	.word	0x000000ff
        /*04ec*/ 	.word	0x000001e8
        /*04f0*/ 	.short	0x0100
        /*04f2*/ 	.byte	0x04
	.zero		1


	//   ....[62]....
        /*04f4*/ 	.word	0x00000c60
        /*04f8*/ 	.word	0x000000ff
        /*04fc*/ 	.word	0x000001f0
        /*0500*/ 	.short	0x0100
        /*0502*/ 	.byte	0x06
	.zero		1


	//   ....[63]....
        /*0504*/ 	.word	0x00000c70
        /*0508*/ 	.word	0x000000ff
        /*050c*/ 	.word	0x000001f8
        /*0510*/ 	.short	0x0100
        /*0512*/ 	.byte	0x06
	.zero		1


	//   ....[64]....
        /*0514*/ 	.word	0x00000da0
        /*0518*/ 	.word	0x000000ff
        /*051c*/ 	.word	0x00000200
        /*0520*/ 	.short	0x0100
        /*0522*/ 	.byte	0x06
	.zero		1


	//   ....[65]....
        /*0524*/ 	.word	0x00000db0
        /*0528*/ 	.word	0x000000ff
        /*052c*/ 	.word	0x00000210
        /*0530*/ 	.short	0x0100
        /*0532*/ 	.byte	0x06
	.zero		1


	//   ....[66]....
        /*0534*/ 	.word	0x00000dc0
        /*0538*/ 	.word	0x000000ff
        /*053c*/ 	.word	0x00000208
        /*0540*/ 	.short	0x0100
        /*0542*/ 	.byte	0x06
	.zero		1


	//   ....[67]....
        /*0544*/ 	.word	0x00000dd0
        /*0548*/ 	.word	0x000000ff
        /*054c*/ 	.word	0x00000218
        /*0550*/ 	.short	0x0100
        /*0552*/ 	.byte	0x06
	.zero		1


	//   ....[68]....
        /*0554*/ 	.word	0x00000ef0
        /*0558*/ 	.word	0x000000ff
        /*055c*/ 	.word	0x00000220
        /*0560*/ 	.short	0x0100
        /*0562*/ 	.byte	0x04
	.zero		1


	//   ....[69]....
        /*0564*/ 	.word	0x00000f00
        /*0568*/ 	.word	0x000000ff
        /*056c*/ 	.word	0x00000230
        /*0570*/ 	.short	0x0100
        /*0572*/ 	.byte	0x04
	.zero		1


	//   ....[70]....
        /*0574*/ 	.word	0x00000f10
        /*0578*/ 	.word	0x000000ff
        /*057c*/ 	.word	0x00000228
        /*0580*/ 	.short	0x0100
        /*0582*/ 	.byte	0x04
	.zero		1


	//   ....[71]....
        /*0584*/ 	.word	0x00000f20
        /*0588*/ 	.word	0x000000ff
        /*058c*/ 	.word	0x00000238
        /*0590*/ 	.short	0x0100
        /*0592*/ 	.byte	0x04
	.zero		1


	//   ....[72]....
        /*0594*/ 	.word	0x00001010
        /*0598*/ 	.word	0x000000ff
        /*059c*/ 	.word	0x00000240
        /*05a0*/ 	.short	0x0100
        /*05a2*/ 	.byte	0x04
	.zero		1


	//   ....[73]....
        /*05a4*/ 	.word	0x00001020
        /*05a8*/ 	.word	0x000000ff
        /*05ac*/ 	.word	0x00000250
        /*05b0*/ 	.short	0x0100
        /*05b2*/ 	.byte	0x04
	.zero		1


	//   ....[74]....
        /*05b4*/ 	.word	0x00001030
        /*05b8*/ 	.word	0x000000ff
        /*05bc*/ 	.word	0x00000248
        /*05c0*/ 	.short	0x0100
        /*05c2*/ 	.byte	0x04
	.zero		1


	//   ....[75]....
        /*05c4*/ 	.word	0x00001040
        /*05c8*/ 	.word	0x000000ff
        /*05cc*/ 	.word	0x00000258
        /*05d0*/ 	.short	0x0100
        /*05d2*/ 	.byte	0x04
	.zero		1


	//   ....[76]....
        /*05d4*/ 	.word	0x00001140
        /*05d8*/ 	.word	0x000000ff
        /*05dc*/ 	.word	0x00000260
        /*05e0*/ 	.short	0x0100
        /*05e2*/ 	.byte	0x06
	.zero		1


	//   ....[77]....
        /*05e4*/ 	.word	0x00001c30
        /*05e8*/ 	.word	0x00000003
        /*05ec*/ 	.word	0x00000250
        /*05f0*/ 	.short	0x010a
        /*05f2*/ 	.byte	0xff
	.zero		1


	//   ....[78]....
        /*05f4*/ 	.word	0x00001c60
        /*05f8*/ 	.word	0x00000003
        /*05fc*/ 	.word	0x00000240
        /*0600*/ 	.short	0x0101
        /*0602*/ 	.byte	0xff
	.zero		1


	//   ....[79]....
        /*0604*/ 	.word	0x00001d20
        /*0608*/ 	.word	0x000000ff
        /*060c*/ 	.word	0x000000d8
        /*0610*/ 	.short	0x010a
        /*0612*/ 	.byte	0x04
	.zero		1


	//   ....[80]....
        /*0614*/ 	.word	0x00001e30
        /*0618*/ 	.word	0x000000ff
        /*061c*/ 	.word	0x000000d8
        /*0620*/ 	.short	0x010a
        /*0622*/ 	.byte	0x06
	.zero		1


	//   ....[81]....
        /*0624*/ 	.word	0x00001fa0
        /*0628*/ 	.word	0x000000ff
        /*062c*/ 	.word	0x000000d8
        /*0630*/ 	.short	0x010a
        /*0632*/ 	.byte	0x07
	.zero		1


	//   ....[82]....
        /*0634*/ 	.word	0x00002250
        /*0638*/ 	.word	0x000000ff
        /*063c*/ 	.word	0x000001f8
        /*0640*/ 	.short	0x0101
        /*0642*/ 	.byte	0x05
	.zero		1


	//   ....[83]....
        /*0644*/ 	.word	0x00002270
        /*0648*/ 	.word	0x000000ff
        /*064c*/ 	.word	0x000000d8
        /*0650*/ 	.short	0x010a
        /*0652*/ 	.byte	0x04
	.zero		1


	//   ....[84]....
        /*0654*/ 	.word	0x000022f0
        /*0658*/ 	.word	0x000000ff
        /*065c*/ 	.word	0x000000d8
        /*0660*/ 	.short	0x010a
        /*0662*/ 	.byte	0x07
	.zero		1


	//   ....[85]....
        /*0664*/ 	.word	0x00002430
        /*0668*/ 	.word	0x000000ff
        /*066c*/ 	.word	0x000000d8
        /*0670*/ 	.short	0x010a
        /*0672*/ 	.byte	0x04
	.zero		1


	//   ....[86]....
        /*0674*/ 	.word	0x00002720
        /*0678*/ 	.word	0x00000003
        /*067c*/ 	.word	0x00000200
        /*0680*/ 	.short	0x010a
        /*0682*/ 	.byte	0xff
	.zero		1


	//   ....[87]....
        /*0684*/ 	.word	0x00002870
        /*0688*/ 	.word	0x00000000
        /*068c*/ 	.word	0x00000000
        /*0690*/ 	.short	0x0101
        /*0692*/ 	.byte	0xff
	.zero		1


	//   ....[88]....
        /*0694*/ 	.word	0x00002e20
        /*0698*/ 	.word	0x000000ff
        /*069c*/ 	.word	0x00000000
        /*06a0*/ 	.short	0x010a
        /*06a2*/ 	.byte	0x04
	.zero		1


	//   ....[89]....
        /*06a4*/ 	.word	0x00002eb0
        /*06a8*/ 	.word	0x000000ff
        /*06ac*/ 	.word	0x00000000
        /*06b0*/ 	.short	0x010a
        /*06b2*/ 	.byte	0x05
	.zero		1


	//   ....[90]....
        /*06b4*/ 	.word	0x00002f40
        /*06b8*/ 	.word	0x000000ff
        /*06bc*/ 	.word	0x00000000
        /*06c0*/ 	.short	0x010a
        /*06c2*/ 	.byte	0x05
	.zero		1


	//   ....[91]....
        /*06c4*/ 	.word	0x00002fd0
        /*06c8*/ 	.word	0x000000ff
        /*06cc*/ 	.word	0x00000000
        /*06d0*/ 	.short	0x010a
        /*06d2*/ 	.byte	0x05
	.zero		1


	//   ....[92]....
        /*06d4*/ 	.word	0x00003060
        /*06d8*/ 	.word	0x000000ff
        /*06dc*/ 	.word	0x00000000
        /*06e0*/ 	.short	0x010a
        /*06e2*/ 	.byte	0x05
	.zero		1


	//   ....[93]....
        /*06e4*/ 	.word	0x000030f0
        /*06e8*/ 	.word	0x000000ff
        /*06ec*/ 	.word	0x00000000
        /*06f0*/ 	.short	0x010a
        /*06f2*/ 	.byte	0x05
	.zero		1


	//   ....[94]....
        /*06f4*/ 	.word	0x00003180
        /*06f8*/ 	.word	0x000000ff
        /*06fc*/ 	.word	0x00000000
        /*0700*/ 	.short	0x010a
        /*0702*/ 	.byte	0x05
	.zero		1


	//   ....[95]....
        /*0704*/ 	.word	0x00003210
        /*0708*/ 	.word	0x000000ff
        /*070c*/ 	.word	0x00000000
        /*0710*/ 	.short	0x010a
        /*0712*/ 	.byte	0x05
	.zero		1


	//   ....[96]....
        /*0714*/ 	.word	0x000032a0
        /*0718*/ 	.word	0x000000ff
        /*071c*/ 	.word	0x00000000
        /*0720*/ 	.short	0x010a
        /*0722*/ 	.byte	0x05
	.zero		1


	//   ....[97]....
        /*0724*/ 	.word	0x00003330
        /*0728*/ 	.word	0x000000ff
        /*072c*/ 	.word	0x00000000
        /*0730*/ 	.short	0x010a
        /*0732*/ 	.byte	0x05
	.zero		1


	//   ....[98]....
        /*0734*/ 	.word	0x000033c0
        /*0738*/ 	.word	0x000000ff
        /*073c*/ 	.word	0x00000000
        /*0740*/ 	.short	0x010a
        /*0742*/ 	.byte	0x05
	.zero		1


	//   ....[99]....
        /*0744*/ 	.word	0x00003450
        /*0748*/ 	.word	0x000000ff
        /*074c*/ 	.word	0x00000000
        /*0750*/ 	.short	0x010a
        /*0752*/ 	.byte	0x05
	.zero		1


	//   ....[100]....
        /*0754*/ 	.word	0x000034e0
        /*0758*/ 	.word	0x000000ff
        /*075c*/ 	.word	0x00000000
        /*0760*/ 	.short	0x010a
        /*0762*/ 	.byte	0x05
	.zero		1


	//   ....[101]....
        /*0764*/ 	.word	0x00003570
        /*0768*/ 	.word	0x000000ff
        /*076c*/ 	.word	0x00000000
        /*0770*/ 	.short	0x010a
        /*0772*/ 	.byte	0x05
	.zero		1


	//   ....[102]....
        /*0774*/ 	.word	0x00003600
        /*0778*/ 	.word	0x000000ff
        /*077c*/ 	.word	0x00000000
        /*0780*/ 	.short	0x010a
        /*0782*/ 	.byte	0x05
	.zero		1


	//   ....[103]....
        /*0784*/ 	.word	0x00003690
        /*0788*/ 	.word	0x000000ff
        /*078c*/ 	.word	0x00000000
        /*0790*/ 	.short	0x010a
        /*0792*/ 	.byte	0x05
	.zero		1


	//   ....[104]....
        /*0794*/ 	.word	0x00003720
        /*0798*/ 	.word	0x000000ff
        /*079c*/ 	.word	0x00000000
        /*07a0*/ 	.short	0x010a
        /*07a2*/ 	.byte	0x05
	.zero		1


	//   ....[105]....
        /*07a4*/ 	.word	0x000037b0
        /*07a8*/ 	.word	0x000000ff
        /*07ac*/ 	.word	0x00000000
        /*07b0*/ 	.short	0x010a
        /*07b2*/ 	.byte	0x05
	.zero		1


	//   ....[106]....
        /*07b4*/ 	.word	0x00003840
        /*07b8*/ 	.word	0x000000ff
        /*07bc*/ 	.word	0x00000000
        /*07c0*/ 	.short	0x010a
        /*07c2*/ 	.byte	0x05
	.zero		1


	//   ....[107]....
        /*07c4*/ 	.word	0x000038d0
        /*07c8*/ 	.word	0x000000ff
        /*07cc*/ 	.word	0x00000000
        /*07d0*/ 	.short	0x010a
        /*07d2*/ 	.byte	0x05
	.zero		1


	//   ....[108]....
        /*07d4*/ 	.word	0x00003960
        /*07d8*/ 	.word	0x000000ff
        /*07dc*/ 	.word	0x00000000
        /*07e0*/ 	.short	0x010a
        /*07e2*/ 	.byte	0x05
	.zero		1


	//   ....[109]....
        /*07e4*/ 	.word	0x000039f0
        /*07e8*/ 	.word	0x000000ff
        /*07ec*/ 	.word	0x00000000
        /*07f0*/ 	.short	0x010a
        /*07f2*/ 	.byte	0x05
	.zero		1


	//   ....[110]....
        /*07f4*/ 	.word	0x00003a80
        /*07f8*/ 	.word	0x000000ff
        /*07fc*/ 	.word	0x00000000
        /*0800*/ 	.short	0x010a
        /*0802*/ 	.byte	0x05
	.zero		1


	//   ....[111]....
        /*0804*/ 	.word	0x00003b10
        /*0808*/ 	.word	0x000000ff
        /*080c*/ 	.word	0x00000000
        /*0810*/ 	.short	0x010a
        /*0812*/ 	.byte	0x05
	.zero		1


	//   ....[112]....
        /*0814*/ 	.word	0x00003ba0
        /*0818*/ 	.word	0x000000ff
        /*081c*/ 	.word	0x00000000
        /*0820*/ 	.short	0x010a
        /*0822*/ 	.byte	0x05
	.zero		1


	//   ....[113]....
        /*0824*/ 	.word	0x00003c30
        /*0828*/ 	.word	0x000000ff
        /*082c*/ 	.word	0x00000000
        /*0830*/ 	.short	0x010a
        /*0832*/ 	.byte	0x05
	.zero		1


	//   ....[114]....
        /*0834*/ 	.word	0x00003cd0
        /*0838*/ 	.word	0x00000000
        /*083c*/ 	.word	0x00000000
        /*0840*/ 	.short	0x010a
        /*0842*/ 	.byte	0xff
	.zero		1


	//   ....[115]....
        /*0844*/ 	.word	0x00003df0
        /*0848*/ 	.word	0x00000002
        /*084c*/ 	.word	0x00000240
        /*0850*/ 	.short	0x010a
        /*0852*/ 	.byte	0xff
	.zero		1


	//   ....[116]....
        /*0854*/ 	.word	0x00003e50
        /*0858*/ 	.word	0x00000004
        /*085c*/ 	.word	0x00000000
        /*0860*/ 	.short	0x0101
        /*0862*/ 	.byte	0xff
	.zero		1


	//   ....[117]....
        /*0864*/ 	.word	0x00003e70
        /*0868*/ 	.word	0x000000ff
        /*086c*/ 	.word	0x00000210
        /*0870*/ 	.short	0x010a
        /*0872*/ 	.byte	0x04
	.zero		1


	//   ....[118]....
        /*0874*/ 	.word	0x00003f90
        /*0878*/ 	.word	0x00000002
        /*087c*/ 	.word	0x00000200
        /*0880*/ 	.short	0x010a
        /*0882*/ 	.byte	0xff
	.zero		1


	//   ....[119]....
        /*0884*/ 	.word	0x000040a0
        /*0888*/ 	.word	0x00000002
        /*088c*/ 	.word	0x00000000
        /*0890*/ 	.short	0x0101
        /*0892*/ 	.byte	0xff
	.zero		1


	//   ....[120]....
        /*0894*/ 	.word	0x00004130
        /*0898*/ 	.word	0x000000ff
        /*089c*/ 	.word	0x00000210
        /*08a0*/ 	.short	0x0106
        /*08a2*/ 	.byte	0x04
	.zero		1


	//   ....[121]....
        /*08a4*/ 	.word	0x00004150
        /*08a8*/ 	.word	0x000000ff
        /*08ac*/ 	.word	0x00000210
        /*08b0*/ 	.short	0x010a
        /*08b2*/ 	.byte	0x04
	.zero		1


	//   ....[122]....
        /*08b4*/ 	.word	0x000041e0
        /*08b8*/ 	.word	0x000000ff
        /*08bc*/ 	.word	0x00000210
        /*08c0*/ 	.short	0x0106
        /*08c2*/ 	.byte	0x07
	.zero		1


	//   ....[123]....
        /*08c4*/ 	.word	0x00004220
        /*08c8*/ 	.word	0x00000000
        /*08cc*/ 	.word	0x00000210
        /*08d0*/ 	.short	0x010a
        /*08d2*/ 	.byte	0xff
	.zero		1


	//   ....[124]....
        /*08d4*/ 	.word	0x00004460
        /*08d8*/ 	.word	0x000000ff
        /*08dc*/ 	.word	0x00000008
        /*08e0*/ 	.short	0x010a
        /*08e2*/ 	.byte	0x05
	.zero		1


	//   ....[125]....
        /*08e4*/ 	.word	0x00004480
        /*08e8*/ 	.word	0x000000ff
        /*08ec*/ 	.word	0x00000008
        /*08f0*/ 	.short	0x010a
        /*08f2*/ 	.byte	0x05
	.zero		1


	//   ....[126]....
        /*08f4*/ 	.word	0x00004610
        /*08f8*/ 	.word	0x000000ff
        /*08fc*/ 	.word	0x00000008
        /*0900*/ 	.short	0x010a
        /*0902*/ 	.byte	0x05
	.zero		1


	//   ....[127]....
        /*0904*/ 	.word	0x00004630
        /*0908*/ 	.word	0x000000ff
        /*090c*/ 	.word	0x00000008
        /*0910*/ 	.short	0x010a
        /*0912*/ 	.byte	0x05
	.zero		1


	//   ....[128]....
        /*0914*/ 	.word	0x000046f0
        /*0918*/ 	.word	0x000000ff
        /*091c*/ 	.word	0x00000000
        /*0920*/ 	.short	0x0101
        /*0922*/ 	.byte	0x04
	.zero		1


	//   ....[129]....
        /*0924*/ 	.word	0x00004ad0
        /*0928*/ 	.word	0x00000000
        /*092c*/ 	.word	0x00000200
        /*0930*/ 	.short	0x010a
        /*0932*/ 	.byte	0xff
	.zero		1


	//   ....[130]....
        /*0934*/ 	.word	0x00004b90
        /*0938*/ 	.word	0x00000000
        /*093c*/ 	.word	0x00000000
        /*0940*/ 	.short	0x0101
        /*0942*/ 	.byte	0xff
	.zero		1


	//   ....[131]....
        /*0944*/ 	.word	0x00004c40
        /*0948*/ 	.word	0x000000ff
        /*094c*/ 	.word	0x00000000
        /*0950*/ 	.short	0x010a
        /*0952*/ 	.byte	0x04
	.zero		1


	//   ....[132]....
        /*0954*/ 	.word	0x00004c50
        /*0958*/ 	.word	0x000000ff
        /*095c*/ 	.word	0x00000230
        /*0960*/ 	.short	0x010a
        /*0962*/ 	.byte	0x1f
	.zero		1


	//   ....[133]....
        /*0964*/ 	.word	0x00004d10
        /*0968*/ 	.word	0x000000ff
        /*096c*/ 	.word	0x00000000
        /*0970*/ 	.short	0x010a
        /*0972*/ 	.byte	0x07
	.zero		1


	//   ....[134]....
        /*0974*/ 	.word	0x00004e50
        /*0978*/ 	.word	0x000000ff
        /*097c*/ 	.word	0x00000000
        /*0980*/ 	.short	0x010a
        /*0982*/ 	.byte	0x04
	.zero		1


	//   ....[135]....
        /*0984*/ 	.word	0x000050c0
        /*0988*/ 	.word	0x000000ff
        /*098c*/ 	.word	0x00000000
        /*0990*/ 	.short	0x010a
        /*0992*/ 	.byte	0x04
	.zero		1


	//   ....[136]....
        /*0994*/ 	.word	0x00005160
        /*0998*/ 	.word	0x00000000
        /*099c*/ 	.word	0x00000000
        /*09a0*/ 	.short	0x010a
        /*09a2*/ 	.byte	0xff
	.zero		1


	//   ....[137]....
        /*09a4*/ 	.word	0x000051a0
        /*09a8*/ 	.word	0x00000000
        /*09ac*/ 	.word	0x00000000
        /*09b0*/ 	.short	0x010a
        /*09b2*/ 	.byte	0xff
	.zero		1


	//   ....[138]....
        /*09b4*/ 	.word	0x00005210
        /*09b8*/ 	.word	0x000000ff
        /*09bc*/ 	.word	0x00000000
        /*09c0*/ 	.short	0x0101
        /*09c2*/ 	.byte	0x04
	.zero		1


	//   ....[139]....
        /*09c4*/ 	.word	0x00005250
        /*09c8*/ 	.word	0x000000ff
        /*09cc*/ 	.word	0x00000260
        /*09d0*/ 	.short	0x010a
        /*09d2*/ 	.byte	0x12
	.zero		1


	//   ....[140]....
        /*09d4*/ 	.word	0x000052a0
        /*09d8*/ 	.word	0x000000ff
        /*09dc*/ 	.word	0x00000000
        /*09e0*/ 	.short	0x0101
        /*09e2*/ 	.byte	0x04
	.zero		1


	//   ....[141]....
        /*09e4*/ 	.word	0x00005780
        /*09e8*/ 	.word	0x00000008
        /*09ec*/ 	.word	0x00000200
        /*09f0*/ 	.short	0x010a
        /*09f2*/ 	.byte	0xff
	.zero		1


	//   ....[142]....
        /*09f4*/ 	.word	0x000058f0
        /*09f8*/ 	.word	0x00000000
        /*09fc*/ 	.word	0x00000000
        /*0a00*/ 	.short	0x0101
        /*0a02*/ 	.byte	0xff
	.zero		1


	//   ....[143]....
        /*0a04*/ 	.word	0x00005dd0
        /*0a08*/ 	.word	0x000000ff
        /*0a0c*/ 	.word	0x000001f8
        /*0a10*/ 	.short	0x010a
        /*0a12*/ 	.byte	0x15
	.zero		1


	//   ....[144]....
        /*0a14*/ 	.word	0x00005f60
        /*0a18*/ 	.word	0x000000ff
        /*0a1c*/ 	.word	0x000001d0
        /*0a20*/ 	.short	0x010a
        /*0a22*/ 	.byte	0x15
	.zero		1


	//   ....[145]....
        /*0a24*/ 	.word	0x000060c0
        /*0a28*/ 	.word	0x000000ff
        /*0a2c*/ 	.word	0x000001b0
        /*0a30*/ 	.short	0x010b
        /*0a32*/ 	.byte	0x15
	.zero		1


	//   ....[146]....
        /*0a34*/ 	.word	0x000060e0
        /*0a38*/ 	.word	0x000000ff
        /*0a3c*/ 	.word	0x00000000
        /*0a40*/ 	.short	0x0101
        /*0a42*/ 	.byte	0x04
	.zero		1


	//   ....[147]....
        /*0a44*/ 	.word	0x000060f0
        /*0a48*/ 	.word	0x000000ff
        /*0a4c*/ 	.word	0x000001d8
        /*0a50*/ 	.short	0x010a
        /*0a52*/ 	.byte	0x15
	.zero		1


	//   ....[148]....
        /*0a54*/ 	.word	0x00006240
        /*0a58*/ 	.word	0x000000ff
        /*0a5c*/ 	.word	0x000001b8
        /*0a60*/ 	.short	0x010b
        /*0a62*/ 	.byte	0x15
	.zero		1


	//   ....[149]....
        /*0a64*/ 	.word	0x00006260
        /*0a68*/ 	.word	0x000000ff
        /*0a6c*/ 	.word	0x00000000
        /*0a70*/ 	.short	0x0101
        /*0a72*/ 	.byte	0x04
	.zero		1


	//   ....[150]....
        /*0a74*/ 	.word	0x00006270
        /*0a78*/ 	.word	0x000000ff
        /*0a7c*/ 	.word	0x000001e0
        /*0a80*/ 	.short	0x010a
        /*0a82*/ 	.byte	0x15
	.zero		1


	//   ....[151]....
        /*0a84*/ 	.word	0x000063d0
        /*0a88*/ 	.word	0x000000ff
        /*0a8c*/ 	.word	0x000001c0
        /*0a90*/ 	.short	0x010b
        /*0a92*/ 	.byte	0x15
	.zero		1


	//   ....[152]....
        /*0a94*/ 	.word	0x000063f0
        /*0a98*/ 	.word	0x000000ff
        /*0a9c*/ 	.word	0x00000000
        /*0aa0*/ 	.short	0x0101
        /*0aa2*/ 	.byte	0x04
	.zero		1


	//   ....[153]....
        /*0aa4*/ 	.word	0x00006400
        /*0aa8*/ 	.word	0x000000ff
        /*0aac*/ 	.word	0x000001e8
        /*0ab0*/ 	.short	0x010a
        /*0ab2*/ 	.byte	0x15
	.zero		1


	//   ....[154]....
        /*0ab4*/ 	.word	0x000065e0
        /*0ab8*/ 	.word	0x000000ff
        /*0abc*/ 	.word	0x000001c8
        /*0ac0*/ 	.short	0x010b
        /*0ac2*/ 	.byte	0x15
	.zero		1


	//   ....[155]....
        /*0ac4*/ 	.word	0x000065f0
        /*0ac8*/ 	.word	0x000000ff
        /*0acc*/ 	.word	0x00000000
        /*0ad0*/ 	.short	0x0101
        /*0ad2*/ 	.byte	0x2b
	.zero		1


	//   ....[156]....
        /*0ad4*/ 	.word	0x00006630
        /*0ad8*/ 	.word	0x000000ff
        /*0adc*/ 	.word	0x000001d0
        /*0ae0*/ 	.short	0x010a
        /*0ae2*/ 	.byte	0x15
	.zero		1


	//   ....[157]....
        /*0ae4*/ 	.word	0x00006650
        /*0ae8*/ 	.word	0x000000ff
        /*0aec*/ 	.word	0x000001d8
        /*0af0*/ 	.short	0x010a
        /*0af2*/ 	.byte	0x15
	.zero		1


	//   ....[158]....
        /*0af4*/ 	.word	0x00006670
        /*0af8*/ 	.word	0x000000ff
        /*0afc*/ 	.word	0x000001e0
        /*0b00*/ 	.short	0x010a
        /*0b02*/ 	.byte	0x15
	.zero		1


	//   ....[159]....
        /*0b04*/ 	.word	0x000066b0
        /*0b08*/ 	.word	0x00000000
        /*0b0c*/ 	.word	0x000001e8
        /*0b10*/ 	.short	0x010a
        /*0b12*/ 	.byte	0xff
	.zero		1


	//   ....[160]....
        /*0b14*/ 	.word	0x000069c0
        /*0b18*/ 	.word	0x00000003
        /*0b1c*/ 	.word	0x00000200
        /*0b20*/ 	.short	0x010a
        /*0b22*/ 	.byte	0xff
	.zero		1


	//   ....[161]....
        /*0b24*/ 	.word	0x00006b40
        /*0b28*/ 	.word	0x00000000
        /*0b2c*/ 	.word	0x00000000
        /*0b30*/ 	.short	0x0101
        /*0b32*/ 	.byte	0xff
	.zero		1


	//   ....[162]....
        /*0b34*/ 	.word	0x000076b0
        /*0b38*/ 	.word	0x000000ff
        /*0b3c*/ 	.word	0x000001b0
        /*0b40*/ 	.short	0x010a
        /*0b42*/ 	.byte	0x2b
	.zero		1


	//   ....[163]....
        /*0b44*/ 	.word	0x000076f0
        /*0b48*/ 	.word	0x00000063
        /*0b4c*/ 	.word	0x00000220
        /*0b50*/ 	.short	0x010a
        /*0b52*/ 	.byte	0xff
	.zero		1


	//   ....[164]....
        /*0b54*/ 	.word	0x000077e0
        /*0b58*/ 	.word	0x000000ff
        /*0b5c*/ 	.word	0x000001b0
        /*0b60*/ 	.short	0x010a
        /*0b62*/ 	.byte	0x2b
	.zero		1


	//   ....[165]....
        /*0b64*/ 	.word	0x000078d0
        /*0b68*/ 	.word	0x00000063
        /*0b6c*/ 	.word	0x00000220
        /*0b70*/ 	.short	0x010a
        /*0b72*/ 	.byte	0xff
	.zero		1


	//   ....[166]....
        /*0b74*/ 	.word	0x000083a0
        /*0b78*/ 	.word	0x00000000
        /*0b7c*/ 	.word	0x00000000
        /*0b80*/ 	.short	0x0101
        /*0b82*/ 	.byte	0xff
	.zero		1


	//   ....[167]....
        /*0b84*/ 	.word	0x000083b0
        /*0b88*/ 	.word	0x00000003
        /*0b8c*/ 	.word	0x000001b0
        /*0b90*/ 	.short	0x010a
        /*0b92*/ 	.byte	0xff
	.zero		1


	//   ....[168]....
        /*0b94*/ 	.word	0x00008490
        /*0b98*/ 	.word	0x00000003
        /*0b9c*/ 	.word	0x000001b0
        /*0ba0*/ 	.short	0x010a
        /*0ba2*/ 	.byte	0xff
	.zero		1


	//   ....[169]....
        /*0ba4*/ 	.word	0x00009000
        /*0ba8*/ 	.word	0x0000003d
        /*0bac*/ 	.word	0x00000000
        /*0bb0*/ 	.short	0x0101
        /*0bb2*/ 	.byte	0xff
	.zero		1


	//   ....[170]....
        /*0bb4*/ 	.word	0x00009020
        /*0bb8*/ 	.word	0x0000003e
        /*0bbc*/ 	.word	0x000001b0
        /*0bc0*/ 	.short	0x010a
        /*0bc2*/ 	.byte	0xff
	.zero		1


	//   ....[171]....
        /*0bc4*/ 	.word	0x000090f0
        /*0bc8*/ 	.word	0x0000003e
        /*0bcc*/ 	.word	0x000001b0
        /*0bd0*/ 	.short	0x010a
        /*0bd2*/ 	.byte	0xff
	.zero		1


	//   ....[172]....
        /*0bd4*/ 	.word	0x00009c60
        /*0bd8*/ 	.word	0x0000003d
        /*0bdc*/ 	.word	0x00000000
        /*0be0*/ 	.short	0x0101
        /*0be2*/ 	.byte	0xff
	.zero		1


	//   ....[173]....
        /*0be4*/ 	.word	0x00009c80
        /*0be8*/ 	.word	0x0000003e
        /*0bec*/ 	.word	0x000001b0
        /*0bf0*/ 	.short	0x010a
        /*0bf2*/ 	.byte	0xff
	.zero		1


	//   ....[174]....
        /*0bf4*/ 	.word	0x00009d50
        /*0bf8*/ 	.word	0x0000003e
        /*0bfc*/ 	.word	0x000001b0
        /*0c00*/ 	.short	0x010a
        /*0c02*/ 	.byte	0xff
	.zero		1


	//   ....[175]....
        /*0c04*/ 	.word	0x0000a140
        /*0c08*/ 	.word	0x00000063
        /*0c0c*/ 	.word	0x00000000
        /*0c10*/ 	.short	0x0101
        /*0c12*/ 	.byte	0xff
	.zero		1


	//   ....[176]....
        /*0c14*/ 	.word	0x0000a910
        /*0c18*/ 	.word	0x00000002
        /*0c1c*/ 	.word	0x00000000
        /*0c20*/ 	.short	0x0101
        /*0c22*/ 	.byte	0xff
	.zero		1


	//   ....[177]....
        /*0c24*/ 	.word	0x0000aba0
        /*0c28*/ 	.word	0x000000ff
        /*0c2c*/ 	.word	0x00000000
        /*0c30*/ 	.short	0x0101
        /*0c32*/ 	.byte	0x04
	.zero		1


	//   ....[178]....
        /*0c34*/ 	.word	0x0000abc0
        /*0c38*/ 	.word	0x00000003
        /*0c3c*/ 	.word	0x00000250
        /*0c40*/ 	.short	0x010a
        /*0c42*/ 	.byte	0xff
	.zero		1


	//   ....[179]....
        /*0c44*/ 	.word	0x0000ac20
        /*0c48*/ 	.word	0x00000000
        /*0c4c*/ 	.word	0x000000d8
        /*0c50*/ 	.short	0x010a
        /*0c52*/ 	.byte	0xff
	.zero		1


	//   ....[180]....
        /*0c54*/ 	.word	0x0000ac80
        /*0c58*/ 	.word	0x00000000
        /*0c5c*/ 	.word	0x000000d8
        /*0c60*/ 	.short	0x010a
        /*0c62*/ 	.byte	0xff
	.zero		1


	//   ....[181]....
        /*0c64*/ 	.word	0x0000acd0
        /*0c68*/ 	.word	0x00000003
        /*0c6c*/ 	.word	0x00000200
        /*0c70*/ 	.short	0x010a
        /*0c72*/ 	.byte	0xff
	.zero		1


	//   ....[182]....
        /*0c74*/ 	.word	0x0000ad30
        /*0c78*/ 	.word	0x00000000
        /*0c7c*/ 	.word	0x00000000
        /*0c80*/ 	.short	0x010a
        /*0c82*/ 	.byte	0xff
	.zero		1


	//   ....[183]....
        /*0c84*/ 	.word	0x0000ad90
        /*0c88*/ 	.word	0x00000000
        /*0c8c*/ 	.word	0x00000000
        /*0c90*/ 	.short	0x010a
        /*0c92*/ 	.byte	0xff
	.zero		1


	//   ....[184]....
        /*0c94*/ 	.word	0x0000adf0
        /*0c98*/ 	.word	0x00000000
        /*0c9c*/ 	.word	0x00000000
        /*0ca0*/ 	.short	0x010a
        /*0ca2*/ 	.byte	0xff
	.zero		1


	//   ....[185]....
        /*0ca4*/ 	.word	0x0000ae50
        /*0ca8*/ 	.word	0x00000000
        /*0cac*/ 	.word	0x00000000
        /*0cb0*/ 	.short	0x010a
        /*0cb2*/ 	.byte	0xff
	.zero		1


	//   ....[186]....
        /*0cb4*/ 	.word	0x0000aeb0
        /*0cb8*/ 	.word	0x00000000
        /*0cbc*/ 	.word	0x00000000
        /*0cc0*/ 	.short	0x010a
        /*0cc2*/ 	.byte	0xff
	.zero		1


	//   ....[187]....
        /*0cc4*/ 	.word	0x0000af10
        /*0cc8*/ 	.word	0x00000000
        /*0ccc*/ 	.word	0x00000000
        /*0cd0*/ 	.short	0x010a
        /*0cd2*/ 	.byte	0xff
	.zero		1


	//   ....[188]....
        /*0cd4*/ 	.word	0x0000af70
        /*0cd8*/ 	.word	0x00000000
        /*0cdc*/ 	.word	0x00000000
        /*0ce0*/ 	.short	0x010a
        /*0ce2*/ 	.byte	0xff
	.zero		1


	//   ....[189]....
        /*0ce4*/ 	.word	0x0000afd0
        /*0ce8*/ 	.word	0x00000000
        /*0cec*/ 	.word	0x00000000
        /*0cf0*/ 	.short	0x010a
        /*0cf2*/ 	.byte	0xff
	.zero		1


	//   ....[190]....
        /*0cf4*/ 	.word	0x0000b030
        /*0cf8*/ 	.word	0x00000000
        /*0cfc*/ 	.word	0x00000000
        /*0d00*/ 	.short	0x010a
        /*0d02*/ 	.byte	0xff
	.zero		1


	//   ....[191]....
        /*0d04*/ 	.word	0x0000b090
        /*0d08*/ 	.word	0x00000000
        /*0d0c*/ 	.word	0x00000000
        /*0d10*/ 	.short	0x010a
        /*0d12*/ 	.byte	0xff
	.zero		1


	//   ....[192]....
        /*0d14*/ 	.word	0x0000b0f0
        /*0d18*/ 	.word	0x00000000
        /*0d1c*/ 	.word	0x00000000
        /*0d20*/ 	.short	0x010a
        /*0d22*/ 	.byte	0xff
	.zero		1


	//   ....[193]....
        /*0d24*/ 	.word	0x0000b150
        /*0d28*/ 	.word	0x00000000
        /*0d2c*/ 	.word	0x00000000
        /*0d30*/ 	.short	0x010a
        /*0d32*/ 	.byte	0xff
	.zero		1


	//   ....[194]....
        /*0d34*/ 	.word	0x0000b1b0
        /*0d38*/ 	.word	0x00000000
        /*0d3c*/ 	.word	0x00000000
        /*0d40*/ 	.short	0x010a
        /*0d42*/ 	.byte	0xff
	.zero		1


	//   ....[195]....
        /*0d44*/ 	.word	0x0000b210
        /*0d48*/ 	.word	0x00000000
        /*0d4c*/ 	.word	0x00000000
        /*0d50*/ 	.short	0x010a
        /*0d52*/ 	.byte	0xff
	.zero		1


	//   ....[196]....
        /*0d54*/ 	.word	0x0000b270
        /*0d58*/ 	.word	0x00000000
        /*0d5c*/ 	.word	0x00000000
        /*0d60*/ 	.short	0x010a
        /*0d62*/ 	.byte	0xff
	.zero		1


	//   ....[197]....
        /*0d64*/ 	.word	0x0000b2d0
        /*0d68*/ 	.word	0x00000000
        /*0d6c*/ 	.word	0x00000000
        /*0d70*/ 	.short	0x010a
        /*0d72*/ 	.byte	0xff
	.zero		1


	//   ....[198]....
        /*0d74*/ 	.word	0x0000b330
        /*0d78*/ 	.word	0x00000000
        /*0d7c*/ 	.word	0x00000000
        /*0d80*/ 	.short	0x010a
        /*0d82*/ 	.byte	0xff
	.zero		1


	//   ....[199]....
        /*0d84*/ 	.word	0x0000b390
        /*0d88*/ 	.word	0x00000000
        /*0d8c*/ 	.word	0x00000000
        /*0d90*/ 	.short	0x010a
        /*0d92*/ 	.byte	0xff
	.zero		1


	//   ....[200]....
        /*0d94*/ 	.word	0x0000b3f0
        /*0d98*/ 	.word	0x00000000
        /*0d9c*/ 	.word	0x00000000
        /*0da0*/ 	.short	0x010a
        /*0da2*/ 	.byte	0xff
	.zero		1


	//   ....[201]....
        /*0da4*/ 	.word	0x0000b450
        /*0da8*/ 	.word	0x00000000
        /*0dac*/ 	.word	0x00000000
        /*0db0*/ 	.short	0x010a
        /*0db2*/ 	.byte	0xff
	.zero		1


	//   ....[202]....
        /*0db4*/ 	.word	0x0000b4b0
        /*0db8*/ 	.word	0x00000000
        /*0dbc*/ 	.word	0x00000000
        /*0dc0*/ 	.short	0x010a
        /*0dc2*/ 	.byte	0xff
	.zero		1


	//   ....[203]....
        /*0dc4*/ 	.word	0x0000b510
        /*0dc8*/ 	.word	0x00000000
        /*0dcc*/ 	.word	0x00000000
        /*0dd0*/ 	.short	0x010a
        /*0dd2*/ 	.byte	0xff
	.zero		1


	//   ....[204]....
        /*0dd4*/ 	.word	0x0000b570
        /*0dd8*/ 	.word	0x00000000
        /*0ddc*/ 	.word	0x00000000
        /*0de0*/ 	.short	0x010a
        /*0de2*/ 	.byte	0xff
	.zero		1


	//   ....[205]....
        /*0de4*/ 	.word	0x0000b5d0
        /*0de8*/ 	.word	0x00000000
        /*0dec*/ 	.word	0x00000000
        /*0df0*/ 	.short	0x010a
        /*0df2*/ 	.byte	0xff
	.zero		1


	//   ....[206]....
        /*0df4*/ 	.word	0x0000b630
        /*0df8*/ 	.word	0x00000000
        /*0dfc*/ 	.word	0x00000000
        /*0e00*/ 	.short	0x010a
        /*0e02*/ 	.byte	0xff
	.zero		1


	//   ....[207]....
        /*0e04*/ 	.word	0x0000b690
        /*0e08*/ 	.word	0x00000000
        /*0e0c*/ 	.word	0x00000000
        /*0e10*/ 	.short	0x010a
        /*0e12*/ 	.byte	0xff
	.zero		1


	//   ....[208]....
        /*0e14*/ 	.word	0x0000b6e0
        /*0e18*/ 	.word	0x00000002
        /*0e1c*/ 	.word	0x00000240
        /*0e20*/ 	.short	0x010a
        /*0e22*/ 	.byte	0xff
	.zero		1


	//   ....[209]....
        /*0e24*/ 	.word	0x0000b740
        /*0e28*/ 	.word	0x00000002
        /*0e2c*/ 	.word	0x00000210
        /*0e30*/ 	.short	0x010a
        /*0e32*/ 	.byte	0xff
	.zero		1


	//   ....[210]....
        /*0e34*/ 	.word	0x0000b790
        /*0e38*/ 	.word	0x00000002
        /*0e3c*/ 	.word	0x00000200
        /*0e40*/ 	.short	0x010a
        /*0e42*/ 	.byte	0xff
	.zero		1


	//   ....[211]....
        /*0e44*/ 	.word	0x0000b7f0
        /*0e48*/ 	.word	0x00000000
        /*0e4c*/ 	.word	0x00000210
        /*0e50*/ 	.short	0x010a
        /*0e52*/ 	.byte	0xff
	.zero		1


	//   ....[212]....
        /*0e54*/ 	.word	0x0000b850
        /*0e58*/ 	.word	0x00000000
        /*0e5c*/ 	.word	0x00000008
        /*0e60*/ 	.short	0x010a
        /*0e62*/ 	.byte	0xff
	.zero		1


	//   ....[213]....
        /*0e64*/ 	.word	0x0000b940
        /*0e68*/ 	.word	0x00000000
        /*0e6c*/ 	.word	0x00000008
        /*0e70*/ 	.short	0x010a
        /*0e72*/ 	.byte	0xff
	.zero		1


	//   ....[214]....
        /*0e74*/ 	.word	0x0000b990
        /*0e78*/ 	.word	0x00000000
        /*0e7c*/ 	.word	0x00000200
        /*0e80*/ 	.short	0x010a
        /*0e82*/ 	.byte	0xff
	.zero		1


	//   ....[215]....
        /*0e84*/ 	.word	0x0000b9f0
        /*0e88*/ 	.word	0x00000000
        /*0e8c*/ 	.word	0x00000230
        /*0e90*/ 	.short	0x010a
        /*0e92*/ 	.byte	0xff
	.zero		1


	//   ....[216]....
        /*0e94*/ 	.word	0x0000ba50
        /*0e98*/ 	.word	0x00000000
        /*0e9c*/ 	.word	0x00000000
        /*0ea0*/ 	.short	0x010a
        /*0ea2*/ 	.byte	0xff
	.zero		1


	//   ....[217]....
        /*0ea4*/ 	.word	0x0000bab0
        /*0ea8*/ 	.word	0x00000000
        /*0eac*/ 	.word	0x00000000
        /*0eb0*/ 	.short	0x010a
        /*0eb2*/ 	.byte	0xff
	.zero		1


	//   ....[218]....
        /*0eb4*/ 	.word	0x0000bb10
        /*0eb8*/ 	.word	0x00000000
        /*0ebc*/ 	.word	0x00000260
        /*0ec0*/ 	.short	0x010a
        /*0ec2*/ 	.byte	0xff
	.zero		1


	//   ....[219]....
        /*0ec4*/ 	.word	0x0000bb60
        /*0ec8*/ 	.word	0x00000008
        /*0ecc*/ 	.word	0x00000200
        /*0ed0*/ 	.short	0x010a
        /*0ed2*/ 	.byte	0xff
	.zero		1


	//   ....[220]....
        /*0ed4*/ 	.word	0x0000bbc0
        /*0ed8*/ 	.word	0x00000000
        /*0edc*/ 	.word	0x000001f8
        /*0ee0*/ 	.short	0x010a
        /*0ee2*/ 	.byte	0xff
	.zero		1


	//   ....[221]....
        /*0ee4*/ 	.word	0x0000bc20
        /*0ee8*/ 	.word	0x00000005
        /*0eec*/ 	.word	0x000001d0
        /*0ef0*/ 	.short	0x010a
        /*0ef2*/ 	.byte	0xff
	.zero		1


	//   ....[222]....
        /*0ef4*/ 	.word	0x0000bc80
        /*0ef8*/ 	.word	0x00000005
        /*0efc*/ 	.word	0x000001d8
        /*0f00*/ 	.short	0x010a
        /*0f02*/ 	.byte	0xff
	.zero		1


	//   ....[223]....
        /*0f04*/ 	.word	0x0000bce0
        /*0f08*/ 	.word	0x00000005
        /*0f0c*/ 	.word	0x000001e0
        /*0f10*/ 	.short	0x010a
        /*0f12*/ 	.byte	0xff
	.zero		1


	//   ....[224]....
        /*0f14*/ 	.word	0x0000bd40
        /*0f18*/ 	.word	0x00000005
        /*0f1c*/ 	.word	0x000001e8
        /*0f20*/ 	.short	0x010a
        /*0f22*/ 	.byte	0xff
	.zero		1


	//   ....[225]....
        /*0f24*/ 	.word	0x0000bda0
        /*0f28*/ 	.word	0x00000000
        /*0f2c*/ 	.word	0x000001d0
        /*0f30*/ 	.short	0x010a
        /*0f32*/ 	.byte	0xff
	.zero		1


	//   ....[226]....
        /*0f34*/ 	.word	0x0000be00
        /*0f38*/ 	.word	0x00000000
        /*0f3c*/ 	.word	0x000001d8
        /*0f40*/ 	.short	0x010a
        /*0f42*/ 	.byte	0xff
	.zero		1


	//   ....[227]....
        /*0f44*/ 	.word	0x0000be60
        /*0f48*/ 	.word	0x00000000
        /*0f4c*/ 	.word	0x000001e0
        /*0f50*/ 	.short	0x010a
        /*0f52*/ 	.byte	0xff
	.zero		1


	//   ....[228]....
        /*0f54*/ 	.word	0x0000beb0
        /*0f58*/ 	.word	0x00000003
        /*0f5c*/ 	.word	0x00000200
        /*0f60*/ 	.short	0x010a
        /*0f62*/ 	.byte	0xff
	.zero		1


	//   ....[229]....
        /*0f64*/ 	.word	0x0000bf10
        /*0f68*/ 	.word	0x00000002
        /*0f6c*/ 	.word	0x000001b0
        /*0f70*/ 	.short	0x010a
        /*0f72*/ 	.byte	0xff
	.zero		1


	//   ....[230]....
        /*0f74*/ 	.word	0x0000bf60
        /*0f78*/ 	.word	0x00000063
        /*0f7c*/ 	.word	0x00000220
        /*0f80*/ 	.short	0x010a
        /*0f82*/ 	.byte	0xff
	.zero		1


	//   ....[231]....
        /*0f84*/ 	.word	0x0000bfb0
        /*0f88*/ 	.word	0x00000003
        /*0f8c*/ 	.word	0x000001b0
        /*0f90*/ 	.short	0x010a
        /*0f92*/ 	.byte	0xff
	.zero		1


	//   ....[232]....
        /*0f94*/ 	.word	0x0000c000
        /*0f98*/ 	.word	0x0000003e
        /*0f9c*/ 	.word	0x000001b0
        /*0fa0*/ 	.short	0x010a
        /*0fa2*/ 	.byte	0xff
	.zero		1


	//   ....[233]....
        /*0fa4*/ 	.word	0x0000c050
        /*0fa8*/ 	.word	0x0000003e
        /*0fac*/ 	.word	0x000001b0
        /*0fb0*/ 	.short	0x010a
        /*0fb2*/ 	.byte	0xff
	.zero		1


	//----- nvinfo : EIATTR_NUM_MBARRIERS
	.align		4
.L_47:
        /*0fb4*/ 	.byte	0x03, 0x38
        /*0fb6*/ 	.short	0x004d


	//----- nvinfo : EIATTR_EXIT_INSTR_OFFSETS
	.align		4
        /*0fb8*/ 	.byte	0x04, 0x1c
        /*0fba*/ 	.short	(.L_49 - .L_48)


	//   ....[0]....
.L_48:
        /*0fbc*/ 	.word	0x00003d00


	//   ....[1]....
        /*0fc0*/ 	.word	0x000041f0


	//   ....[2]....
        /*0fc4*/ 	.word	0x00004250


	//   ....[3]....
        /*0fc8*/ 	.word	0x000054d0


	//   ....[4]....
        /*0fcc*/ 	.word	0x000066e0


	//   ....[5]....
        /*0fd0*/ 	.word	0x00006720


	//   ....[6]....
        /*0fd4*/ 	.word	0x0000aa90


	//   ....[7]....
        /*0fd8*/ 	.word	0x0000ab10


	//   ....[8]....
        /*0fdc*/ 	.word	0x0000ab40


	//   ....[9]....
        /*0fe0*/ 	.word	0x0000abb0


	//----- nvinfo : EIATTR_MAX_THREADS
	.align		4
.L_49:
        /*0fe4*/ 	.byte	0x04, 0x05
        /*0fe6*/ 	.short	(.L_51 - .L_50)
.L_50:
        /*0fe8*/ 	.word	0x00000100
        /*0fec*/ 	.word	0x00000001
        /*0ff0*/ 	.word	0x00000001


	//----- nvinfo : EIATTR_CRS_STACK_SIZE
	.align		4
.L_51:
        /*0ff4*/ 	.byte	0x04, 0x1e
        /*0ff6*/ 	.short	(.L_53 - .L_52)
.L_52:
        /*0ff8*/ 	.word	0x00000000


	//----- nvinfo : EIATTR_CBANK_PARAM_SIZE
	.align		4
.L_53:
        /*0ffc*/ 	.byte	0x03, 0x19
        /*0ffe*/ 	.short	0x0c00


	//----- nvinfo : EIATTR_PARAM_CBANK
	.align		4
        /*1000*/ 	.byte	0x04, 0x0a
        /*1002*/ 	.short	(.L_55 - .L_54)
	.align		4
.L_54:
        /*1004*/ 	.word	index@(.nv.constant0._ZN7cutlass13device_kernelINS_4gemm6kernel13GemmUniversalIN4cute5tupleIJiiiiEEENS1_10collective13CollectiveMmaINS1_46MainloopSm100TmaUmmaWarpSpecializedBlockScaledILi27ELi2ELi2ENS5_IJNS4_1CILi2EEENSA_ILi1EEESC_EEEEENS5_IJNSA_ILi256EEENSA_ILi128EEENSA_ILi64EEEEEENS5_IJNS_12float_e2m1_tENS_13float_ue4m3_tEEEENS5_IJNS5_IJlSC_lEEENS4_6LayoutINS5_IJNS5_IJNS5_IJNSA_ILi32EEENSA_ILi4EEEEEEiEEENS5_IJNS5_IJNSA_ILi16EEESP_EEEiEEENS5_IJSC_iEEEEEENS5_IJSU_NS5_IJNS5_IJNSA_ILi0EEESC_EEENSA_ILi512EEEEEENS5_IJSX_iEEEEEEEEEEESL_S14_NS4_8TiledMMAINS4_8MMA_AtomIJNS4_23SM100_MMA_MXF4_2x1SM_SSISJ_SJ_fSK_Li256ELi128ELi16ELNS4_4UMMA5MajorE0ELS19_0ELNS18_7ScaleInE0ELS1A_0EEEEEENSN_INS5_IJSC_SC_SC_EEENS5_IJSX_SX_SX_EEEEENS5_IJNS4_10UnderscoreES1G_S1G_EEEEENS5_IJNS4_18SM100_TMA_2SM_LOADES1J_EEENS5_IJNS4_14ComposedLayoutINS4_7SwizzleILi1ELi4ELi3EEENS4_18smem_ptr_flag_bitsILi4EEENSN_INS5_IJNSA_ILi8EEESH_EEENS5_IJSH_SC_EEEEEEENSN_INS5_IJNS5_IJNS5_IJSQ_SC_EEEST_EEESC_NS5_IJSC_SC_EEEEEENS5_IJNS5_IJNS5_IJST_SZ_EEESY_EEESX_NS5_IJSP_SZ_EEEEEEEEEEEvNS4_8identityENS5_IJS1J_NS4_28SM100_TMA_2SM_LOAD_MULTICASTEEEES24_vS25_EENS_8epilogue10collective18CollectiveEpilogueINS29_23Sm100TmaWarpSpecializedILi4ELi2ELi32ELb1ELb0EEEJNS5_IJSG_SG_SH_EEENS5_IJNSN_ISG_SC_EENSN_ISO_SC_EEEEENS_10bfloat16_tESM_S2I_SM_NS29_6fusion15FusionCallbacksIS2D_NS2J_17LinearCombinationIS2I_fS2I_fLNS_15FloatRoundStyleE2EEES2E_S2H_JEEENS4_5SM1004TMEM4LOAD26SM100_TMEM_LOAD_32dp32b32xENS4_13SM90_TMA_LOADENS1L_INS1M_ILi2ELi4ELi3EEENS1O_ILi16EEENSN_INS5_IJS1Q_SO_EEENS5_IJSO_SC_EEEEEEENS4_39AutoVectorizingCopyWithAssumedAlignmentILi128EEENS4_14SM90_TMA_STOREES2Z_S31_S31_EEEvvEEEEvNT_6ParamsE)
        /*1008*/ 	.short	0x0380
        /*100a*/ 	.short	0x0c00


	//----- nvinfo : EIATTR_SW_WAR
	.align		4
.L_55:
        /*100c*/ 	.byte	0x04, 0x36
        /*100e*/ 	.short	(.L_57 - .L_56)
.L_56:
        /*1010*/ 	.word	0x00000008
.L_57:


//--------------------- .nv.callgraph             --------------------------
	.section	.nv.callgraph,"",@"SHT_CUDA_CALLGRAPH"
	.align	4
	.sectionentsize	8
	.align		4
        /*0000*/ 	.word	0x00000000
	.align		4
        /*0004*/ 	.word	0xffffffff
	.align		4
        /*0008*/ 	.word	index@(_ZN7cutlass13device_kernelINS_4gemm6kernel13GemmUniversalIN4cute5tupleIJiiiiEEENS1_10collective13CollectiveMmaINS1_46MainloopSm100TmaUmmaWarpSpecializedBlockScaledILi27ELi2ELi2ENS5_IJNS4_1CILi2EEENSA_ILi1EEESC_EEEEENS5_IJNSA_ILi256EEENSA_ILi128EEENSA_ILi64EEEEEENS5_IJNS_12float_e2m1_tENS_13float_ue4m3_tEEEENS5_IJNS5_IJlSC_lEEENS4_6LayoutINS5_IJNS5_IJNS5_IJNSA_ILi32EEENSA_ILi4EEEEEEiEEENS5_IJNS5_IJNSA_ILi16EEESP_EEEiEEENS5_IJSC_iEEEEEENS5_IJSU_NS5_IJNS5_IJNSA_ILi0EEESC_EEENSA_ILi512EEEEEENS5_IJSX_iEEEEEEEEEEESL_S14_NS4_8TiledMMAINS4_8MMA_AtomIJNS4_23SM100_MMA_MXF4_2x1SM_SSISJ_SJ_fSK_Li256ELi128ELi16ELNS4_4UMMA5MajorE0ELS19_0ELNS18_7ScaleInE0ELS1A_0EEEEEENSN_INS5_IJSC_SC_SC_EEENS5_IJSX_SX_SX_EEEEENS5_IJNS4_10UnderscoreES1G_S1G_EEEEENS5_IJNS4_18SM100_TMA_2SM_LOADES1J_EEENS5_IJNS4_14ComposedLayoutINS4_7SwizzleILi1ELi4ELi3EEENS4_18smem_ptr_flag_bitsILi4EEENSN_INS5_IJNSA_ILi8EEESH_EEENS5_IJSH_SC_EEEEEEENSN_INS5_IJNS5_IJNS5_IJSQ_SC_EEEST_EEESC_NS5_IJSC_SC_EEEEEENS5_IJNS5_IJNS5_IJST_SZ_EEESY_EEESX_NS5_IJSP_SZ_EEEEEEEEEEEvNS4_8identityENS5_IJS1J_NS4_28SM100_TMA_2SM_LOAD_MULTICASTEEEES24_vS25_EENS_8epilogue10collective18CollectiveEpilogueINS29_23Sm100TmaWarpSpecializedILi4ELi2ELi32ELb1ELb0EEEJNS5_IJSG_SG_SH_EEENS5_IJNSN_ISG_SC_EENSN_ISO_SC_EEEEENS_10bfloat16_tESM_S2I_SM_NS29_6fusion15FusionCallbacksIS2D_NS2J_17LinearCombinationIS2I_fS2I_fLNS_15FloatRoundStyleE2EEES2E_S2H_JEEENS4_5SM1004TMEM4LOAD26SM100_TMEM_LOAD_32dp32b32xENS4_13SM90_TMA_LOADENS1L_INS1M_ILi2ELi4ELi3EEENS1O_ILi16EEENSN_INS5_IJS1Q_SO_EEENS5_IJSO_SC_EEEEEEENS4_39AutoVectorizingCopyWithAssumedAlignmentILi128EEENS4_14SM90_TMA_STOREES2Z_S31_S31_EEEvvEEEEvNT_6ParamsE)
	.align		4
        /*000c*/ 	.word	index@(__assertfail)
	.align		4
        /*0010*/ 	.word	0x00000000
	.align		4
        /*0014*/ 	.word	0xfffffffe
	.align		4
        /*0018*/ 	.word	0x00000000
	.align		4
        /*001c*/ 	.word	0xfffffffd
	.align		4
        /*0020*/ 	.word	0x00000000
	.align		4
        /*0024*/ 	.word	0xfffffffc


//--------------------- .nv.constant4             --------------------------
	.section	.nv.constant4,"a",@progbits
	.align	8
	.align		8
.nv.constant4:
        /*0000*/ 	.dword	__assertfail
	.align		8
        /*0008*/ 	.dword	__unnamed_1
	.align		8
        /*0010*/ 	.dword	__unnamed_2
	.align		8
        /*0018*/ 	.dword	_ZN40_INTERNAL_37e8f58f_4_k_cu_2c26fa62_272034cuda3std3__45__cpo5beginE
	.align		8
        /*0020*/ 	.dword	_ZN40_INTERNAL_37e8f58f_4_k_cu_2c26fa62_272034cuda3std3__45__cpo3endE
	.align		8
        /*0028*/ 	.dword	_ZN40_INTERNAL_37e8f58f_4_k_cu_2c26fa62_272034cuda3std3__45__cpo6cbeginE
	.align		8
        /*0030*/ 	.dword	_ZN40_INTERNAL_37e8f58f_4_k_cu_2c26fa62_272034cuda3std3__45__cpo4cendE
	.align		8
        /*0038*/ 	.dword	_ZN40_INTERNAL_37e8f58f_4_k_cu_2c26fa62_272034cuda3std3__442_GLOBAL__N__37e8f58f_4_k_cu_2c26fa62_272036ignoreE
	.align		8
        /*0040*/ 	.dword	_ZN40_INTERNAL_37e8f58f_4_k_cu_2c26fa62_272034cuda3std3__419piecewise_constructE
	.align		8
        /*0048*/ 	.dword	_ZN40_INTERNAL_37e8f58f_4_k_cu_2c26fa62_272034cuda3std3__48in_placeE
	.align		8
        /*0050*/ 	.dword	_ZN40_INTERNAL_37e8f58f_4_k_cu_2c26fa62_272034cuda3std6ranges3__45__cpo4swapE
	.align		8
        /*0058*/ 	.dword	_ZN40_INTERNAL_37e8f58f_4_k_cu_2c26fa62_272034cuda3std6ranges3__45__cpo9iter_moveE
	.align		8
        /*0060*/ 	.dword	_ZN40_INTERNAL_37e8f58f_4_k_cu_2c26fa62_272034cute7productE
	.align		8
        /*0068*/ 	.dword	_ZN40_INTERNAL_37e8f58f_4_k_cu_2c26fa62_272034cute1_E
	.align		8
        /*0070*/ 	.dword	$str$25
	.align		8
        /*0078*/ 	.dword	$str$26
	.align		8
        /*0080*/ 	.dword	$str$29
	.align		8
        /*0088*/ 	.dword	$str$30


//--------------------- .text._ZN7cutlass13device_kernelINS_4gemm6kernel13GemmUniversalIN4cute5tupleIJiiiiEEENS1_10collective13CollectiveMmaINS1_46MainloopSm100TmaUmmaWarpSpecializedBlockScaledILi27ELi2ELi2ENS5_IJNS4_1CILi2EEENSA_ILi1EEESC_EEEEENS5_IJNSA_ILi256EEENSA_ILi128EEENSA_ILi64EEEEEENS5_IJNS_12float_e2m1_tENS_13float_ue4m3_tEEEENS5_IJNS5_IJlSC_lEEENS4_6LayoutINS5_IJNS5_IJNS5_IJNSA_ILi32EEENSA_ILi4EEEEEEiEEENS5_IJNS5_IJNSA_ILi16EEESP_EEEiEEENS5_IJSC_iEEEEEENS5_IJSU_NS5_IJNS5_IJNSA_ILi0EEESC_EEENSA_ILi512EEEEEENS5_IJSX_iEEEEEEEEEEESL_S14_NS4_8TiledMMAINS4_8MMA_AtomIJNS4_23SM100_MMA_MXF4_2x1SM_SSISJ_SJ_fSK_Li256ELi128ELi16ELNS4_4UMMA5MajorE0ELS19_0ELNS18_7ScaleInE0ELS1A_0EEEEEENSN_INS5_IJSC_SC_SC_EEENS5_IJSX_SX_SX_EEEEENS5_IJNS4_10UnderscoreES1G_S1G_EEEEENS5_IJNS4_18SM100_TMA_2SM_LOADES1J_EEENS5_IJNS4_14ComposedLayoutINS4_7SwizzleILi1ELi4ELi3EEENS4_18smem_ptr_flag_bitsILi4EEENSN_INS5_IJNSA_ILi8EEESH_EEENS5_IJSH_SC_EEEEEEENSN_INS5_IJNS5_IJNS5_IJSQ_SC_EEEST_EEESC_NS5_IJSC_SC_EEEEEENS5_IJNS5_IJNS5_IJST_SZ_EEESY_EEESX_NS5_IJSP_SZ_EEEEEEEEEEEvNS4_8identityENS5_IJS1J_NS4_28SM100_TMA_2SM_LOAD_MULTICASTEEEES24_vS25_EENS_8epilogue10collective18CollectiveEpilogueINS29_23Sm100TmaWarpSpecializedILi4ELi2ELi32ELb1ELb0EEEJNS5_IJSG_SG_SH_EEENS5_IJNSN_ISG_SC_EENSN_ISO_SC_EEEEENS_10bfloat16_tESM_S2I_SM_NS29_6fusion15FusionCallbacksIS2D_NS2J_17LinearCombinationIS2I_fS2I_fLNS_15FloatRoundStyleE2EEES2E_S2H_JEEENS4_5SM1004TMEM4LOAD26SM100_TMEM_LOAD_32dp32b32xENS4_13SM90_TMA_LOADENS1L_INS1M_ILi2ELi4ELi3EEENS1O_ILi16EEENSN_INS5_IJS1Q_SO_EEENS5_IJSO_SC_EEEEEEENS4_39AutoVectorizingCopyWithAssumedAlignmentILi128EEENS4_14SM90_TMA_STOREES2Z_S31_S31_EEEvvEEEEvNT_6ParamsE --------------------------
	.section	.text._ZN7cutlass13device_kernelINS_4gemm6kernel13GemmUniversalIN4cute5tupleIJiiiiEEENS1_10collective13CollectiveMmaINS1_46MainloopSm100TmaUmmaWarpSpecializedBlockScaledILi27ELi2ELi2ENS5_IJNS4_1CILi2EEENSA_ILi1EEESC_EEEEENS5_IJNSA_ILi256EEENSA_ILi128EEENSA_ILi64EEEEEENS5_IJNS_12float_e2m1_tENS_13float_ue4m3_tEEEENS5_IJNS5_IJlSC_lEEENS4_6LayoutINS5_IJNS5_IJNS5_IJNSA_ILi32EEENSA_ILi4EEEEEEiEEENS5_IJNS5_IJNSA_ILi16EEESP_EEEiEEENS5_IJSC_iEEEEEENS5_IJSU_NS5_IJNS5_IJNSA_ILi0EEESC_EEENSA_ILi512EEEEEENS5_IJSX_iEEEEEEEEEEESL_S14_NS4_8TiledMMAINS4_8MMA_AtomIJNS4_23SM100_MMA_MXF4_2x1SM_SSISJ_SJ_fSK_Li256ELi128ELi16ELNS4_4UMMA5MajorE0ELS19_0ELNS18_7ScaleInE0ELS1A_0EEEEEENSN_INS5_IJSC_SC_SC_EEENS5_IJSX_SX_SX_EEEEENS5_IJNS4_10UnderscoreES1G_S1G_EEEEENS5_IJNS4_18SM100_TMA_2SM_LOADES1J_EEENS5_IJNS4_14ComposedLayoutINS4_7SwizzleILi1ELi4ELi3EEENS4_18smem_ptr_flag_bitsILi4EEENSN_INS5_IJNSA_ILi8EEESH_EEENS5_IJSH_SC_EEEEEEENSN_INS5_IJNS5_IJNS5_IJSQ_SC_EEEST_EEESC_NS5_IJSC_SC_EEEEEENS5_IJNS5_IJNS5_IJST_SZ_EEESY_EEESX_NS5_IJSP_SZ_EEEEEEEEEEEvNS4_8identityENS5_IJS1J_NS4_28SM100_TMA_2SM_LOAD_MULTICASTEEEES24_vS25_EENS_8epilogue10collective18CollectiveEpilogueINS29_23Sm100TmaWarpSpecializedILi4ELi2ELi32ELb1ELb0EEEJNS5_IJSG_SG_SH_EEENS5_IJNSN_ISG_SC_EENSN_ISO_SC_EEEEENS_10bfloat16_tESM_S2I_SM_NS29_6fusion15FusionCallbacksIS2D_NS2J_17LinearCombinationIS2I_fS2I_fLNS_15FloatRoundStyleE2EEES2E_S2H_JEEENS4_5SM1004TMEM4LOAD26SM100_TMEM_LOAD_32dp32b32xENS4_13SM90_TMA_LOADENS1L_INS1M_ILi2ELi4ELi3EEENS1O_ILi16EEENSN_INS5_IJS1Q_SO_EEENS5_IJSO_SC_EEEEEEENS4_39AutoVectorizingCopyWithAssumedAlignmentILi128EEENS4_14SM90_TMA_STOREES2Z_S31_S31_EEEvvEEEEvNT_6ParamsE,"ax",@progbits
	.align	128
.text._ZN7cutlass13device_kernelINS_4gemm6kernel13GemmUniversalIN4cute5tupleIJiiiiEEENS1_10collective13CollectiveMmaINS1_46MainloopSm100TmaUmmaWarpSpecializedBlockScaledILi27ELi2ELi2ENS5_IJNS4_1CILi2EEENSA_ILi1EEESC_EEEEENS5_IJNSA_ILi256EEENSA_ILi128EEENSA_ILi64EEEEEENS5_IJNS_12float_e2m1_tENS_13float_ue4m3_tEEEENS5_IJNS5_IJlSC_lEEENS4_6LayoutINS5_IJNS5_IJNS5_IJNSA_ILi32EEENSA_ILi4EEEEEEiEEENS5_IJNS5_IJNSA_ILi16EEESP_EEEiEEENS5_IJSC_iEEEEEENS5_IJSU_NS5_IJNS5_IJNSA_ILi0EEESC_EEENSA_ILi512EEEEEENS5_IJSX_iEEEEEEEEEEESL_S14_NS4_8TiledMMAINS4_8MMA_AtomIJNS4_23SM100_MMA_MXF4_2x1SM_SSISJ_SJ_fSK_Li256ELi128ELi16ELNS4_4UMMA5MajorE0ELS19_0ELNS18_7ScaleInE0ELS1A_0EEEEEENSN_INS5_IJSC_SC_SC_EEENS5_IJSX_SX_SX_EEEEENS5_IJNS4_10UnderscoreES1G_S1G_EEEEENS5_IJNS4_18SM100_TMA_2SM_LOADES1J_EEENS5_IJNS4_14ComposedLayoutINS4_7SwizzleILi1ELi4ELi3EEENS4_18smem_ptr_flag_bitsILi4EEENSN_INS5_IJNSA_ILi8EEESH_EEENS5_IJSH_SC_EEEEEEENSN_INS5_IJNS5_IJNS5_IJSQ_SC_EEEST_EEESC_NS5_IJSC_SC_EEEEEENS5_IJNS5_IJNS5_IJST_SZ_EEESY_EEESX_NS5_IJSP_SZ_EEEEEEEEEEEvNS4_8identityENS5_IJS1J_NS4_28SM100_TMA_2SM_LOAD_MULTICASTEEEES24_vS25_EENS_8epilogue10collective18CollectiveEpilogueINS29_23Sm100TmaWarpSpecializedILi4ELi2ELi32ELb1ELb0EEEJNS5_IJSG_SG_SH_EEENS5_IJNSN_ISG_SC_EENSN_ISO_SC_EEEEENS_10bfloat16_tESM_S2I_SM_NS29_6fusion15FusionCallbacksIS2D_NS2J_17LinearCombinationIS2I_fS2I_fLNS_15FloatRoundStyleE2EEES2E_S2H_JEEENS4_5SM1004TMEM4LOAD26SM100_TMEM_LOAD_32dp32b32xENS4_13SM90_TMA_LOADENS1L_INS1M_ILi2ELi4ELi3EEENS1O_ILi16EEENSN_INS5_IJS1Q_SO_EEENS5_IJSO_SC_EEEEEEENS4_39AutoVectorizingCopyWithAssumedAlignmentILi128EEENS4_14SM90_TMA_STOREES2Z_S31_S31_EEEvvEEEEvNT_6ParamsE:
        .type           _ZN7cutlass13device_kernelINS_4gemm6kernel13GemmUniversalIN4cute5tupleIJiiiiEEENS1_10collective13CollectiveMmaINS1_46MainloopSm100TmaUmmaWarpSpecializedBlockScaledILi27ELi2ELi2ENS5_IJNS4_1CILi2EEENSA_ILi1EEESC_EEEEENS5_IJNSA_ILi256EEENSA_ILi128EEENSA_ILi64EEEEEENS5_IJNS_12float_e2m1_tENS_13float_ue4m3_tEEEENS5_IJNS5_IJlSC_lEEENS4_6LayoutINS5_IJNS5_IJNS5_IJNSA_ILi32EEENSA_ILi4EEEEEEiEEENS5_IJNS5_IJNSA_ILi16EEESP_EEEiEEENS5_IJSC_iEEEEEENS5_IJSU_NS5_IJNS5_IJNSA_ILi0EEESC_EEENSA_ILi512EEEEEENS5_IJSX_iEEEEEEEEEEESL_S14_NS4_8TiledMMAINS4_8MMA_AtomIJNS4_23SM100_MMA_MXF4_2x1SM_SSISJ_SJ_fSK_Li256ELi128ELi16ELNS4_4UMMA5MajorE0ELS19_0ELNS18_7ScaleInE0ELS1A_0EEEEEENSN_INS5_IJSC_SC_SC_EEENS5_IJSX_SX_SX_EEEEENS5_IJNS4_10UnderscoreES1G_S1G_EEEEENS5_IJNS4_18SM100_TMA_2SM_LOADES1J_EEENS5_IJNS4_14ComposedLayoutINS4_7SwizzleILi1ELi4ELi3EEENS4_18smem_ptr_flag_bitsILi4EEENSN_INS5_IJNSA_ILi8EEESH_EEENS5_IJSH_SC_EEEEEEENSN_INS5_IJNS5_IJNS5_IJSQ_SC_EEEST_EEESC_NS5_IJSC_SC_EEEEEENS5_IJNS5_IJNS5_IJST_SZ_EEESY_EEESX_NS5_IJSP_SZ_EEEEEEEEEEEvNS4_8identityENS5_IJS1J_NS4_28SM100_TMA_2SM_LOAD_MULTICASTEEEES24_vS25_EENS_8epilogue10collective18CollectiveEpilogueINS29_23Sm100TmaWarpSpecializedILi4ELi2ELi32ELb1ELb0EEEJNS5_IJSG_SG_SH_EEENS5_IJNSN_ISG_SC_EENSN_ISO_SC_EEEEENS_10bfloat16_tESM_S2I_SM_NS29_6fusion15FusionCallbacksIS2D_NS2J_17LinearCombinationIS2I_fS2I_fLNS_15FloatRoundStyleE2EEES2E_S2H_JEEENS4_5SM1004TMEM4LOAD26SM100_TMEM_LOAD_32dp32b32xENS4_13SM90_TMA_LOADENS1L_INS1M_ILi2ELi4ELi3EEENS1O_ILi16EEENSN_INS5_IJS1Q_SO_EEENS5_IJSO_SC_EEEEEEENS4_39AutoVectorizingCopyWithAssumedAlignmentILi128EEENS4_14SM90_TMA_STOREES2Z_S31_S31_EEEvvEEEEvNT_6ParamsE,@function
        .size           _ZN7cutlass13device_kernelINS_4gemm6kernel13GemmUniversalIN4cute5tupleIJiiiiEEENS1_10collective13CollectiveMmaINS1_46MainloopSm100TmaUmmaWarpSpecializedBlockScaledILi27ELi2ELi2ENS5_IJNS4_1CILi2EEENSA_ILi1EEESC_EEEEENS5_IJNSA_ILi256EEENSA_ILi128EEENSA_ILi64EEEEEENS5_IJNS_12float_e2m1_tENS_13float_ue4m3_tEEEENS5_IJNS5_IJlSC_lEEENS4_6LayoutINS5_IJNS5_IJNS5_IJNSA_ILi32EEENSA_ILi4EEEEEEiEEENS5_IJNS5_IJNSA_ILi16EEESP_EEEiEEENS5_IJSC_iEEEEEENS5_IJSU_NS5_IJNS5_IJNSA_ILi0EEESC_EEENSA_ILi512EEEEEENS5_IJSX_iEEEEEEEEEEESL_S14_NS4_8TiledMMAINS4_8MMA_AtomIJNS4_23SM100_MMA_MXF4_2x1SM_SSISJ_SJ_fSK_Li256ELi128ELi16ELNS4_4UMMA5MajorE0ELS19_0ELNS18_7ScaleInE0ELS1A_0EEEEEENSN_INS5_IJSC_SC_SC_EEENS5_IJSX_SX_SX_EEEEENS5_IJNS4_10UnderscoreES1G_S1G_EEEEENS5_IJNS4_18SM100_TMA_2SM_LOADES1J_EEENS5_IJNS4_14ComposedLayoutINS4_7SwizzleILi1ELi4ELi3EEENS4_18smem_ptr_flag_bitsILi4EEENSN_INS5_IJNSA_ILi8EEESH_EEENS5_IJSH_SC_EEEEEEENSN_INS5_IJNS5_IJNS5_IJSQ_SC_EEEST_EEESC_NS5_IJSC_SC_EEEEEENS5_IJNS5_IJNS5_IJST_SZ_EEESY_EEESX_NS5_IJSP_SZ_EEEEEEEEEEEvNS4_8identityENS5_IJS1J_NS4_28SM100_TMA_2SM_LOAD_MULTICASTEEEES24_vS25_EENS_8epilogue10collective18CollectiveEpilogueINS29_23Sm100TmaWarpSpecializedILi4ELi2ELi32ELb1ELb0EEEJNS5_IJSG_SG_SH_EEENS5_IJNSN_ISG_SC_EENSN_ISO_SC_EEEEENS_10bfloat16_tESM_S2I_SM_NS29_6fusion15FusionCallbacksIS2D_NS2J_17LinearCombinationIS2I_fS2I_fLNS_15FloatRoundStyleE2EEES2E_S2H_JEEENS4_5SM1004TMEM4LOAD26SM100_TMEM_LOAD_32dp32b32xENS4_13SM90_TMA_LOADENS1L_INS1M_ILi2ELi4ELi3EEENS1O_ILi16EEENSN_INS5_IJS1Q_SO_EEENS5_IJSO_SC_EEEEEEENS4_39AutoVectorizingCopyWithAssumedAlignmentILi128EEENS4_14SM90_TMA_STOREES2Z_S31_S31_EEEvvEEEEvNT_6ParamsE,(.L_x_265 - _ZN7cutlass13device_kernelINS_4gemm6kernel13GemmUniversalIN4cute5tupleIJiiiiEEENS1_10collective13CollectiveMmaINS1_46MainloopSm100TmaUmmaWarpSpecializedBlockScaledILi27ELi2ELi2ENS5_IJNS4_1CILi2EEENSA_ILi1EEESC_EEEEENS5_IJNSA_ILi256EEENSA_ILi128EEENSA_ILi64EEEEEENS5_IJNS_12float_e2m1_tENS_13float_ue4m3_tEEEENS5_IJNS5_IJlSC_lEEENS4_6LayoutINS5_IJNS5_IJNS5_IJNSA_ILi32EEENSA_ILi4EEEEEEiEEENS5_IJNS5_IJNSA_ILi16EEESP_EEEiEEENS5_IJSC_iEEEEEENS5_IJSU_NS5_IJNS5_IJNSA_ILi0EEESC_EEENSA_ILi512EEEEEENS5_IJSX_iEEEEEEEEEEESL_S14_NS4_8TiledMMAINS4_8MMA_AtomIJNS4_23SM100_MMA_MXF4_2x1SM_SSISJ_SJ_fSK_Li256ELi128ELi16ELNS4_4UMMA5MajorE0ELS19_0ELNS18_7ScaleInE0ELS1A_0EEEEEENSN_INS5_IJSC_SC_SC_EEENS5_IJSX_SX_SX_EEEEENS5_IJNS4_10UnderscoreES1G_S1G_EEEEENS5_IJNS4_18SM100_TMA_2SM_LOADES1J_EEENS5_IJNS4_14ComposedLayoutINS4_7SwizzleILi1ELi4ELi3EEENS4_18smem_ptr_flag_bitsILi4EEENSN_INS5_IJNSA_ILi8EEESH_EEENS5_IJSH_SC_EEEEEEENSN_INS5_IJNS5_IJNS5_IJSQ_SC_EEEST_EEESC_NS5_IJSC_SC_EEEEEENS5_IJNS5_IJNS5_IJST_SZ_EEESY_EEESX_NS5_IJSP_SZ_EEEEEEEEEEEvNS4_8identityENS5_IJS1J_NS4_28SM100_TMA_2SM_LOAD_MULTICASTEEEES24_vS25_EENS_8epilogue10collective18CollectiveEpilogueINS29_23Sm100TmaWarpSpecializedILi4ELi2ELi32ELb1ELb0EEEJNS5_IJSG_SG_SH_EEENS5_IJNSN_ISG_SC_EENSN_ISO_SC_EEEEENS_10bfloat16_tESM_S2I_SM_NS29_6fusion15FusionCallbacksIS2D_NS2J_17LinearCombinationIS2I_fS2I_fLNS_15FloatRoundStyleE2EEES2E_S2H_JEEENS4_5SM1004TMEM4LOAD26SM100_TMEM_LOAD_32dp32b32xENS4_13SM90_TMA_LOADENS1L_INS1M_ILi2ELi4ELi3EEENS1O_ILi16EEENSN_INS5_IJS1Q_SO_EEENS5_IJSO_SC_EEEEEEENS4_39AutoVectorizingCopyWithAssumedAlignmentILi128EEENS4_14SM90_TMA_STOREES2Z_S31_S31_EEEvvEEEEvNT_6ParamsE)
        .other          _ZN7cutlass13device_kernelINS_4gemm6kernel13GemmUniversalIN4cute5tupleIJiiiiEEENS1_10collective13CollectiveMmaINS1_46MainloopSm100TmaUmmaWarpSpecializedBlockScaledILi27ELi2ELi2ENS5_IJNS4_1CILi2EEENSA_ILi1EEESC_EEEEENS5_IJNSA_ILi256EEENSA_ILi128EEENSA_ILi64EEEEEENS5_IJNS_12float_e2m1_tENS_13float_ue4m3_tEEEENS5_IJNS5_IJlSC_lEEENS4_6LayoutINS5_IJNS5_IJNS5_IJNSA_ILi32EEENSA_ILi4EEEEEEiEEENS5_IJNS5_IJNSA_ILi16EEESP_EEEiEEENS5_IJSC_iEEEEEENS5_IJSU_NS5_IJNS5_IJNSA_ILi0EEESC_EEENSA_ILi512EEEEEENS5_IJSX_iEEEEEEEEEEESL_S14_NS4_8TiledMMAINS4_8MMA_AtomIJNS4_23SM100_MMA_MXF4_2x1SM_SSISJ_SJ_fSK_Li256ELi128ELi16ELNS4_4UMMA5MajorE0ELS19_0ELNS18_7ScaleInE0ELS1A_0EEEEEENSN_INS5_IJSC_SC_SC_EEENS5_IJSX_SX_SX_EEEEENS5_IJNS4_10UnderscoreES1G_S1G_EEEEENS5_IJNS4_18SM100_TMA_2SM_LOADES1J_EEENS5_IJNS4_14ComposedLayoutINS4_7SwizzleILi1ELi4ELi3EEENS4_18smem_ptr_flag_bitsILi4EEENSN_INS5_IJNSA_ILi8EEESH_EEENS5_IJSH_SC_EEEEEEENSN_INS5_IJNS5_IJNS5_IJSQ_SC_EEEST_EEESC_NS5_IJSC_SC_EEEEEENS5_IJNS5_IJNS5_IJST_SZ_EEESY_EEESX_NS5_IJSP_SZ_EEEEEEEEEEEvNS4_8identityENS5_IJS1J_NS4_28SM100_TMA_2SM_LOAD_MULTICASTEEEES24_vS25_EENS_8epilogue10collective18CollectiveEpilogueINS29_23Sm100TmaWarpSpecializedILi4ELi2ELi32ELb1ELb0EEEJNS5_IJSG_SG_SH_EEENS5_IJNSN_ISG_SC_EENSN_ISO_SC_EEEEENS_10bfloat16_tESM_S2I_SM_NS29_6fusion15FusionCallbacksIS2D_NS2J_17LinearCombinationIS2I_fS2I_fLNS_15FloatRoundStyleE2EEES2E_S2H_JEEENS4_5SM1004TMEM4LOAD26SM100_TMEM_LOAD_32dp32b32xENS4_13SM90_TMA_LOADENS1L_INS1M_ILi2ELi4ELi3EEENS1O_ILi16EEENSN_INS5_IJS1Q_SO_EEENS5_IJSO_SC_EEEEEEENS4_39AutoVectorizingCopyWithAssumedAlignmentILi128EEENS4_14SM90_TMA_STOREES2Z_S31_S31_EEEvvEEEEvNT_6ParamsE,@"STO_CUDA_ENTRY STV_DEFAULT"
_ZN7cutlass13device_kernelINS_4gemm6kernel13GemmUniversalIN4cute5tupleIJiiiiEEENS1_10collective13CollectiveMmaINS1_46MainloopSm100TmaUmmaWarpSpecializedBlockScaledILi27ELi2ELi2ENS5_IJNS4_1CILi2EEENSA_ILi1EEESC_EEEEENS5_IJNSA_ILi256EEENSA_ILi128EEENSA_ILi64EEEEEENS5_IJNS_12float_e2m1_tENS_13float_ue4m3_tEEEENS5_IJNS5_IJlSC_lEEENS4_6LayoutINS5_IJNS5_IJNS5_IJNSA_ILi32EEENSA_ILi4EEEEEEiEEENS5_IJNS5_IJNSA_ILi16EEESP_EEEiEEENS5_IJSC_iEEEEEENS5_IJSU_NS5_IJNS5_IJNSA_ILi0EEESC_EEENSA_ILi512EEEEEENS5_IJSX_iEEEEEEEEEEESL_S14_NS4_8TiledMMAINS4_8MMA_AtomIJNS4_23SM100_MMA_MXF4_2x1SM_SSISJ_SJ_fSK_Li256ELi128ELi16ELNS4_4UMMA5MajorE0ELS19_0ELNS18_7ScaleInE0ELS1A_0EEEEEENSN_INS5_IJSC_SC_SC_EEENS5_IJSX_SX_SX_EEEEENS5_IJNS4_10UnderscoreES1G_S1G_EEEEENS5_IJNS4_18SM100_TMA_2SM_LOADES1J_EEENS5_IJNS4_14ComposedLayoutINS4_7SwizzleILi1ELi4ELi3EEENS4_18smem_ptr_flag_bitsILi4EEENSN_INS5_IJNSA_ILi8EEESH_EEENS5_IJSH_SC_EEEEEEENSN_INS5_IJNS5_IJNS5_IJSQ_SC_EEEST_EEESC_NS5_IJSC_SC_EEEEEENS5_IJNS5_IJNS5_IJST_SZ_EEESY_EEESX_NS5_IJSP_SZ_EEEEEEEEEEEvNS4_8identityENS5_IJS1J_NS4_28SM100_TMA_2SM_LOAD_MULTICASTEEEES24_vS25_EENS_8epilogue10collective18CollectiveEpilogueINS29_23Sm100TmaWarpSpecializedILi4ELi2ELi32ELb1ELb0EEEJNS5_IJSG_SG_SH_EEENS5_IJNSN_ISG_SC_EENSN_ISO_SC_EEEEENS_10bfloat16_tESM_S2I_SM_NS29_6fusion15FusionCallbacksIS2D_NS2J_17LinearCombinationIS2I_fS2I_fLNS_15FloatRoundStyleE2EEES2E_S2H_JEEENS4_5SM1004TMEM4LOAD26SM100_TMEM_LOAD_32dp32b32xENS4_13SM90_TMA_LOADENS1L_INS1M_ILi2ELi4ELi3EEENS1O_ILi16EEENSN_INS5_IJS1Q_SO_EEENS5_IJSO_SC_EEEEEEENS4_39AutoVectorizingCopyWithAssumedAlignmentILi128EEENS4_14SM90_TMA_STOREES2Z_S31_S31_EEEvvEEEEvNT_6ParamsE:
[----:B------:R-:W1:Y:S01]  /*0000*/  LDC R1, c[0x0][0x37c] ;  /* 0x0000df00ff017b82 */ /* 0x000e620000000800 */
[----:B------:R-:W2:Y:S01]  /*0010*/  S2R R94, SR_TID.X ;  /* 0x00000000005e7919 */ /* 0x000ea20000002100 */
[----:B------:R-:W3:Y:S06]  /*0020*/  LDCU.64 UR12, c[0x0][0xc90] ;  /* 0x00019200ff0c77ac */ /* 0x000eec0008000a00 */
[----:B------:R-:W4:Y:S01]  /*0030*/  S2UR UR52, SR_CgaCtaId ;  /* 0x00000000003479c3 */ /* 0x000f220000008800 */
[----:B------:R-:W-:Y:S02]  /*0040*/  PRMT R80, RZ, 0x7610, R80 ;  /* 0x00007610ff507816 */ /* 0x000fe40000000050 */
[----:B------:R-:W-:Y:S01]  /*0050*/  ELECT P1, URZ, PT ;  /* 0x0000000000ff782f */ /* 0x000fe20003820000 */
[----:B---3--:R-:W-:-:S04]  /*0060*/  UISETP.NE.U32.AND UP0, UPT, UR12, URZ, UPT ;  /* 0x000000ff0c00728c */ /* 0x008fc8000bf05070 */
[----:B------:R-:W-:Y:S02]  /*0070*/  UISETP.NE.AND.EX UP0, UPT, UR13, URZ, UPT, UP0 ;  /* 0x000000ff0d00728c */ /* 0x000fe4000bf05300 */
[----:B----4-:R-:W-:Y:S02]  /*0080*/  ULOP3.LUT UR38, UR52, 0x1, URZ, 0xc0, !UPT ;  /* 0x0000000134267892 */ /* 0x010fe4000f8ec0ff */
[----:B------:R-:W-:Y:S01]  /*0090*/  ULOP3.LUT UR36, UR52, 0x1, URZ, 0x3c, !UPT ;  /* 0x0000000134247892 */ /* 0x000fe2000f8e3cff */
[----:B--2---:R-:W-:-:S05]  /*00a0*/  SHF.R.U32.HI R81, RZ, 0x5, R94 ;  /* 0x00000005ff517819 */ /* 0x004fca000001165e */
[----:B------:R-:W2:Y:S02]  /*00b0*/  SHFL.IDX PT, R0, R81, RZ, 0x1f ;  /* 0x00001fff51007589 */ /* 0x000ea400000e0000 */
[----:B--2---:R-:W-:Y:S01]  /*00c0*/  R2UR UR21, R0 ;  /* 0x00000000001572ca */ /* 0x004fe200000e0000 */
[----:B-1----:R-:W-:-:S14]  /*00d0*/  BRA.U UP0, `(.L_x_0) ;  /* 0x0000000100307547 */ /* 0x002fdc000b800000 */
[----:B------:R-:W1:Y:S02]  /*00e0*/  LDCU.64 UR4, c[0x0][0xc88] ;  /* 0x00019100ff0477ac */ /* 0x000e640008000a00 */
[----:B-1----:R-:W-:-:S04]  /*00f0*/  UISETP.NE.U32.AND UP0, UPT, UR4, URZ, UPT ;  /* 0x000000ff0400728c */ /* 0x002fc8000bf05070 */
[----:B------:R-:W-:-:S09]  /*0100*/  UISETP.NE.AND.EX UP0, UPT, UR5, URZ, UPT, UP0 ;  /* 0x000000ff0500728c */ /* 0x000fd2000bf05300 */
[----:B------:R-:W-:Y:S05]  /*0110*/  BRA.U !UP0, `(.L_x_1) ;  /* 0x0000000108147547 */ /* 0x000fea000b800000 */
[----:B------:R-:W1:Y:S01]  /*0120*/  LDC.64 R2, c[0x0][0xc88] ;  /* 0x00032200ff027b82 */ /* 0x000e620000000a00 */
[----:B------:R-:W1:Y:S02]  /*0130*/  LDCU.64 UR4, c[0x0][0x358] ;  /* 0x00006b00ff0477ac */ /* 0x000e640008000a00 */
[----:B-1----:R1:W5:Y:S01]  /*0140*/  LDG.E R41, desc[UR4][R2.64] ;  /* 0x0000000402297981 */ /* 0x002362000c1e1900 */
[----:B------:R-:W-:Y:S01]  /*0150*/  HFMA2 R80, -RZ, RZ, 0, 5.9604644775390625e-08 ;  /* 0x00000001ff507431 */ /* 0x000fe200000001ff */
[----:B------:R-:W-:Y:S05]  /*0160*/  BRA `(.L_x_0) ;  /* 0x00000000000c7947 */ /* 0x000fea0003800000 */
.L_x_1:
[----:B------:R-:W1:Y:S01]  /*0170*/  LDCU UR4, c[0x0][0xc80] ;  /* 0x00019000ff0477ac */ /* 0x000e620008000800 */
[----:B------:R-:W-:Y:S01]  /*0180*/  HFMA2 R80, -RZ, RZ, 0, 5.9604644775390625e-08 ;  /* 0x00000001ff507431 */ /* 0x000fe200000001ff */
[----:B-1----:R-:W-:-:S07]  /*0190*/  MOV R41, UR4 ;  /* 0x0000000400297c02 */ /* 0x002fce0008000f00 */
.L_x_0:
[----:B------:R-:W2:Y:S02]  /*01a0*/  LDCU.64 UR4, c[0x0][0xcb0] ;  /* 0x00019600ff0477ac */ /* 0x000ea40008000a00 */
[----:B--2---:R-:W-:-:S04]  /*01b0*/  UISETP.NE.U32.AND UP0, UPT, UR4, URZ, UPT ;  /* 0x000000ff0400728c */ /* 0x004fc8000bf05070 */
[----:B------:R-:W-:-:S09]  /*01c0*/  UISETP.NE.AND.EX UP0, UPT, UR5, URZ, UPT, UP0 ;  /* 0x000000ff0500728c */ /* 0x000fd2000bf05300 */
[----:B------:R-:W-:Y:S05]  /*01d0*/  BRA.U UP0, `(.L_x_2) ;  /* 0x0000000100287547 */ /* 0x000fea000b800000 */
[----:B------:R-:W2:Y:S02]  /*01e0*/  LDCU.64 UR4, c[0x0][0xca8] ;  /* 0x00019500ff0477ac */ /* 0x000ea40008000a00 */
[----:B--2---:R-:W-:-:S04]  /*01f0*/  UISETP.NE.U32.AND UP0, UPT, UR4, URZ, UPT ;  /* 0x000000ff0400728c */ /* 0x004fc8000bf05070 */
[----:B------:R-:W-:-:S09]  /*0200*/  UISETP.NE.AND.EX UP0, UPT, UR5, URZ, UPT, UP0 ;  /* 0x000000ff0500728c */ /* 0x000fd2000bf05300 */
[----:B------:R-:W-:Y:S05]  /*0210*/  BRA.U !UP0, `(.L_x_3) ;  /* 0x0000000108107547 */ /* 0x000fea000b800000 */
[----:B------:R-:W2:Y:S01]  /*0220*/  LDC.64 R38, c[0x0][0xca8] ;  /* 0x00032a00ff267b82 */ /* 0x000ea20000000a00 */
[----:B------:R-:W2:Y:S02]  /*0230*/  LDCU.64 UR4, c[0x0][0x358] ;  /* 0x00006b00ff0477ac */ /* 0x000ea40008000a00 */
[----:B--2---:R2:W5:Y:S01]  /*0240*/  LDG.E R38, desc[UR4][R38.64] ;  /* 0x0000000426267981 */ /* 0x004562000c1e1900 */
[----:B------:R-:W-:Y:S05]  /*0250*/  BRA `(.L_x_2) ;  /* 0x0000000000087947 */ /* 0x000fea0003800000 */
.L_x_3:
[----:B------:R-:W2:Y:S02]  /*0260*/  LDCU UR4, c[0x0][0xca0] ;  /* 0x00019400ff0477ac */ /* 0x000ea40008000800 */
[----:B--2---:R-:W-:Y:S02]  /*0270*/  MOV R38, UR4 ;  /* 0x0000000400267c02 */ /* 0x004fe40008000f00 */
.L_x_2:
[----:B------:R-:W-:Y:S01]  /*0280*/  IMAD.U32 R0, RZ, RZ, UR21 ;  /* 0x00000015ff007e24 */ /* 0x000fe2000f8e00ff */
[----:B------:R-:W-:Y:S04]  /*0290*/  BSSY.RECONVERGENT B0, `(.L_x_4) ;  /* 0x0000012000007945 */ /* 0x000fe80003800200 */
[C---:B------:R-:W-:Y:S02]  /*02a0*/  ISETP.NE.OR P2, PT, R0.reuse, 0x1, !P1 ;  /* 0x000000010000780c */ /* 0x040fe40004f45670 */
[----:B------:R-:W-:-:S11]  /*02b0*/  ISETP.NE.OR P0, PT, R0, 0x3, !P1 ;  /* 0x000000030000780c */ /* 0x000fd60004f05670 */
[----:B------:R-:W-:Y:S05]  /*02c0*/  @P2 BRA `(.L_x_5) ;  /* 0x0000000000382947 */ /* 0x000fea0003800000 */
[----:B------:R-:W3:Y:S02]  /*02d0*/  LDCU.64 UR4, c[0x0][0x348] ;  /* 0x00006900ff0477ac */ /* 0x000ee40008000a00 */
[----:B---3--:R-:W-:Y:S02]  /*02e0*/  UIADD3 UR10, UP3, UPT, UR4, 0x80, URZ ;  /* 0x00000080040a7890 */ /* 0x008fe4000ff7e0ff */
[----:B------:R-:W-:Y:S02]  /*02f0*/  UIADD3 UR8, UP2, UPT, UR4, 0x180, URZ ;  /* 0x0000018004087890 */ /* 0x000fe4000ff5e0ff */
[----:B------:R-:W-:Y:S02]  /*0300*/  UIADD3 UR6, UP1, UPT, UR4, 0x280, URZ ;  /* 0x0000028004067890 */ /* 0x000fe4000ff3e0ff */
[----:B------:R-:W-:Y:S02]  /*0310*/  UIADD3 UR4, UP0, UPT, UR4, 0x380, URZ ;  /* 0x0000038004047890 */ /* 0x000fe4000ff1e0ff */
[----:B------:R-:W-:-:S02]  /*0320*/  UIADD3.X UR11, UPT, UPT, URZ, UR5, URZ, UP3, !UPT ;  /* 0x00000005ff0b7290 */ /* 0x000fc40009ffe4ff */
[----:B------:R-:W-:Y:S02]  /*0330*/  UIADD3.X UR9, UPT, UPT, URZ, UR5, URZ, UP2, !UPT ;  /* 0x00000005ff097290 */ /* 0x000fe400097fe4ff */
[----:B------:R-:W-:Y:S02]  /*0340*/  UIADD3.X UR7, UPT, UPT, URZ, UR5, URZ, UP1, !UPT ;  /* 0x00000005ff077290 */ /* 0x000fe40008ffe4ff */
[----:B------:R-:W-:-:S03]  /*0350*/  UIADD3.X UR5, UPT, UPT, URZ, UR5, URZ, UP0, !UPT ;  /* 0x00000005ff057290 */ /* 0x000fc600087fe4ff */
[----:B------:R3:W-:Y:S02]  /*0360*/  UTMACCTL.PF [UR10] ;  /* 0x000000000a0079b9 */ /* 0x0007e40008040000 */
[----:B------:R3:W-:Y:S02]  /*0370*/  UTMACCTL.PF [UR8] ;  /* 0x00000000080079b9 */ /* 0x0007e40008040000 */
[----:B------:R3:W-:Y:S02]  /*0380*/  UTMACCTL.PF [UR6] ;  /* 0x00000000060079b9 */ /* 0x0007e40008040000 */
[----:B------:R3:W-:Y:S02]  /*0390*/  UTMACCTL.PF [UR4] ;  /* 0x00000000040079b9 */ /* 0x0007e40008040000 */
[----:B---3--:R-:W-:Y:S01]  /*03a0*/  NOP ;  /* 0x0000000000007918 */ /* 0x008fe20000000000 */
.L_x_5:
[----:B------:R-:W-:Y:S05]  /*03b0*/  BSYNC.RECONVERGENT B0 ;  /* 0x0000000000007941 */ /* 0x000fea0003800200 */
.L_x_4:
[----:B------:R-:W-:Y:S04]  /*03c0*/  BSSY.RECONVERGENT B0, `(.L_x_6) ;  /* 0x000000a000007945 */ /* 0x000fe80003800200 */
[----:B------:R-:W-:Y:S05]  /*03d0*/  @P0 BRA `(.L_x_7) ;  /* 0x0000000000200947 */ /* 0x000fea0003800000 */
[----:B------:R-:W3:Y:S02]  /*03e0*/  LDCU.64 UR4, c[0x0][0x348] ;  /* 0x00006900ff0477ac */ /* 0x000ee40008000a00 */
[----:B---3--:R-:W-:Y:S02]  /*03f0*/  UIADD3 UR6, UP1, UPT, UR4, 0x980, URZ ;  /* 0x0000098004067890 */ /* 0x008fe4000ff3e0ff */
[----:B------:R-:W-:Y:S02]  /*0400*/  UIADD3 UR4, UP0, UPT, UR4, 0xa80, URZ ;  /* 0x00000a8004047890 */ /* 0x000fe4000ff1e0ff */
[----:B------:R-:W-:Y:S02]  /*0410*/  UIADD3.X UR7, UPT, UPT, URZ, UR5, URZ, UP1, !UPT ;  /* 0x00000005ff077290 */ /* 0x000fe40008ffe4ff */
[----:B------:R-:W-:-:S07]  /*0420*/  UIADD3.X UR5, UPT, UPT, URZ, UR5, URZ, UP0, !UPT ;  /* 0x00000005ff057290 */ /* 0x000fce00087fe4ff */
[----:B------:R3:W-:Y:S02]  /*0430*/  UTMACCTL.PF [UR6] ;  /* 0x00000000060079b9 */ /* 0x0007e40008040000 */
[----:B------:R3:W-:Y:S02]  /*0440*/  UTMACCTL.PF [UR4] ;  /* 0x00000000040079b9 */ /* 0x0007e40008040000 */
[----:B---3--:R-:W-:Y:S01]  /*0450*/  NOP ;  /* 0x0000000000007918 */ /* 0x008fe20000000000 */
.L_x_7:
[----:B------:R-:W-:Y:S05]  /*0460*/  BSYNC.RECONVERGENT B0 ;  /* 0x0000000000007941 */ /* 0x000fea0003800200 */
.L_x_6:
[----:B------:R-:W3:Y:S01]  /*0470*/  LDCU.64 UR4, c[0x0][0xc88] ;  /* 0x00019100ff0477ac */ /* 0x000ee20008000a00 */
[----:B------:R-:W-:Y:S02]  /*0480*/  UISETP.EQ.U32.AND UP2, UPT, UR12, URZ, UPT ;  /* 0x000000ff0c00728c */ /* 0x000fe4000bf42070 */
[----:B------:R-:W-:Y:S02]  /*0490*/  UPLOP3.LUT UP4, UPT, UPT, UPT, UPT, 0x80, 0x8 ;  /* 0x000000000008789c */ /* 0x000fe40003f8f070 */
[----:B---3--:R-:W-:-:S04]  /*04a0*/  UISETP.NE.U32.AND UP0, UPT, UR4, URZ, UPT ;  /* 0x000000ff0400728c */ /* 0x008fc8000bf05070 */
[----:B------:R-:W-:-:S04]  /*04b0*/  UISETP.NE.AND.EX UP1, UPT, UR5, URZ, UPT, UP0 ;  /* 0x000000ff0500728c */ /* 0x000fc8000bf25300 */
[----:B------:R-:W-:-:S04]  /*04c0*/  UISETP.EQ.OR.EX UP3, UPT, UR13, URZ, !UP1, UP2 ;  /* 0x000000ff0d00728c */ /* 0x000fc8000cf62720 */
[----:B------:R-:W-:-:S06]  /*04d0*/  UP2UR UR4, UPR, URZ, 0x8 ;  /* 0x00000008ff047883 */ /* 0x000fcc0008000000 */
[----:B------:R-:W-:Y:S01]  /*04e0*/  MOV R83, UR4 ;  /* 0x0000000400537c02 */ /* 0x000fe20008000f00 */
[----:B------:R-:W-:Y:S06]  /*04f0*/  BRA.U !UP3, `(.L_x_8) ;  /* 0x000000010b207547 */ /* 0x000fec000b800000 */
[----:B------:R-:W-:Y:S01]  /*0500*/  UISETP.NE.U32.AND UP2, UPT, UR12, URZ, UPT ;  /* 0x000000ff0c00728c */ /* 0x000fe2000bf45070 */
[----:B-----5:R-:W-:Y:S01]  /*0510*/  FSETP.NEU.AND P0, PT, R41, RZ, PT ;  /* 0x000000ff2900720b */ /* 0x020fe20003f0d000 */
[----:B------:R-:W-:Y:S02]  /*0520*/  USEL UR4, URZ, 0xffffffff, UP1 ;  /* 0xffffffffff047887 */ /* 0x000fe40008800000 */
[----:B------:R-:W-:-:S10]  /*0530*/  UISETP.NE.AND.EX UP2, UPT, UR13, URZ, UPT, UP2 ;  /* 0x000000ff0d00728c */ /* 0x000fd4000bf45320 */
[----:B------:R-:W-:Y:S01]  /*0540*/  VOTEU.ANY UP0, P0 ;  /* 0x0000000000ff7886 */ /* 0x000fe20000000100 */
[----:B------:R-:W-:-:S04]  /*0550*/  @!UP2 USEL UR4, URZ, 0xffffffff, UP0 ;  /* 0xffffffffff04a887 */ /* 0x000fc80008000000 */
[----:B------:R-:W-:-:S04]  /*0560*/  ULOP3.LUT UR4, UR4, 0x1, URZ, 0xc0, !UPT ;  /* 0x0000000104047892 */ /* 0x000fc8000f8ec0ff */
[----:B------:R-:W-:-:S11]  /*0570*/  UISETP.NE.U32.AND UP4, UPT, UR4, 0x1, UPT ;  /* 0x000000010400788c */ /* 0x000fd6000bf85070 */
.L_x_8:
[----:B------:R-:W3:Y:S01]  /*0580*/  SHFL.IDX PT, R0, R81, RZ, 0x1f ;  /* 0x00001fff51007589 */ /* 0x000ee200000e0000 */
[----:B------:R-:W-:-:S04]  /*0590*/  UISETP.NE.AND UP0, UPT, UR21, 0x2, UPT ;  /* 0x000000021500788c */ /* 0x000fc8000bf05270 */
[----:B------:R-:W-:Y:S02]  /*05a0*/  UISETP.EQ.AND UP2, UPT, UR38, URZ, !UP0 ;  /* 0x000000ff2600728c */ /* 0x000fe4000c742270 */
[----:B------:R-:W-:-:S04]  /*05b0*/  USEL UR47, URZ, 0x1, UP0 ;  /* 0x00000001ff2f7887 */ /* 0x000fc80008000000 */
[----:B------:R-:W-:Y:S02]  /*05c0*/  PLOP3.LUT P4, PT, P1, PT, UP2, 0x80, 0x8 ;  /* 0x000000000008781c */ /* 0x000fe40000f8f028 */
[----:B---3--:R-:W-:-:S13]  /*05d0*/  ISETP.NE.AND P0, PT, R0, RZ, PT ;  /* 0x000000ff0000720c */ /* 0x008fda0003f05270 */
[----:B------:R-:W-:Y:S05]  /*05e0*/  @P0 BRA `(.L_x_9) ;  /* 0x0000000400080947 */ /* 0x000fea0003800000 */
[----:B------:R-:W-:Y:S01]  /*05f0*/  ELECT P0, URZ, PT ;  /* 0x0000000000ff782f */ /* 0x000fe20003800000 */
[----:B------:R-:W-:-:S12]  /*0600*/  BSSY.RECONVERGENT B0, `(.L_x_9) ;  /* 0x0000040000007945 */ /* 0x000fd80003800200 */
[----:B------:R-:W-:Y:S05]  /*0610*/  @!P0 BRA `(.L_x_10) ;  /* 0x0000000000f88947 */ /* 0x000fea0003800000 */
[----:B------:R-:W-:Y:S01]  /*0620*/  UMOV UR4, 0x400 ;  /* 0x0000040000047882 */ /* 0x000fe20000000000 */
[----:B------:R-:W-:Y:S01]  /*0630*/  UMOV UR6, 0x1 ;  /* 0x0000000100067882 */ /* 0x000fe20000000000 */
[----:B------:R-:W-:Y:S02]  /*0640*/  ULEA UR4, UR52, UR4, 0x18 ;  /* 0x0000000434047291 */ /* 0x000fe4000f8ec0ff */
[----:B------:R-:W-:-:S04]  /*0650*/  UIADD3 UR6, UPT, UPT, -UR6, 0x100000, URZ ;  /* 0x0010000006067890 */ /* 0x000fc8000fffe1ff */
[----:B------:R-:W-:Y:S02]  /*0660*/  USHF.L.U32 UR7, UR6, 0xb, URZ ;  /* 0x0000000b06077899 */ /* 0x000fe400080006ff */
[----:B------:R-:W-:Y:S01]  /*0670*/  USHF.L.U32 UR6, UR6, 0x1, URZ ;  /* 0x0000000106067899 */ /* 0x000fe200080006ff */
[----:B------:R-:W3:Y:S11]  /*0680*/  FENCE.VIEW.ASYNC.S ;  /* 0x00000000000073c6 */ /* 0x000ef60000000000 */
[----:B---3--:R3:W4:Y:S01]  /*0690*/  SYNCS.EXCH.64 URZ, [UR4], UR6 ;  /* 0x0000000604ff75b2 */ /* 0x0087220008000100 */
[----:B------:R3:W1:Y:S01]  /*06a0*/  SYNCS.EXCH.64 URZ, [UR4+0xd8], UR6 ;  /* 0x0000d80604ff75b2 */ /* 0x0006620008000100 */
        /* <DEDUP_REMOVED lines=51> */
[----:B------:R3:W1:Y:S02]  /*09e0*/  SYNCS.EXCH.64 URZ, [UR4+0x1a8], UR6 ;  /* 0x0001a80604ff75b2 */ /* 0x0006640008000100 */
[----:B---34-:R-:W-:Y:S01]  /*09f0*/  NOP ;  /* 0x0000000000007918 */ /* 0x018fe20000000000 */
.L_x_10:
[----:B------:R-:W-:Y:S05]  /*0a00*/  BSYNC.RECONVERGENT B0 ;  /* 0x0000000000007941 */ /* 0x000fea0003800200 */
.L_x_9:
[----:B------:R-:W3:Y:S01]  /*0a10*/  SHFL.IDX PT, R0, R81, RZ, 0x1f ;  /* 0x00001fff51007589 */ /* 0x000ee200000e0000 */
[----:B------:R-:W-:Y:S01]  /*0a20*/  NOP ;  /* 0x0000000000007918 */ /* 0x000fe20000000000 */
[----:B---3--:R-:W-:-:S13]  /*0a30*/  ISETP.NE.AND P0, PT, R0, 0x1, PT ;  /* 0x000000010000780c */ /* 0x008fda0003f05270 */
[----:B------:R-:W-:Y:S05]  /*0a40*/  @P0 BRA `(.L_x_11) ;  /* 0x0000000000540947 */ /* 0x000fea0003800000 */
[----:B------:R-:W-:Y:S01]  /*0a50*/  UMOV UR4, 0x400 ;  /* 0x0000040000047882 */ /* 0x000fe20000000000 */
[----:B------:R-:W-:Y:S01]  /*0a60*/  UMOV UR8, 0x20 ;  /* 0x0000002000087882 */ /* 0x000fe20000000000 */
[----:B------:R-:W-:Y:S01]  /*0a70*/  UMOV UR6, 0x80 ;  /* 0x0000008000067882 */ /* 0x000fe20000000000 */
[----:B------:R-:W-:Y:S02]  /*0a80*/  ULEA UR4, UR52, UR4, 0x18 ;  /* 0x0000000434047291 */ /* 0x000fe4000f8ec0ff */
[----:B------:R-:W-:-:S04]  /*0a90*/  UIADD3 UR8, UPT, UPT, -UR8, 0x100000, URZ ;  /* 0x0010000008087890 */ /* 0x000fc8000fffe1ff */
[----:B------:R-:W-:Y:S02]  /*0aa0*/  USHF.L.U32 UR9, UR8, 0xb, URZ ;  /* 0x0000000b08097899 */ /* 0x000fe400080006ff */
[----:B------:R-:W-:Y:S02]  /*0ab0*/  USHF.L.U32 UR8, UR8, 0x1, URZ ;  /* 0x0000000108087899 */ /* 0x000fe400080006ff */
[----:B------:R-:W-:-:S04]  /*0ac0*/  UIADD3 UR6, UPT, UPT, -UR6, 0x100000, URZ ;  /* 0x0010000006067890 */ /* 0x000fc8000fffe1ff */
[----:B------:R-:W-:Y:S02]  /*0ad0*/  USHF.L.U32 UR7, UR6, 0xb, URZ ;  /* 0x0000000b06077899 */ /* 0x000fe400080006ff */
[----:B------:R-:W-:Y:S01]  /*0ae0*/  USHF.L.U32 UR6, UR6, 0x1, URZ ;  /* 0x0000000106067899 */ /* 0x000fe200080006ff */
[----:B------:R-:W-:Y:S01]  /*0af0*/  ELECT P0, URZ, PT ;  /* 0x0000000000ff782f */ /* 0x000fe20003800000 */
[----:B------:R-:W3:Y:S02]  /*0b00*/  FENCE.VIEW.ASYNC.S ;  /* 0x00000000000073c6 */ /* 0x000ee40000000000 */
[----:B---3--:R3:W4:Y:S08]  /*0b10*/  SYNCS.EXCH.64 URZ, [UR4+0x1b0], UR8 ;  /* 0x0001b00804ff75b2 */ /* 0x0087300008000100 */
[----:B------:R3:W1:Y:S01]  /*0b20*/  SYNCS.EXCH.64 URZ, [UR4+0x1d0], UR6 ;  /* 0x0001d00604ff75b2 */ /* 0x0006620008000100 */
[----:B------:R3:W1:Y:S01]  /*0b30*/  SYNCS.EXCH.64 URZ, [UR4+0x1b8], UR8 ;  /* 0x0001b80804ff75b2 */ /* 0x0006620008000100 */
[----:B------:R3:W1:Y:S01]  /*0b40*/  SYNCS.EXCH.64 URZ, [UR4+0x1d8], UR6 ;  /* 0x0001d80604ff75b2 */ /* 0x0006620008000100 */
[----:B------:R3:W1:Y:S01]  /*0b50*/  SYNCS.EXCH.64 URZ, [UR4+0x1c0], UR8 ;  /* 0x0001c00804ff75b2 */ /* 0x0006620008000100 */
[----:B------:R3:W1:Y:S01]  /*0b60*/  SYNCS.EXCH.64 URZ, [UR4+0x1e0], UR6 ;  /* 0x0001e00604ff75b2 */ /* 0x0006620008000100 */
[----:B------:R3:W1:Y:S01]  /*0b70*/  SYNCS.EXCH.64 URZ, [UR4+0x1c8], UR8 ;  /* 0x0001c80804ff75b2 */ /* 0x0006620008000100 */
[----:B------:R3:W1:Y:S01]  /*0b80*/  SYNCS.EXCH.64 URZ, [UR4+0x1e8], UR6 ;  /* 0x0001e80604ff75b2 */ /* 0x0006620008000100 */
[----:B------:R-:W-:Y:S01]  /*0b90*/  NOP ;  /* 0x0000000000007918 */ /* 0x000fe20000000000 */
.L_x_11:
[----:B------:R-:W2:Y:S01]  /*0ba0*/  SHFL.IDX PT, R0, R81, RZ, 0x1f ;  /* 0x00001fff51007589 */ /* 0x000ea200000e0000 */
[----:B------:R-:W-:Y:S01]  /*0bb0*/  NOP ;  /* 0x0000000000007918 */ /* 0x000fe20000000000 */
[----:B--2---:R-:W-:-:S13]  /*0bc0*/  ISETP.NE.AND P0, PT, R0, 0x3, PT ;  /* 0x000000030000780c */ /* 0x004fda0003f05270 */
[----:B------:R-:W-:Y:S05]  /*0bd0*/  @P0 BRA `(.L_x_12) ;  /* 0x00000000002c0947 */ /* 0x000fea0003800000 */
[----:B---3--:R-:W-:Y:S01]  /*0be0*/  UMOV UR6, 0x400 ;  /* 0x0000040000067882 */ /* 0x008fe20000000000 */
[----:B------:R-:W-:Y:S01]  /*0bf0*/  UMOV UR4, 0x20 ;  /* 0x0000002000047882 */ /* 0x000fe20000000000 */
[----:B------:R-:W-:Y:S02]  /*0c00*/  ULEA UR6, UR52, UR6, 0x18 ;  /* 0x0000000634067291 */ /* 0x000fe4000f8ec0ff */
[----:B------:R-:W-:-:S04]  /*0c10*/  UIADD3 UR4, UPT, UPT, -UR4, 0x100000, URZ ;  /* 0x0010000004047890 */ /* 0x000fc8000fffe1ff */
[----:B------:R-:W-:Y:S02]  /*0c20*/  USHF.L.U32 UR5, UR4, 0xb, URZ ;  /* 0x0000000b04057899 */ /* 0x000fe400080006ff */
[----:B------:R-:W-:Y:S01]  /*0c30*/  USHF.L.U32 UR4, UR4, 0x1, URZ ;  /* 0x0000000104047899 */ /* 0x000fe200080006ff */
[----:B------:R-:W-:Y:S01]  /*0c40*/  ELECT P0, URZ, PT ;  /* 0x0000000000ff782f */ /* 0x000fe20003800000 */
[----:B------:R-:W2:Y:S10]  /*0c50*/  FENCE.VIEW.ASYNC.S ;  /* 0x00000000000073c6 */ /* 0x000eb40000000000 */
[----:B--2---:R2:W3:Y:S01]  /*0c60*/  SYNCS.EXCH.64 URZ, [UR6+0x1f0], UR4 ;  /* 0x0001f00406ff75b2 */ /* 0x0044e20008000100 */
[----:B------:R2:W1:Y:S01]  /*0c70*/  SYNCS.EXCH.64 URZ, [UR6+0x1f8], UR4 ;  /* 0x0001f80406ff75b2 */ /* 0x0004620008000100 */
[----:B------:R-:W-:Y:S01]  /*0c80*/  NOP ;  /* 0x0000000000007918 */ /* 0x000fe20000000000 */
.L_x_12:
[----:B------:R-:W4:Y:S01]  /*0c90*/  SHFL.IDX PT, R0, R81, RZ, 0x1f ;  /* 0x00001fff51007589 */ /* 0x000f2200000e0000 */
[----:B------:R-:W-:Y:S01]  /*0ca0*/  NOP ;  /* 0x0000000000007918 */ /* 0x000fe20000000000 */
[----:B----4-:R-:W-:-:S13]  /*0cb0*/  ISETP.NE.AND P0, PT, R0, 0x4, PT ;  /* 0x000000040000780c */ /* 0x010fda0003f05270 */
[----:B------:R-:W-:Y:S05]  /*0cc0*/  @P0 BRA `(.L_x_13) ;  /* 0x0000000000480947 */ /* 0x000fea0003800000 */
[----:B--23--:R-:W-:Y:S01]  /*0cd0*/  UMOV UR4, 0x1e0 ;  /* 0x000001e000047882 */ /* 0x00cfe20000000000 */
[----:B------:R-:W-:Y:S01]  /*0ce0*/  UMOV UR6, 0x400 ;  /* 0x0000040000067882 */ /* 0x000fe20000000000 */
[----:B------:R-:W-:Y:S01]  /*0cf0*/  USEL UR4, UR4, 0x1a0, UP4 ;  /* 0x000001a004047887 */ /* 0x000fe2000a000000 */
        /* <DEDUP_REMOVED lines=9> */
[----:B------:R-:W2:Y:S02]  /*0d90*/  FENCE.VIEW.ASYNC.S ;  /* 0x00000000000073c6 */ /* 0x000ea40000000000 */
[----:B--2---:R4:W2:Y:S08]  /*0da0*/  SYNCS.EXCH.64 URZ, [UR6+0x200], UR8 ;  /* 0x0002000806ff75b2 */ /* 0x0048b00008000100 */
[----:B------:R4:W3:Y:S01]  /*0db0*/  SYNCS.EXCH.64 URZ, [UR6+0x210], UR4 ;  /* 0x0002100406ff75b2 */ /* 0x0008e20008000100 */
[----:B------:R4:W1:Y:S01]  /*0dc0*/  SYNCS.EXCH.64 URZ, [UR6+0x208], UR8 ;  /* 0x0002080806ff75b2 */ /* 0x0008620008000100 */
[----:B------:R4:W1:Y:S02]  /*0dd0*/  SYNCS.EXCH.64 URZ, [UR6+0x218], UR4 ;  /* 0x0002180406ff75b2 */ /* 0x0008640008000100 */
[----:B----4-:R-:W-:Y:S01]  /*0de0*/  NOP ;  /* 0x0000000000007918 */ /* 0x010fe20000000000 */
.L_x_13:
[----:B------:R-:W4:Y:S01]  /*0df0*/  SHFL.IDX PT, R0, R81, RZ, 0x1f ;  /* 0x00001fff51007589 */ /* 0x000f2200000e0000 */
[----:B------:R-:W-:Y:S01]  /*0e00*/  NOP ;  /* 0x0000000000007918 */ /* 0x000fe20000000000 */
[----:B----4-:R-:W-:-:S13]  /*0e10*/  ISETP.NE.AND P0, PT, R0, 0x5, PT ;  /* 0x000000050000780c */ /* 0x010fda0003f05270 */
[----:B------:R-:W-:Y:S05]  /*0e20*/  @P0 BRA `(.L_x_14) ;  /* 0x0000000000440947 */ /* 0x000fea0003800000 */
[----:B--23--:R-:W-:Y:S01]  /*0e30*/  UMOV UR4, 0x400 ;  /* 0x0000040000047882 */ /* 0x00cfe20000000000 */
        /* <DEDUP_REMOVED lines=16> */
.L_x_14:
[----:B------:R-:W4:Y:S01]  /*0f40*/  SHFL.IDX PT, R0, R81, RZ, 0x1f ;  /* 0x00001fff51007589 */ /* 0x000f2200000e0000 */
[----:B------:R-:W-:Y:S01]  /*0f50*/  ISETP.NE.OR P1, PT, RZ, UR21, !P1 ;  /* 0x00000015ff007c0c */ /* 0x000fe2000cf25670 */
[----:B------:R-:W-:Y:S01]  /*0f60*/  NOP ;  /* 0x0000000000007918 */ /* 0x000fe20000000000 */
[----:B----4-:R-:W-:-:S13]  /*0f70*/  ISETP.NE.AND P0, PT, R0, 0x3, PT ;  /* 0x000000030000780c */ /* 0x010fda0003f05270 */
[----:B------:R-:W-:Y:S05]  /*0f80*/  @P0 BRA `(.L_x_15) ;  /* 0x0000000000340947 */ /* 0x000fea0003800000 */
[----:B--23--:R-:W-:Y:S01]  /*0f90*/  UMOV UR4, 0x400 ;  /* 0x0000040000047882 */ /* 0x00cfe20000000000 */
[----:B------:R-:W-:Y:S01]  /*0fa0*/  UMOV UR6, 0x20 ;  /* 0x0000002000067882 */ /* 0x000fe20000000000 */
[----:B------:R-:W-:Y:S02]  /*0fb0*/  ULEA UR4, UR52, UR4, 0x18 ;  /* 0x0000000434047291 */ /* 0x000fe4000f8ec0ff */
[----:B------:R-:W-:-:S04]  /*0fc0*/  UIADD3 UR6, UPT, UPT, -UR6, 0x100000, URZ ;  /* 0x0010000006067890 */ /* 0x000fc8000fffe1ff */
[----:B------:R-:W-:Y:S02]  /*0fd0*/  USHF.L.U32 UR7, UR6, 0xb, URZ ;  /* 0x0000000b06077899 */ /* 0x000fe400080006ff */
[----:B------:R-:W-:Y:S01]  /*0fe0*/  USHF.L.U32 UR6, UR6, 0x1, URZ ;  /* 0x0000000106067899 */ /* 0x000fe200080006ff */
[----:B------:R-:W-:Y:S01]  /*0ff0*/  ELECT P0, URZ, PT ;  /* 0x0000000000ff782f */ /* 0x000fe20003800000 */
[----:B------:R-:W2:Y:S10]  /*1000*/  FENCE.VIEW.ASYNC.S ;  /* 0x00000000000073c6 */ /* 0x000eb40000000000 */
[----:B--2---:R4:W2:Y:S01]  /*1010*/  SYNCS.EXCH.64 URZ, [UR4+0x240], UR6 ;  /* 0x0002400604ff75b2 */ /* 0x0048a20008000100 */
[----:B------:R4:W3:Y:S01]  /*1020*/  SYNCS.EXCH.64 URZ, [UR4+0x250], UR6 ;  /* 0x0002500604ff75b2 */ /* 0x0008e20008000100 */
[----:B------:R4:W1:Y:S01]  /*1030*/  SYNCS.EXCH.64 URZ, [UR4+0x248], UR6 ;  /* 0x0002480604ff75b2 */ /* 0x0008620008000100 */
[----:B------:R4:W1:Y:S02]  /*1040*/  SYNCS.EXCH.64 URZ, [UR4+0x258], UR6 ;  /* 0x0002580604ff75b2 */ /* 0x0008640008000100 */
[----:B----4-:R-:W-:Y:S01]  /*1050*/  NOP ;  /* 0x0000000000007918 */ /* 0x010fe20000000000 */
.L_x_15:
[----:B------:R-:W-:Y:S01]  /*1060*/  VOTEU.ALL UP0, P1 ;  /* 0x0000000000ff7886 */ /* 0x000fe20000800000 */
[----:B--23--:R-:W-:Y:S01]  /*1070*/  UMOV UR4, 0x20 ;  /* 0x0000002000047882 */ /* 0x00cfe20000000000 */
[----:B------:R-:W2:Y:S01]  /*1080*/  LDCU UR7, c[0x0][0x36c] ;  /* 0x00006d80ff0777ac */ /* 0x000ea20008000800 */
[----:B------:R-:W-:Y:S01]  /*1090*/  NOP ;  /* 0x0000000000007918 */ /* 0x000fe20000000000 */
[----:B------:R-:W-:Y:S01]  /*10a0*/  LOP3.LUT R0, R94, 0x1f, RZ, 0xc0, !PT ;  /* 0x0000001f5e007812 */ /* 0x000fe200078ec0ff */
[----:B------:R-:W-:Y:S01]  /*10b0*/  @!UP0 UMOV UR6, 0x400 ;  /* 0x0000040000068882 */ /* 0x000fe20000000000 */
[----:B------:R-:W-:-:S04]  /*10c0*/  @!UP0 UIADD3 UR4, UPT, UPT, -UR4, 0x100000, URZ ;  /* 0x0010000004048890 */ /* 0x000fc8000fffe1ff */
[----:B------:R-:W-:Y:S02]  /*10d0*/  @!UP0 USHF.L.U32 UR5, UR4, 0xb, URZ ;  /* 0x0000000b04058899 */ /* 0x000fe400080006ff */
[----:B------:R-:W-:Y:S02]  /*10e0*/  @!UP0 USHF.L.U32 UR4, UR4, 0x1, URZ ;  /* 0x0000000104048899 */ /* 0x000fe400080006ff */
[----:B------:R-:W-:Y:S01]  /*10f0*/  @!UP0 ULEA UR6, UR52, UR6, 0x18 ;  /* 0x0000000634068291 */ /* 0x000fe2000f8ec0ff */
[----:B------:R-:W-:Y:S01]  /*1100*/  VOTEU.ALL UP0, P1 ;  /* 0x0000000000ff7886 */ /* 0x000fe20000800000 */
[----:B------:R-:W-:Y:S02]  /*1110*/  UISETP.NE.AND UP5, UPT, UR21, URZ, UPT ;  /* 0x000000ff1500728c */ /* 0x000fe4000bfa5270 */
[----:B--2---:R-:W-:Y:S01]  /*1120*/  UISETP.EQ.U32.AND UP6, UPT, UR7, 0x1, UPT ;  /* 0x000000010700788c */ /* 0x004fe2000bfc2070 */
[----:B------:R-:W2:Y:S07]  /*1130*/  FENCE.VIEW.ASYNC.S ;  /* 0x00000000000073c6 */ /* 0x000eae0000000000 */
[----:B--2---:R2:W3:Y:S01]  /*1140*/  @!UP0 SYNCS.EXCH.64 URZ, [UR6+0x260], UR4 ;  /* 0x0002600406ff85b2 */ /* 0x0044e20008000100 */
[----:B------:R-:W-:Y:S05]  /*1150*/  BRA.U !UP6, `(.L_x_16) ;  /* 0x000000010e087547 */ /* 0x000fea000b800000 */
[----:B-1-3--:R-:W-:Y:S01]  /*1160*/  UCGABAR_ARV ;  /* 0x00000000000079c7 */ /* 0x00afe20008000000 */
[----:B------:R-:W-:Y:S05]  /*1170*/  BRA `(.L_x_17) ;  /* 0x0000000000047947 */ /* 0x000fea0003800000 */
.L_x_16:
[----:B-1-3--:R-:W-:Y:S01]  /*1180*/  NOP ;  /* 0x0000000000007918 */ /* 0x00afe20000000000 */
.L_x_17:
[----:B--2---:R-:W1:Y:S01]  /*1190*/  S2UR UR6, SR_CTAID.Y ;  /* 0x00000000000679c3 */ /* 0x004e620000002600 */
[----:B------:R-:W-:-:S05]  /*11a0*/  CS2R.32 R82, SR_CgaSize ;  /* 0x0000000000527805 */ /* 0x000fca0000008a00 */
[----:B------:R-:W-:-:S05]  /*11b0*/  IMAD R82, R82, -0xa0, RZ ;  /* 0xffffff6052527824 */ /* 0x000fca00078e02ff */
[----:B------:R-:W-:-:S14]  /*11c0*/  R2UR UR4, R82 ;  /* 0x00000000520472ca */ /* 0x000fdc00000e0000 */
[----:B------:R-:W2:Y:S01]  /*11d0*/  LDCU UR4, c[0x0][UR4+0x2b4] ;  /* 0x00005680040477ac */ /* 0x000ea20008000800 */
[----:B------:R-:W-:-:S05]  /*11e0*/  CS2R.32 R82, SR_CgaSize ;  /* 0x0000000000527805 */ /* 0x000fca0000008a00 */
[----:B------:R-:W-:-:S05]  /*11f0*/  IMAD R82, R82, -0xa0, RZ ;  /* 0xffffff6052527824 */ /* 0x000fca00078e02ff */
[----:B------:R-:W-:-:S14]  /*1200*/  R2UR UR5, R82 ;  /* 0x00000000520572ca */ /* 0x000fdc00000e0000 */
[----:B------:R-:W3:Y:S01]  /*1210*/  LDCU UR5, c[0x0][UR5+0x2b0] ;  /* 0x00005600050577ac */ /* 0x000ee20008000800 */
[----:B------:R-:W4:Y:S01]  /*1220*/  S2UR UR57, SR_CTAID.X ;  /* 0x00000000003979c3 */ /* 0x000f220000002500 */
[----:B------:R-:W-:-:S05]  /*1230*/  CS2R.32 R82, SR_CgaSize ;  /* 0x0000000000527805 */ /* 0x000fca0000008a00 */
[----:B------:R-:W-:-:S05]  /*1240*/  IMAD R82, R82, -0xa0, RZ ;  /* 0xffffff6052527824 */ /* 0x000fca00078e02ff */
[----:B------:R-:W-:-:S14]  /*1250*/  R2UR UR7, R82 ;  /* 0x00000000520772ca */ /* 0x000fdc00000e0000 */
[----:B------:R-:W3:Y:S01]  /*1260*/  LDCU UR7, c[0x0][UR7+0x2a4] ;  /* 0x00005480070777ac */ /* 0x000ee20008000800 */
[----:B------:R-:W3:Y:S01]  /*1270*/  LDCU UR22, c[0x0][0xf24] ;  /* 0x0001e480ff1677ac */ /* 0x000ee20008000800 */
[----:B------:R-:W1:Y:S01]  /*1280*/  S2UR UR44, SR_CTAID.Z ;  /* 0x00000000002c79c3 */ /* 0x000e620000002700 */
[----:B------:R-:W-:-:S05]  /*1290*/  CS2R.32 R82, SR_CgaSize ;  /* 0x0000000000527805 */ /* 0x000fca0000008a00 */
[----:B------:R-:W-:-:S05]  /*12a0*/  IMAD R82, R82, -0xa0, RZ ;  /* 0xffffff6052527824 */ /* 0x000fca00078e02ff */
[----:B------:R-:W-:-:S14]  /*12b0*/  R2UR UR63, R82 ;  /* 0x00000000523f72ca */ /* 0x000fdc00000e0000 */
[----:B------:R-:W3:Y:S01]  /*12c0*/  LDCU UR63, c[0x0][UR63+0x2a0] ;  /* 0x000054003f3f77ac */ /* 0x000ee20008000800 */
[----:B------:R-:W-:Y:S01]  /*12d0*/  USHF.L.U32 UR37, UR52, 0x8, URZ ;  /* 0x0000000834257899 */ /* 0x000fe200080006ff */
[----:B------:R-:W3:Y:S01]  /*12e0*/  LDCU UR39, c[0x0][0xf24] ;  /* 0x0001e480ff2777ac */ /* 0x000ee20008000800 */
[----:B-1----:R-:W-:Y:S01]  /*12f0*/  I2FP.F32.U32 R2, UR6 ;  /* 0x0000000600027c45 */ /* 0x002fe20008201000 */
[----:B------:R-:W1:Y:S04]  /*1300*/  LDCU UR24, c[0x0][0xf30] ;  /* 0x0001e600ff1877ac */ /* 0x000e680008000800 */
[----:B--2---:R-:W-:Y:S01]  /*1310*/  FMUL R2, R2, UR4 ;  /* 0x0000000402027c20 */ /* 0x004fe20008400000 */
[----:B------:R-:W-:Y:S01]  /*1320*/  ULOP3.LUT UR37, UR37, 0x100, URZ, 0xc0, !UPT ;  /* 0x0000010025257892 */ /* 0x000fe2000f8ec0ff */
[----:B----4-:R-:W-:Y:S01]  /*1330*/  I2FP.F32.U32 R3, UR57 ;  /* 0x0000003900037c45 */ /* 0x010fe20008201000 */
[----:B------:R-:W-:Y:S01]  /*1340*/  UMOV UR20, UR57 ;  /* 0x0000003900147c82 */ /* 0x000fe20008000000 */
[----:B---3--:R-:W-:-:S02]  /*1350*/  UISETP.GE.AND UP2, UPT, UR22, 0x1, UPT ;  /* 0x000000011600788c */ /* 0x008fc4000bf46270 */
[----:B------:R-:W2:Y:S01]  /*1360*/  F2I.U32.TRUNC.NTZ R2, R2 ;  /* 0x0000000200027305 */ /* 0x000ea2000020f000 */
[----:B------:R-:W-:Y:S01]  /*1370*/  UMOV UR11, UR6 ;  /* 0x00000006000b7c82 */ /* 0x000fe20008000000 */
[----:B------:R-:W-:-:S06]  /*1380*/  FMUL R3, R3, UR5 ;  /* 0x0000000503037c20 */ /* 0x000fcc0008400000 */
[----:B------:R-:W3:Y:S01]  /*1390*/  F2I.U32.TRUNC.NTZ R3, R3 ;  /* 0x0000000300037305 */ /* 0x000ee2000020f000 */
[----:B--2---:R-:W-:Y:S02]  /*13a0*/  R2UR UR4, R2 ;  /* 0x00000000020472ca */ /* 0x004fe400000e0000 */
[----:B------:R-:W-:Y:S02]  /*13b0*/  PRMT R2, RZ, 0x7610, R2 ;  /* 0x00007610ff027816 */ /* 0x000fe40000000002 */
[----:B---3--:R-:W-:Y:S02]  /*13c0*/  R2UR UR5, R3 ;  /* 0x00000000030572ca */ /* 0x008fe400000e0000 */
[----:B------:R-:W-:-:S07]  /*13d0*/  PRMT R3, RZ, 0x7610, R3 ;  /* 0x00007610ff037816 */ /* 0x000fce0000000003 */
[----:B------:R-:W-:-:S04]  /*13e0*/  UIADD3 UR4, UPT, UPT, -UR4, URZ, URZ ;  /* 0x000000ff04047290 */ /* 0x000fc8000fffe1ff */
[----:B------:R-:W-:Y:S02]  /*13f0*/  UIMAD UR4, UR7, UR4, UR6 ;  /* 0x00000004070472a4 */ /* 0x000fe4000f8e0206 */
[----:B------:R-:W-:-:S04]  /*1400*/  UIADD3 UR5, UPT, UPT, -UR5, URZ, URZ ;  /* 0x000000ff05057290 */ /* 0x000fc8000fffe1ff */
[----:B------:R-:W-:Y:S01]  /*1410*/  IMAD.U32 R82, RZ, RZ, UR4 ;  /* 0x00000004ff527e24 */ /* 0x000fe2000f8e00ff */
[----:B------:R-:W-:Y:S01]  /*1420*/  UIMAD UR63, UR63, UR5, UR57 ;  /* 0x000000053f3f72a4 */ /* 0x000fe2000f8e0239 */
[----:B-1----:R-:W-:Y:S11]  /*1430*/  BRA.U UP5, `(.L_x_18) ;  /* 0x00000001052c7547 */ /* 0x002ff6000b800000 */
[----:B------:R-:W-:Y:S01]  /*1440*/  R2UR UR4, R82 ;  /* 0x00000000520472ca */ /* 0x000fe200000e0000 */
[----:B------:R-:W-:-:S12]  /*1450*/  UMOV UR7, 0x3 ;  /* 0x0000000300077882 */ /* 0x000fd80000000000 */
[----:B------:R-:W-:Y:S02]  /*1460*/  UISETP.NE.AND UP0, UPT, UR4, URZ, UPT ;  /* 0x000000ff0400728c */ /* 0x000fe4000bf05270 */
[----:B------:R-:W-:Y:S02]  /*1470*/  ULOP3.LUT UR4, UR63, 0xfffffffe, URZ, 0xc0, !UPT ;  /* 0xfffffffe3f047892 */ /* 0x000fe4000f8ec0ff */
[----:B------:R-:W-:Y:S02]  /*1480*/  UISETP.LT.U32.OR UP0, UPT, UR63, 0x2, !UP0 ;  /* 0x000000023f00788c */ /* 0x000fe4000c701470 */
[----:B------:R-:W-:Y:S02]  /*1490*/  USHF.L.U32 UR4, UR7, UR4, URZ ;  /* 0x0000000407047299 */ /* 0x000fe400080006ff */
[----:B------:R-:W-:Y:S02]  /*14a0*/  USEL UR6, URZ, 0x1, !UP0 ;  /* 0x00000001ff067887 */ /* 0x000fe4000c000000 */
[----:B------:R-:W-:-:S02]  /*14b0*/  USEL UR5, URZ, 0x2, !UP0 ;  /* 0x00000002ff057887 */ /* 0x000fc4000c000000 */
[----:B------:R-:W-:Y:S02]  /*14c0*/  IMAD.U32 R2, RZ, RZ, UR4 ;  /* 0x00000004ff027e24 */ /* 0x000fe4000f8e00ff */
[----:B------:R-:W-:-:S06]  /*14d0*/  UIADD3 UR5, UPT, UPT, UR6, UR5, URZ ;  /* 0x0000000506057290 */ /* 0x000fcc000fffe0ff */
[----:B------:R-:W-:Y:S02]  /*14e0*/  MOV R3, UR5 ;  /* 0x0000000500037c02 */ /* 0x000fe40008000f00 */
.L_x_18:
[----:B------:R-:W-:Y:S05]  /*14f0*/  BRA.U !UP2, `(.L_x_19) ;  /* 0x000000010ad07547 */ /* 0x000fea000b800000 */
[----:B------:R-:W1:Y:S01]  /*1500*/  LDCU.128 UR12, c[0x0][0xf10] ;  /* 0x0001e200ff0c77ac */ /* 0x000e620008000c00 */
[----:B------:R-:W2:Y:S01]  /*1510*/  LDCU UR6, c[0x0][0x370] ;  /* 0x00006e00ff0677ac */ /* 0x000ea20008000800 */
[----:B------:R-:W3:Y:S01]  /*1520*/  LDCU UR7, c[0x0][0x374] ;  /* 0x00006e80ff0777ac */ /* 0x000ee20008000800 */
[----:B------:R-:W4:Y:S01]  /*1530*/  LDCU UR23, c[0x0][0xf0c] ;  /* 0x0001e180ff1777ac */ /* 0x000f220008000800 */
[----:B------:R-:W4:Y:S01]  /*1540*/  LDCU UR10, c[0x0][0xf20] ;  /* 0x0001e400ff0a77ac */ /* 0x000f220008000800 */
[----:B------:R-:W4:Y:S01]  /*1550*/  LDCU.64 UR8, c[0x0][0xf28] ;  /* 0x0001e500ff0877ac */ /* 0x000f220008000a00 */
[----:B-1----:R-:W-:Y:S02]  /*1560*/  UISETP.NE.AND UP3, UPT, UR14, 0x1, UPT ;  /* 0x000000010e00788c */ /* 0x002fe4000bf65270 */
[----:B---3--:R-:W-:Y:S02]  /*1570*/  UIMAD.WIDE.U32 UR16, UR7, UR15, URZ ;  /* 0x0000000f071072a5 */ /* 0x008fe4000f8e00ff */
[----:B--2---:R-:W-:-:S02]  /*1580*/  UIMAD.WIDE.U32 UR18, UR6, UR12, URZ ;  /* 0x0000000c061272a5 */ /* 0x004fc4000f8e00ff */
[----:B----4-:R-:W-:Y:S02]  /*1590*/  UISETP.NE.AND UP0, UPT, UR23, 0x1, UPT ;  /* 0x000000011700788c */ /* 0x010fe4000bf05270 */
[----:B------:R-:W-:Y:S01]  /*15a0*/  UIMAD.WIDE.U32 UR4, UR20, UR12, URZ ;  /* 0x0000000c140472a5 */ /* 0x000fe2000f8e00ff */
[----:B------:R-:W-:Y:S02]  /*15b0*/  UMOV UR16, UR17 ;  /* 0x0000001100107c82 */ /* 0x000fe40008000000 */
[----:B------:R-:W-:Y:S01]  /*15c0*/  UMOV UR18, UR19 ;  /* 0x0000001300127c82 */ /* 0x000fe20008000000 */
[----:B------:R-:W-:Y:S02]  /*15d0*/  @UP3 USHF.R.U32.HI UR7, URZ, UR10, UR16 ;  /* 0x0000000aff073299 */ /* 0x000fe40008011610 */
[----:B------:R-:W-:Y:S02]  /*15e0*/  UISETP.NE.AND UP2, UPT, UR22, 0x1, UPT ;  /* 0x000000011600788c */ /* 0x000fe4000bf45270 */
[----:B------:R-:W-:-:S02]  /*15f0*/  USHF.R.U32.HI UR5, URZ, UR13, UR5 ;  /* 0x0000000dff057299 */ /* 0x000fc40008011605 */
[----:B------:R-:W-:Y:S02]  /*1600*/  @UP0 USHF.R.U32.HI UR6, URZ, UR13, UR18 ;  /* 0x0000000dff060299 */ /* 0x000fe40008011612 */
[----:B------:R-:W-:Y:S02]  /*1610*/  UIMAD.WIDE.U32 UR16, UR11, UR15, URZ ;  /* 0x0000000f0b1072a5 */ /* 0x000fe4000f8e00ff */
[----:B------:R-:W-:Y:S02]  /*1620*/  UIMAD.WIDE.U32 UR12, UR7, UR8, URZ ;  /* 0x00000008070c72a5 */ /* 0x000fe4000f8e00ff */
[----:B------:R-:W-:Y:S02]  /*1630*/  UIMAD.WIDE.U32 UR18, UR6, UR8, URZ ;  /* 0x00000008061272a5 */ /* 0x000fe4000f8e00ff */
[----:B------:R-:W-:Y:S01]  /*1640*/  USEL UR5, UR20, UR5, !UP0 ;  /* 0x0000000514057287 */ /* 0x000fe2000c000000 */
[----:B------:R-:W-:Y:S02]  /*1650*/  UMOV UR4, UR17 ;  /* 0x0000001100047c82 */ /* 0x000fe40008000000 */
[----:B------:R-:W-:Y:S01]  /*1660*/  UMOV UR12, UR13 ;  /* 0x0000000d000c7c82 */ /* 0x000fe20008000000 */
[----:B------:R-:W-:-:S02]  /*1670*/  USHF.R.U32.HI UR4, URZ, UR10, UR4 ;  /* 0x0000000aff047299 */ /* 0x000fc40008011604 */
[----:B------:R-:W-:Y:S01]  /*1680*/  @UP2 USHF.R.U32.HI UR7, URZ, UR9, UR12 ;  /* 0x00000009ff072299 */ /* 0x000fe2000801160c */
[----:B------:R-:W-:Y:S01]  /*1690*/  UMOV UR18, UR19 ;  /* 0x0000001300127c82 */ /* 0x000fe20008000000 */
[----:B------:R-:W-:Y:S02]  /*16a0*/  USEL UR4, UR11, UR4, !UP3 ;  /* 0x000000040b047287 */ /* 0x000fe4000d800000 */
[----:B------:R-:W-:Y:S02]  /*16b0*/  @UP2 USHF.R.U32.HI UR6, URZ, UR9, UR18 ;  /* 0x00000009ff062299 */ /* 0x000fe40008011612 */
[----:B------:R-:W-:Y:S02]  /*16c0*/  UIMAD UR7, UR7, UR22, URZ ;  /* 0x00000016070772a4 */ /* 0x000fe4000f8e02ff */
[----:B------:R-:W-:Y:S02]  /*16d0*/  UIMAD UR10, UR6, UR22, URZ ;  /* 0x00000016060a72a4 */ /* 0x000fe4000f8e02ff */
[----:B------:R-:W-:-:S02]  /*16e0*/  UISETP.GE.AND UP0, UPT, UR4, UR7, UPT ;  /* 0x000000070400728c */ /* 0x000fc4000bf06270 */
[----:B------:R-:W-:Y:S02]  /*16f0*/  UIMAD.WIDE.U32 UR12, UR4, UR8, URZ ;  /* 0x00000008040c72a5 */ /* 0x000fe4000f8e00ff */
[----:B------:R-:W-:Y:S02]  /*1700*/  UISETP.GE.OR UP0, UPT, UR5, UR10, UP0 ;  /* 0x0000000a0500728c */ /* 0x000fe40008706670 */
[----:B------:R-:W-:Y:S02]  /*1710*/  UIMAD.WIDE.U32 UR16, UR5, UR8, URZ ;  /* 0x00000008051072a5 */ /* 0x000fe4000f8e00ff */
[----:B------:R-:W-:Y:S01]  /*1720*/  UIADD3 UR7, UPT, UPT, -UR4, URZ, URZ ;  /* 0x000000ff04077290 */ /* 0x000fe2000fffe1ff */
[----:B------:R-:W-:Y:S01]  /*1730*/  UMOV UR8, UR13 ;  /* 0x0000000d00087c82 */ /* 0x000fe20008000000 */
[----:B------:R-:W-:Y:S02]  /*1740*/  UIADD3 UR10, UPT, UPT, -UR5, URZ, URZ ;  /* 0x000000ff050a7290 */ /* 0x000fe4000fffe1ff */
[----:B------:R-:W-:-:S02]  /*1750*/  USHF.R.U32.HI UR8, URZ, UR9, UR8 ;  /* 0x00000009ff087299 */ /* 0x000fc40008011608 */
[----:B------:R-:W-:Y:S02]  /*1760*/  UIMAD UR11, UR14, UR7, UR11 ;  /* 0x000000070e0b72a4 */ /* 0x000fe4000f8e020b */
[----:B------:R-:W-:Y:S01]  /*1770*/  USEL UR8, UR4, UR8, !UP2 ;  /* 0x0000000804087287 */ /* 0x000fe2000d000000 */
[----:B------:R-:W-:Y:S01]  /*1780*/  @!UP0 UMOV UR7, UR17 ;  /* 0x0000001100078c82 */ /* 0x000fe20008000000 */
[----:B------:R-:W-:Y:S02]  /*1790*/  UIMAD UR20, UR23, UR10, UR20 ;  /* 0x0000000a171472a4 */ /* 0x000fe4000f8e0214 */
[----:B------:R-:W-:Y:S02]  /*17a0*/  @!UP0 USHF.R.U32.HI UR7, URZ, UR9, UR7 ;  /* 0x00000009ff078299 */ /* 0x000fe40008011607 */
[----:B------:R-:W-:Y:S02]  /*17b0*/  UIADD3 UR9, UPT, UPT, -UR8, URZ, URZ ;  /* 0x000000ff08097290 */ /* 0x000fe4000fffe1ff */
[----:B------:R-:W-:-:S02]  /*17c0*/  @!UP0 USEL UR7, UR5, UR7, !UP2 ;  /* 0x0000000705078287 */ /* 0x000fc4000d000000 */
[----:B------:R-:W-:Y:S02]  /*17d0*/  UIMAD UR9, UR22, UR9, UR4 ;  /* 0x00000009160972a4 */ /* 0x000fe4000f8e0204 */
[----:B------:R-:W-:Y:S02]  /*17e0*/  @!UP0 UIADD3 UR8, UPT, UPT, UR8, -UR7, URZ ;  /* 0x8000000708088290 */ /* 0x000fe4000fffe0ff */
[----:B------:R-:W-:Y:S02]  /*17f0*/  @!UP0 UIMAD UR6, UR9, UR6, UR7 ;  /* 0x00000006090682a4 */ /* 0x000fe4000f8e0207 */
[----:B------:R-:W-:-:S04]  /*1800*/  @!UP0 UIMAD UR4, UR8, UR22, UR5 ;  /* 0x00000016080482a4 */ /* 0x000fc8000f8e0205 */
[----:B------:R-:W-:Y:S01]  /*1810*/  UIMAD UR11, UR4, UR14, UR11 ;  /* 0x0000000e040b72a4 */ /* 0x000fe2000f8e020b */
[----:B------:R-:W-:Y:S02]  /*1820*/  @!UP0 UMOV UR5, UR6 ;  /* 0x0000000600058c82 */ /* 0x000fe40008000000 */
[----:B------:R-:W-:-:S12]  /*1830*/  UIMAD UR20, UR5, UR23, UR20 ;  /* 0x00000017051472a4 */ /* 0x000fd8000f8e0214 */
.L_x_19:
[----:B------:R-:W-:Y:S02]  /*1840*/  UISETP.NE.AND UP2, UPT, UR24, 0x1, UPT ;  /* 0x000000011800788c */ /* 0x000fe4000bf45270 */
[----:B------:R-:W-:Y:S02]  /*1850*/  UISETP.NE.AND UP0, UPT, UR21, 0x2, UPT ;  /* 0x000000021500788c */ /* 0x000fe4000bf05270 */
[----:B------:R-:W-:Y:S02]  /*1860*/  ULOP3.LUT UR59, UR57, 0x1, URZ, 0xc0, !UPT ;  /* 0x00000001393b7892 */ /* 0x000fe4000f8ec0ff */
[----:B------:R-:W-:-:S03]  /*1870*/  USHF.R.U32.HI UR10, URZ, 0x1, UR37 ;  /* 0x00000001ff0a7899 */ /* 0x000fc60008011625 */
[----:B------:R-:W-:Y:S09]  /*1880*/  BRA.U UP2, `(.L_x_20) ;  /* 0x0000000102407547 */ /* 0x000ff2000b800000 */
[----:B------:R-:W1:Y:S01]  /*1890*/  LDCU.128 UR12, c[0x0][0xf10] ;  /* 0x0001e200ff0c77ac */ /* 0x000e620008000c00 */
[----:B------:R-:W2:Y:S01]  /*18a0*/  LDCU UR8, c[0x0][0xf0c] ;  /* 0x0001e180ff0877ac */ /* 0x000ea20008000800 */
[----:B------:R-:W3:Y:S01]  /*18b0*/  LDCU UR9, c[0x0][0xf20] ;  /* 0x0001e400ff0977ac */ /* 0x000ee20008000800 */
[----:B-1----:R-:W-:Y:S02]  /*18c0*/  UIMAD.WIDE.U32 UR4, UR20, UR12, URZ ;  /* 0x0000000c140472a5 */ /* 0x002fe4000f8e00ff */
[----:B------:R-:W-:Y:S02]  /*18d0*/  UIMAD.WIDE.U32 UR6, UR11, UR15, URZ ;  /* 0x0000000f0b0672a5 */ /* 0x000fe4000f8e00ff */
[----:B--2---:R-:W-:Y:S02]  /*18e0*/  UISETP.NE.AND UP2, UPT, UR8, 0x1, UPT ;  /* 0x000000010800788c */ /* 0x004fe4000bf45270 */
[----:B------:R-:W-:-:S03]  /*18f0*/  USHF.R.U32.HI UR5, URZ, UR13, UR5 ;  /* 0x0000000dff057299 */ /* 0x000fc60008011605 */
[----:B------:R-:W-:Y:S01]  /*1900*/  UMOV UR4, UR7 ;  /* 0x0000000700047c82 */ /* 0x000fe20008000000 */
[----:B------:R-:W-:Y:S02]  /*1910*/  USEL UR5, UR20, UR5, !UP2 ;  /* 0x0000000514057287 */ /* 0x000fe4000d000000 */
[----:B------:R-:W-:Y:S02]  /*1920*/  UISETP.NE.AND UP2, UPT, UR14, 0x1, UPT ;  /* 0x000000010e00788c */ /* 0x000fe4000bf45270 */
[----:B---3--:R-:W-:-:S04]  /*1930*/  USHF.R.U32.HI UR4, URZ, UR9, UR4 ;  /* 0x00000009ff047299 */ /* 0x008fc80008011604 */
[----:B------:R-:W-:-:S04]  /*1940*/  USEL UR4, UR11, UR4, !UP2 ;  /* 0x000000040b047287 */ /* 0x000fc8000d000000 */
[----:B------:R-:W-:Y:S02]  /*1950*/  UIADD3 UR6, UPT, UPT, UR5, -UR4, URZ ;  /* 0x8000000405067290 */ /* 0x000fe4000fffe0ff */
[----:B------:R-:W-:Y:S02]  /*1960*/  UIADD3 UR4, UPT, UPT, -UR5, UR4, URZ ;  /* 0x0000000405047290 */ /* 0x000fe4000fffe1ff */
[----:B------:R-:W-:Y:S02]  /*1970*/  UIMAD UR11, UR6, UR14, UR11 ;  /* 0x0000000e060b72a4 */ /* 0x000fe4000f8e020b */
[----:B------:R-:W-:-:S12]  /*1980*/  UIMAD UR20, UR4, UR8, UR20 ;  /* 0x00000008041472a4 */ /* 0x000fd8000f8e0214 */
.L_x_20:
[----:B------:R-:W-:Y:S05]  /*1990*/  BRA.U !UP6, `(.L_x_21) ;  /* 0x000000010e0c7547 */ /* 0x000fea000b800000 */
[----:B------:R-:W-:Y:S01]  /*19a0*/  UCGABAR_WAIT ;  /* 0x0000000000007dc7 */ /* 0x000fe20008000000 */
[----:B------:R-:W-:Y:S01]  /*19b0*/  CCTL.IVALL ;  /* 0x00000000ff00798f */ /* 0x000fe20002000000 */
[----:B------:R-:W-:Y:S05]  /*19c0*/  BRA `(.L_x_22) ;  /* 0x0000000000047947 */ /* 0x000fea0003800000 */
.L_x_21:
[----:B------:R-:W-:Y:S06]  /*19d0*/  BAR.SYNC.DEFER_BLOCKING 0x0 ;  /* 0x0000000000007b1d */ /* 0x000fec0000010000 */
.L_x_22:
[----:B------:R-:W-:Y:S05]  /*19e0*/  BRA.U UP0, `(.L_x_23) ;  /* 0x0000002100cc7547 */ /* 0x000fea000b800000 */
[----:B------:R-:W1:Y:S01]  /*19f0*/  LDCU UR6, c[0x0][0x38c] ;  /* 0x00007180ff0677ac */ /* 0x000e620008000800 */
[----:B------:R-:W-:Y:S01]  /*1a00*/  PLOP3.LUT P2, PT, PT, PT, UP4, 0x80, 0x8 ;  /* 0x000000000008781c */ /* 0x000fe20003f4f048 */
[----:B------:R-:W-:Y:S01]  /*1a10*/  IMAD.MOV.U32 R12, RZ, RZ, 0x1 ;  /* 0x00000001ff0c7424 */ /* 0x000fe200078e00ff */
[----:B------:R-:W-:Y:S02]  /*1a20*/  ISETP.NE.AND P3, PT, R0, RZ, P4 ;  /* 0x000000ff0000720c */ /* 0x000fe40002765270 */
[----:B------:R-:W-:Y:S02]  /*1a30*/  CS2R R10, SRZ ;  /* 0x00000000000a7805 */ /* 0x000fe4000001ff00 */
[----:B------:R-:W-:Y:S01]  /*1a40*/  PLOP3.LUT P2, PT, P2, PT, PT, 0x8, 0x80 ;  /* 0x000000000080781c */ /* 0x000fe2000174e170 */
[----:B------:R-:W-:Y:S01]  /*1a50*/  IMAD.MOV.U32 R9, RZ, RZ, RZ ;  /* 0x000000ffff097224 */ /* 0x000fe200078e00ff */
[----:B------:R-:W2:Y:S01]  /*1a60*/  LDCU UR51, c[0x0][0x370] ;  /* 0x00006e00ff3377ac */ /* 0x000ea20008000800 */
[----:B------:R-:W-:Y:S01]  /*1a70*/  IMAD.MOV.U32 R8, RZ, RZ, 0x1 ;  /* 0x00000001ff087424 */ /* 0x000fe200078e00ff */
[----:B------:R-:W3:Y:S01]  /*1a80*/  LDCU.64 UR30, c[0x0][0x348] ;  /* 0x00006900ff1e77ac */ /* 0x000ee20008000a00 */
[----:B------:R-:W4:Y:S01]  /*1a90*/  LDCU UR50, c[0x0][0x374] ;  /* 0x00006e80ff3277ac */ /* 0x000f220008000800 */
[----:B-1----:R-:W-:-:S02]  /*1aa0*/  UIADD3 UR5, UPT, UPT, UR6, 0x3f, URZ ;  /* 0x0000003f06057890 */ /* 0x002fc4000fffe0ff */
[----:B------:R-:W-:Y:S02]  /*1ab0*/  UIADD3 UR58, UPT, UPT, UR6, 0x7e, URZ ;  /* 0x0000007e063a7890 */ /* 0x000fe4000fffe0ff */
[----:B------:R-:W-:Y:S01]  /*1ac0*/  USHF.R.S32.HI UR4, URZ, 0x1f, UR5 ;  /* 0x0000001fff047899 */ /* 0x000fe20008011405 */
[----:B------:R-:W-:-:S03]  /*1ad0*/  UMOV UR14, URZ ;  /* 0x000000ff000e7c82 */ /* 0x000fc60008000000 */
[----:B------:R-:W-:Y:S02]  /*1ae0*/  ULEA.HI UR4, UR4, UR5, URZ, 0x6 ;  /* 0x0000000504047291 */ /* 0x000fe4000f8f30ff */
[----:B------:R-:W-:Y:S02]  /*1af0*/  UIADD3 UR5, UPT, UPT, UR6, -0x1, URZ ;  /* 0xffffffff06057890 */ /* 0x000fe4000fffe0ff */
[----:B------:R-:W-:Y:S02]  /*1b00*/  USHF.R.S32.HI UR54, URZ, 0x6, UR4 ;  /* 0x00000006ff367899 */ /* 0x000fe40008011404 */
[----:B------:R-:W-:Y:S02]  /*1b10*/  UISETP.GE.U32.AND UP1, UPT, UR5, -0x7f, UPT ;  /* 0xffffff810500788c */ /* 0x000fe4000bf26070 */
[----:B------:R-:W-:-:S04]  /*1b20*/  UISETP.LT.U32.AND UP0, UPT, UR54, 0x1b, UPT ;  /* 0x0000001b3600788c */ /* 0x000fc8000bf01070 */
[----:B------:R-:W-:Y:S02]  /*1b30*/  USEL UR53, UR54, 0x1b, UP0 ;  /* 0x0000001b36357887 */ /* 0x000fe40008000000 */
[----:B------:R-:W-:Y:S02]  /*1b40*/  UISETP.NE.AND UP0, UPT, UR21, URZ, UPT ;  /* 0x000000ff1500728c */ /* 0x000fe4000bf05270 */
[----:B------:R-:W-:Y:S02]  /*1b50*/  UIADD3 UR4, UPT, UPT, UR53, -0x1, URZ ;  /* 0xffffffff35047890 */ /* 0x000fe4000fffe0ff */
[----:B------:R-:W-:Y:S02]  /*1b60*/  @UP1 UIADD3 UR4, UPT, UPT, UR53, URZ, URZ ;  /* 0x000000ff35041290 */ /* 0x000fe4000fffe0ff */
[----:B------:R-:W-:Y:S02]  /*1b70*/  USEL UR38, UR47, 0x2, UP0 ;  /* 0x000000022f267887 */ /* 0x000fe40008000000 */
[----:B------:R-:W-:-:S02]  /*1b80*/  UIADD3 UR56, UPT, UPT, UR54, -UR53, URZ ;  /* 0x8000003536387290 */ /* 0x000fc4000fffe0ff */
[----:B------:R-:W-:Y:S02]  /*1b90*/  UIADD3 UR45, UPT, UPT, UR4, 0x1, URZ ;  /* 0x00000001042d7890 */ /* 0x000fe4000fffe0ff */
[----:B--234-:R-:W-:-:S12]  /*1ba0*/  UIADD3 UR55, UPT, UPT, -UR4, URZ, URZ ;  /* 0x000000ff04377290 */ /* 0x01cfd8000fffe1ff */
.L_x_47:
[----:B------:R-:W-:Y:S01]  /*1bb0*/  UISETP.NE.AND UP0, UPT, UR52, URZ, UPT ;  /* 0x000000ff3400728c */ /* 0x000fe2000bf05270 */
[----:B-1----:R-:W1:Y:S08]  /*1bc0*/  S2UR UR52, SR_CgaCtaId ;  /* 0x00000000003479c3 */ /* 0x002e700000008800 */
[----:B---3--:R-:W-:Y:S05]  /*1bd0*/  BRA.U UP0, `(.L_x_24) ;  /* 0x0000000100347547 */ /* 0x008fea000b800000 */
[----:B------:R-:W2:Y:S01]  /*1be0*/  S2R R0, SR_CgaCtaId ;  /* 0x0000000000007919 */ /* 0x000ea20000008800 */
[----:B------:R-:W-:Y:S02]  /*1bf0*/  MOV R3, 0x400 ;  /* 0x0000040000037802 */ /* 0x000fe40000000f00 */
[----:B------:R-:W-:Y:S02]  /*1c00*/  SHF.L.U32 R2, R8, 0x1f, RZ ;  /* 0x0000001f08027819 */ /* 0x000fe400000006ff */
[----:B--2---:R-:W-:-:S05]  /*1c10*/  LEA R0, R0, R3, 0x18 ;  /* 0x0000000300007211 */ /* 0x004fca00078ec0ff */
[----:B------:R-:W-:-:S04]  /*1c20*/  IMAD R3, R9, 0x8, R0 ;  /* 0x0000000809037824 */ /* 0x000fc800078e0200 */
[----:B------:R-:W2:Y:S02]  /*1c30*/  SYNCS.PHASECHK.TRANS64.TRYWAIT P0, [R3+URZ+0x250], R2 ;  /* 0x00025002030075a7 */ /* 0x000ea400080011ff */
[----:B--2---:R-:W-:Y:S05]  /*1c40*/  @!P0 BRA `(.L_x_25) ;  /* 0x0000008c00dc8947 */ /* 0x004fea0003800000 */
.L_x_175:
[----:B------:R-:W-:Y:S01]  /*1c50*/  VIADD R9, R9, 0x1 ;  /* 0x0000000109097836 */ /* 0x000fe20000000000 */
[----:B------:R2:W-:Y:S04]  /*1c60*/  SYNCS.ARRIVE.TRANS64.A1T0 RZ, [R3+URZ+0x240], RZ ;  /* 0x000240ff03ff79a7 */ /* 0x0005e800081000ff */
[----:B------:R-:W-:-:S04]  /*1c70*/  ISETP.NE.AND P0, PT, R9, 0x2, PT ;  /* 0x000000020900780c */ /* 0x000fc80003f05270 */
[----:B------:R-:W-:Y:S02]  /*1c80*/  SEL R9, R9, RZ, P0 ;  /* 0x000000ff09097207 */ /* 0x000fe40000000000 */
[----:B--2---:R-:W-:-:S04]  /*1c90*/  SEL R3, RZ, 0x1, P0 ;  /* 0x00000001ff037807 */ /* 0x004fc80000000000 */
[----:B------:R-:W-:Y:S02]  /*1ca0*/  LOP3.LUT R8, R8, R3, RZ, 0x3c, !PT ;  /* 0x0000000308087212 */ /* 0x000fe400078e3cff */
.L_x_24:
[----:B------:R-:W-:Y:S01]  /*1cb0*/  UMOV UR5, 0x400 ;  /* 0x0000040000057882 */ /* 0x000fe20000000000 */
[----:B------:R-:W-:Y:S01]  /*1cc0*/  SHF.L.U32 R0, R12, 0x1f, RZ ;  /* 0x0000001f0c007819 */ /* 0x000fe200000006ff */
[----:B-1----:R-:W-:Y:S02]  /*1cd0*/  ULEA UR5, UR52, UR5, 0x18 ;  /* 0x0000000534057291 */ /* 0x002fe4000f8ec0ff */
[----:B------:R-:W-:Y:S02]  /*1ce0*/  UISETP.GE.U32.AND UP0, UPT, UR58, 0x7f, UPT ;  /* 0x0000007f3a00788c */ /* 0x000fe4000bf06070 */
[----:B------:R-:W-:Y:S02]  /*1cf0*/  ULEA UR4, UR14, UR5, 0x3 ;  /* 0x000000050e047291 */ /* 0x000fe4000f8e18ff */
[----:B------:R-:W-:-:S04]  /*1d00*/  ULEA UR35, UR11, UR59, 0x1 ;  /* 0x0000003b0b237291 */ /* 0x000fc8000f8e08ff */
[----:B------:R-:W-:-:S03]  /*1d10*/  USHF.L.U32 UR35, UR35, 0x6, URZ ;  /* 0x0000000623237899 */ /* 0x000fc600080006ff */
[----:B------:R1:W2:Y:S01]  /*1d20*/  SYNCS.PHASECHK.TRANS64.TRYWAIT P1, [UR4+0xd8], R0 ;  /* 0x0000d800ff0075a7 */ /* 0x0002a20008021104 */
[----:B------:R-:W-:-:S03]  /*1d30*/  ULEA.HI UR4, UR20, UR20, URZ, 0x1 ;  /* 0x0000001414047291 */ /* 0x000fc6000f8f08ff */
[----:B------:R-:W-:Y:S01]  /*1d40*/  UMOV UR20, URZ ;  /* 0x000000ff00147c82 */ /* 0x000fe20008000000 */
[----:B------:R-:W-:Y:S02]  /*1d50*/  USHF.L.U32 UR6, UR4, 0x7, URZ ;  /* 0x0000000704067899 */ /* 0x000fe400080006ff */
[----:B------:R-:W-:Y:S02]  /*1d60*/  ULOP3.LUT UR27, UR4, 0xfffffffe, URZ, 0xc0, !UPT ;  /* 0xfffffffe041b7892 */ /* 0x000fe4000f8ec0ff */
[----:B------:R-:W-:Y:S02]  /*1d70*/  ULOP3.LUT UR6, UR6, 0xffffff00, URZ, 0xc0, !UPT ;  /* 0xffffff0006067892 */ /* 0x000fe4000f8ec0ff */
[----:B------:R-:W-:Y:S02]  /*1d80*/  ULOP3.LUT UR27, UR27, 0x1, UR57, 0xf8, !UPT ;  /* 0x000000011b1b7892 */ /* 0x000fe4000f8ef839 */
[----:B------:R-:W-:Y:S01]  /*1d90*/  ULEA UR43, UR59, UR6, 0x7 ;  /* 0x000000063b2b7291 */ /* 0x000fe2000f8e38ff */
[----:B------:R-:W-:Y:S11]  /*1da0*/  BRA.U !UP0, `(.L_x_26) ;  /* 0x0000000508207547 */ /* 0x000ff6000b800000 */
[----:B------:R-:W-:Y:S01]  /*1db0*/  UMOV UR15, UR55 ;  /* 0x00000037000f7c82 */ /* 0x000fe20008000000 */
[----:B------:R-:W-:Y:S01]  /*1dc0*/  UMOV UR4, UR14 ;  /* 0x0000000e00047c82 */ /* 0x000fe20008000000 */
[----:B------:R-:W-:Y:S01]  /*1dd0*/  UMOV UR28, 0xffffffff ;  /* 0xffffffff001c7882 */ /* 0x000fe20000000000 */
[----:B------:R-:W-:-:S05]  /*1de0*/  UMOV UR42, URZ ;  /* 0x000000ff002a7c82 */ /* 0x000fca0008000000 */
.L_x_34:
[----:B------:R-:W-:Y:S01]  /*1df0*/  ULEA UR6, UR4, UR5, 0x3 ;  /* 0x0000000504067291 */ /* 0x000fe2000f8e18ff */
[----:B--2---:R-:W-:Y:S01]  /*1e00*/  @P4 MOV R2, 0x3800 ;  /* 0x0000380000024802 */ /* 0x004fe20000000f00 */
[----:B--23--:R-:W-:Y:S10]  /*1e10*/  @P1 BRA `(.L_x_27) ;  /* 0x00000000000c1947 */ /* 0x00cff40003800000 */
[----:B------:R-:W-:-:S04]  /*1e20*/  SHF.L.U32 R3, R12, 0x1f, RZ ;  /* 0x0000001f0c037819 */ /* 0x000fc800000006ff */
[----:B------:R-:W2:Y:S02]  /*1e30*/  SYNCS.PHASECHK.TRANS64.TRYWAIT P0, [UR6+0xd8], R3 ;  /* 0x0000d803ff0075a7 */ /* 0x000ea40008001106 */
[----:B--2---:R-:W-:Y:S05]  /*1e40*/  @!P0 BRA `(.L_x_28) ;  /* 0x0000008c00708947 */ /* 0x004fea0003800000 */
.L_x_27:
[----:B------:R2:W-:Y:S01]  /*1e50*/  @P4 SYNCS.ARRIVE.TRANS64 RZ, [UR6], R2 ;  /* 0x00000002ffff49a7 */ /* 0x0005e20008000006 */
[----:B------:R-:W-:Y:S02]  /*1e60*/  ULOP3.LUT UR7, UR38, 0x2, URZ, 0xfc, !UPT ;  /* 0x0000000226077892 */ /* 0x000fe4000f8efcff */
[----:B------:R-:W-:Y:S02]  /*1e70*/  UIADD3 UR15, UPT, UPT, UR15, 0x1, URZ ;  /* 0x000000010f0f7890 */ /* 0x000fe4000fffe0ff */
[----:B------:R-:W-:Y:S02]  /*1e80*/  UISETP.NE.AND UP0, UPT, UR7, 0x2, UPT ;  /* 0x000000020700788c */ /* 0x000fe4000bf05270 */
[----:B------:R-:W-:Y:S02]  /*1e90*/  UIADD3 UR28, UPT, UPT, UR28, 0x1, URZ ;  /* 0x000000011c1c7890 */ /* 0x000fe4000fffe0ff */
[----:B------:R-:W-:-:S05]  /*1ea0*/  UISETP.NE.AND UP4, UPT, UR15, 0x1, UPT ;  /* 0x000000010f00788c */ /* 0x000fca000bf85270 */
[----:B------:R-:W-:Y:S05]  /*1eb0*/  BRA.U UP0, `(.L_x_29) ;  /* 0x0000000100047547 */ /* 0x000fea000b800000 */
[----:B------:R-:W-:Y:S05]  /*1ec0*/  BPT.TRAP 0x1 ;  /* 0x000000040000795c */ /* 0x000fea0000300000 */
.L_x_29:
[----:B------:R-:W-:Y:S04]  /*1ed0*/  BSSY.RECONVERGENT B0, `(.L_x_30) ;  /* 0x0000003000007945 */ /* 0x000fe80003800200 */
[----:B------:R-:W-:Y:S05]  /*1ee0*/  @!P3 BRA `(.L_x_31) ;  /* 0x000000000004b947 */ /* 0x000fea0003800000 */
[----:B------:R-:W-:Y:S05]  /*1ef0*/  BPT.TRAP 0x1 ;  /* 0x000000040000795c */ /* 0x000fea0000300000 */
.L_x_31:
[----:B------:R-:W-:Y:S05]  /*1f00*/  BSYNC.RECONVERGENT B0 ;  /* 0x0000000000007941 */ /* 0x000fea0003800200 */
.L_x_30:
[----:B------:R-:W-:Y:S01]  /*1f10*/  UIADD3 UR7, UPT, UPT, UR4, 0x1, URZ ;  /* 0x0000000104077890 */ /* 0x000fe2000fffe0ff */
[----:B------:R-:W-:Y:S01]  /*1f20*/  BSSY.RECONVERGENT B0, `(.L_x_32) ;  /* 0x000002c000007945 */ /* 0x000fe20003800200 */
[----:B------:R-:W-:Y:S02]  /*1f30*/  ELECT P0, URZ, PT ;  /* 0x0000000000ff782f */ /* 0x000fe40003800000 */
[----:B------:R-:W-:-:S04]  /*1f40*/  UISETP.NE.AND UP0, UPT, UR7, 0x1b, UPT ;  /* 0x0000001b0700788c */ /* 0x000fc8000bf05270 */
[----:B------:R-:W-:Y:S02]  /*1f50*/  USEL UR8, URZ, 0x1, UP0 ;  /* 0x00000001ff087887 */ /* 0x000fe40008000000 */
[----:B------:R-:W-:-:S04]  /*1f60*/  USEL UR14, UR7, URZ, UP0 ;  /* 0x000000ff070e7287 */ /* 0x000fc80008000000 */
[----:B------:R-:W-:Y:S01]  /*1f70*/  ULEA UR7, UR14, UR5, 0x3 ;  /* 0x000000050e077291 */ /* 0x000fe2000f8e18ff */
[----:B------:R-:W-:-:S04]  /*1f80*/  LOP3.LUT R12, R12, UR8, RZ, 0x3c, !PT ;  /* 0x000000080c0c7c12 */ /* 0x000fc8000f8e3cff */
[----:B-1----:R-:W-:-:S04]  /*1f90*/  SHF.L.U32 R0, R12, 0x1f, RZ ;  /* 0x0000001f0c007819 */ /* 0x002fc800000006ff */
[----:B------:R1:W3:Y:S01]  /*1fa0*/  SYNCS.PHASECHK.TRANS64.TRYWAIT P1, [UR7+0xd8], R0 ;  /* 0x0000d800ff0075a7 */ /* 0x0002e20008021107 */
[----:B------:R-:W-:Y:S05]  /*1fb0*/  @!P0 BRA `(.L_x_33) ;  /* 0x0000000000888947 */ /* 0x000fea0003800000 */
[----:B------:R-:W-:Y:S02]  /*1fc0*/  USHF.L.U32 UR24, UR4, 0x9, URZ ;  /* 0x0000000904187899 */ /* 0x000fe400080006ff */
[----:B------:R-:W-:Y:S02]  /*1fd0*/  ULEA UR40, UR4, UR5, 0xc ;  /* 0x0000000504287291 */ /* 0x000fe4000f8e60ff */
[----:B------:R-:W-:Y:S02]  /*1fe0*/  UIADD3 UR22, UP3, UPT, UR30, 0x80, URZ ;  /* 0x000000801e167890 */ /* 0x000fe4000ff7e0ff */
[----:B------:R-:W-:Y:S02]  /*1ff0*/  ULEA UR32, UR4, UR5, 0xb ;  /* 0x0000000504207291 */ /* 0x000fe4000f8e58ff */
[----:B------:R-:W-:Y:S02]  /*2000*/  UIADD3 UR20, UP2, UPT, UR30, 0x180, URZ ;  /* 0x000001801e147890 */ /* 0x000fe4000ff5e0ff */
[----:B------:R-:W-:-:S02]  /*2010*/  UIADD3 UR18, UP1, UPT, UR30, 0x280, URZ ;  /* 0x000002801e127890 */ /* 0x000fc4000ff3e0ff */
[----:B------:R-:W-:Y:S02]  /*2020*/  UIADD3 UR16, UP0, UPT, UR30, 0x380, URZ ;  /* 0x000003801e107890 */ /* 0x000fe4000ff1e0ff */
[----:B------:R-:W-:Y:S02]  /*2030*/  ULOP3.LUT UR8, UR24, UR37, URZ, 0xfc, !UPT ;  /* 0x0000002518087292 */ /* 0x000fe4000f8efcff */
[----:B------:R-:W-:Y:S02]  /*2040*/  ULOP3.LUT UR41, UR6, 0xfefffff8, URZ, 0xc0, !UPT ;  /* 0xfefffff806297892 */ /* 0x000fe4000f8ec0ff */
[----:B------:R-:W-:Y:S02]  /*2050*/  UIADD3.X UR23, UPT, UPT, URZ, UR31, URZ, UP3, !UPT ;  /* 0x0000001fff177290 */ /* 0x000fe40009ffe4ff */
[----:B------:R-:W-:Y:S02]  /*2060*/  UIADD3 UR40, UPT, UPT, UR40, 0x8600, URZ ;  /* 0x0000860028287890 */ /* 0x000fe4000fffe0ff */
[----:B------:R-:W-:-:S02]  /*2070*/  UIADD3.X UR21, UPT, UPT, URZ, UR31, URZ, UP2, !UPT ;  /* 0x0000001fff157290 */ /* 0x000fc400097fe4ff */
[----:B------:R-:W-:Y:S02]  /*2080*/  UIADD3 UR32, UPT, UPT, UR32, 0x23600, URZ ;  /* 0x0002360020207890 */ /* 0x000fe4000fffe0ff */
[----:B------:R-:W-:Y:S02]  /*2090*/  UIADD3.X UR19, UPT, UPT, URZ, UR31, URZ, UP1, !UPT ;  /* 0x0000001fff137290 */ /* 0x000fe40008ffe4ff */
[----:B------:R-:W-:Y:S02]  /*20a0*/  UIADD3 UR24, UPT, UPT, UR5, 0x30e00, UR24 ;  /* 0x00030e0005187890 */ /* 0x000fe4000fffe018 */
[----:B------:R-:W-:Y:S02]  /*20b0*/  UIADD3.X UR17, UPT, UPT, URZ, UR31, URZ, UP0, !UPT ;  /* 0x0000001fff117290 */ /* 0x000fe400087fe4ff */
[----:B------:R-:W-:Y:S01]  /*20c0*/  UIADD3 UR8, UPT, UPT, UR5, 0x34400, UR8 ;  /* 0x0003440005087890 */ /* 0x000fe2000fffe008 */
[----:B------:R-:W-:Y:S01]  /*20d0*/  UMOV UR46, 0x0 ;  /* 0x00000000002e7882 */ /* 0x000fe20000000000 */
[----:B------:R-:W-:Y:S01]  /*20e0*/  UMOV UR47, 0x10000000 ;  /* 0x10000000002f7882 */ /* 0x000fe20000000000 */
[----:B------:R-:W-:Y:S01]  /*20f0*/  UMOV UR34, UR42 ;  /* 0x0000002a00227c82 */ /* 0x000fe20008000000 */
[----:B------:R-:W-:Y:S01]  /*2100*/  UMOV UR36, UR44 ;  /* 0x0000002c00247c82 */ /* 0x000fe20008000000 */
[----:B------:R-:W-:Y:S01]  /*2110*/  UMOV UR33, UR41 ;  /* 0x0000002900217c82 */ /* 0x000fe20008000000 */
[----:B------:R-:W-:Y:S01]  /*2120*/  UMOV UR26, URZ ;  /* 0x000000ff001a7c82 */ /* 0x000fe20008000000 */
[----:B------:R-:W-:Y:S01]  /*2130*/  UMOV UR29, UR44 ;  /* 0x0000002c001d7c82 */ /* 0x000fe20008000000 */
[----:B------:R-:W-:Y:S01]  /*2140*/  UMOV UR25, UR41 ;  /* 0x0000002900197c82 */ /* 0x000fe20008000000 */
[----:B------:R4:W-:Y:S01]  /*2150*/  UTMALDG.3D.2CTA [UR40], [UR22], desc[UR46] ;  /* 0x00002e28160075b4 */ /* 0x0009e20008211000 */
[----:B------:R-:W-:Y:S01]  /*2160*/  UMOV UR7, 0x30000 ;  /* 0x0003000000077882 */ /* 0x000fe20000000000 */
[----:B------:R-:W-:Y:S01]  /*2170*/  UMOV UR12, UR28 ;  /* 0x0000001c000c7c82 */ /* 0x000fe20008000000 */
[----:B------:R-:W-:Y:S01]  /*2180*/  UMOV UR13, UR44 ;  /* 0x0000002c000d7c82 */ /* 0x000fe20008000000 */
[----:B------:R-:W-:Y:S01]  /*2190*/  UMOV UR9, UR41 ;  /* 0x0000002900097c82 */ /* 0x000fe20008000000 */
[----:B------:R4:W-:Y:S01]  /*21a0*/  UTMALDG.3D.2CTA [UR32], [UR20], desc[UR46] ;  /* 0x00002e20140075b4 */ /* 0x0009e20008211000 */
[----:B------:R4:W-:Y:S01]  /*21b0*/  UTMALDG.4D.2CTA [UR24], [UR18], desc[UR46] ;  /* 0x00002e18120075b4 */ /* 0x0009e20008219000 */
[----:B------:R4:W-:Y:S02]  /*21c0*/  UTMALDG.4D.MULTICAST.2CTA [UR8], [UR16], UR7, desc[UR46] ;  /* 0x00002e08100073b4 */ /* 0x0009e40008219807 */
[----:B----4-:R-:W-:Y:S01]  /*21d0*/  NOP ;  /* 0x0000000000007918 */ /* 0x010fe20000000000 */
.L_x_33:
[----:B------:R-:W-:Y:S05]  /*21e0*/  BSYNC.RECONVERGENT B0 ;  /* 0x0000000000007941 */ /* 0x000fea0003800200 */
.L_x_32:
[----:B------:R-:W-:Y:S01]  /*21f0*/  UIADD3 UR42, UPT, UPT, UR42, 0x40, URZ ;  /* 0x000000402a2a7890 */ /* 0x000fe2000fffe0ff */
[----:B------:R-:W-:Y:S01]  /*2200*/  UMOV UR4, UR14 ;  /* 0x0000000e00047c82 */ /* 0x000fe20008000000 */
[----:B------:R-:W-:Y:S01]  /*2210*/  UMOV UR20, UR45 ;  /* 0x0000002d00147c82 */ /* 0x000fe20008000000 */
[----:B------:R-:W-:Y:S09]  /*2220*/  BRA.U UP4, `(.L_x_34) ;  /* 0xfffffff904f07547 */ /* 0x000ff2000b83ffff */
.L_x_26:
[----:B------:R-:W-:Y:S01]  /*2230*/  ULEA UR4, UR14, UR5, 0x3 ;  /* 0x000000050e047291 */ /* 0x000fe2000f8e18ff */
[----:B-1----:R-:W-:Y:S01]  /*2240*/  SHF.L.U32 R0, R12, 0x1f, RZ ;  /* 0x0000001f0c007819 */ /* 0x002fe200000006ff */
[----:B------:R-:W-:Y:S01]  /*2250*/  @!P2 SYNCS.ARRIVE.TRANS64.A1T0 RZ, [UR5+0x1f8], RZ ;  /* 0x0001f8ffffffa9a7 */ /* 0x000fe20008100005 */
[----:B------:R-:W-:-:S06]  /*2260*/  UISETP.GT.AND UP0, UPT, UR54, UR53, UPT ;  /* 0x000000353600728c */ /* 0x000fcc000bf04270 */
[----:B--23--:R1:W2:Y:S03]  /*2270*/  SYNCS.PHASECHK.TRANS64.TRYWAIT P1, [UR4+0xd8], R0 ;  /* 0x0000d800ff0075a7 */ /* 0x00c2a60008021104 */
[----:B------:R-:W-:Y:S05]  /*2280*/  BRA.U !UP0, `(.L_x_35) ;  /* 0x0000000508147547 */ /* 0x000fea000b800000 */
[----:B------:R-:W-:Y:S01]  /*2290*/  UIADD3 UR15, UPT, UPT, UR56, UR20, URZ ;  /* 0x00000014380f7290 */ /* 0x000fe2000fffe0ff */
[----:B------:R-:W-:-:S11]  /*22a0*/  UMOV UR6, UR14 ;  /* 0x0000000e00067c82 */ /* 0x000fd60008000000 */
.L_x_43:
[----:B------:R-:W-:Y:S01]  /*22b0*/  ULEA UR7, UR6, UR5, 0x3 ;  /* 0x0000000506077291 */ /* 0x000fe2000f8e18ff */
[----:B--2---:R-:W-:Y:S01]  /*22c0*/  @P4 MOV R2, 0x3800 ;  /* 0x0000380000024802 */ /* 0x004fe20000000f00 */
[----:B--23--:R-:W-:Y:S10]  /*22d0*/  @P1 BRA `(.L_x_36) ;  /* 0x00000000000c1947 */ /* 0x00cff40003800000 */
[----:B------:R-:W-:-:S04]  /*22e0*/  SHF.L.U32 R3, R12, 0x1f, RZ ;  /* 0x0000001f0c037819 */ /* 0x000fc800000006ff */
[----:B------:R-:W2:Y:S02]  /*22f0*/  SYNCS.PHASECHK.TRANS64.TRYWAIT P0, [UR7+0xd8], R3 ;  /* 0x0000d803ff0075a7 */ /* 0x000ea40008001107 */
[----:B--2---:R-:W-:Y:S05]  /*2300*/  @!P0 BRA `(.L_x_37) ;  /* 0x0000008800588947 */ /* 0x004fea0003800000 */
.L_x_36:
[----:B------:R2:W-:Y:S01]  /*2310*/  @P4 SYNCS.ARRIVE.TRANS64 RZ, [UR7], R2 ;  /* 0x00000002ffff49a7 */ /* 0x0005e20008000007 */
[----:B------:R-:W-:-:S04]  /*2320*/  ULOP3.LUT UR4, UR38, 0x2, URZ, 0xfc, !UPT ;  /* 0x0000000226047892 */ /* 0x000fc8000f8efcff */
[----:B------:R-:W-:-:S09]  /*2330*/  UISETP.NE.AND UP0, UPT, UR4, 0x2, UPT ;  /* 0x000000020400788c */ /* 0x000fd2000bf05270 */
[----:B------:R-:W-:Y:S05]  /*2340*/  BRA.U UP0, `(.L_x_38) ;  /* 0x0000000100047547 */ /* 0x000fea000b800000 */
[----:B------:R-:W-:Y:S05]  /*2350*/  BPT.TRAP 0x1 ;  /* 0x000000040000795c */ /* 0x000fea0000300000 */
.L_x_38:
[----:B------:R-:W-:Y:S04]  /*2360*/  BSSY.RECONVERGENT B0, `(.L_x_39) ;  /* 0x0000003000007945 */ /* 0x000fe80003800200 */
[----:B------:R-:W-:Y:S05]  /*2370*/  @!P3 BRA `(.L_x_40) ;  /* 0x000000000004b947 */ /* 0x000fea0003800000 */
[----:B------:R-:W-:Y:S05]  /*2380*/  BPT.TRAP 0x1 ;  /* 0x000000040000795c */ /* 0x000fea0000300000 */
.L_x_40:
[----:B------:R-:W-:Y:S05]  /*2390*/  BSYNC.RECONVERGENT B0 ;  /* 0x0000000000007941 */ /* 0x000fea0003800200 */
.L_x_39:
        /* <DEDUP_REMOVED lines=11> */
[----:B------:R-:W-:Y:S02]  /*2450*/  ULEA UR40, UR6, UR5, 0xc ;  /* 0x0000000506287291 */ /* 0x000fe4000f8e60ff */
[----:B------:R-:W-:Y:S02]  /*2460*/  UIADD3 UR22, UP3, UPT, UR30, 0x80, URZ ;  /* 0x000000801e167890 */ /* 0x000fe4000ff7e0ff */
[----:B------:R-:W-:Y:S02]  /*2470*/  USHF.L.U32 UR16, UR6, 0x9, URZ ;  /* 0x0000000906107899 */ /* 0x000fe400080006ff */
[----:B------:R-:W-:Y:S02]  /*2480*/  ULEA UR32, UR6, UR5, 0xb ;  /* 0x0000000506207291 */ /* 0x000fe4000f8e58ff */
[----:B------:R-:W-:Y:S02]  /*2490*/  UIADD3 UR12, UP2, UPT, UR30, 0x180, URZ ;  /* 0x000001801e0c7890 */ /* 0x000fe4000ff5e0ff */
[----:B------:R-:W-:-:S02]  /*24a0*/  UIADD3 UR28, UP1, UPT, UR30, 0x280, URZ ;  /* 0x000002801e1c7890 */ /* 0x000fc4000ff3e0ff */
[----:B------:R-:W-:Y:S02]  /*24b0*/  UIADD3 UR24, UP0, UPT, UR30, 0x380, URZ ;  /* 0x000003801e187890 */ /* 0x000fe4000ff1e0ff */
[----:B------:R-:W-:Y:S02]  /*24c0*/  USHF.L.U32 UR42, UR20, 0x6, URZ ;  /* 0x00000006142a7899 */ /* 0x000fe400080006ff */
[----:B------:R-:W-:Y:S02]  /*24d0*/  ULOP3.LUT UR41, UR7, 0xfefffff8, URZ, 0xc0, !UPT ;  /* 0xfefffff807297892 */ /* 0x000fe4000f8ec0ff */
[----:B------:R-:W-:Y:S02]  /*24e0*/  UIADD3.X UR23, UPT, UPT, URZ, UR31, URZ, UP3, !UPT ;  /* 0x0000001fff177290 */ /* 0x000fe40009ffe4ff */
[----:B------:R-:W-:Y:S02]  /*24f0*/  UIADD3 UR40, UPT, UPT, UR40, 0x8600, URZ ;  /* 0x0000860028287890 */ /* 0x000fe4000fffe0ff */
[----:B------:R-:W-:-:S02]  /*2500*/  ULOP3.LUT UR8, UR16, UR37, URZ, 0xfc, !UPT ;  /* 0x0000002510087292 */ /* 0x000fc4000f8efcff */
[----:B------:R-:W-:Y:S02]  /*2510*/  UIADD3.X UR13, UPT, UPT, URZ, UR31, URZ, UP2, !UPT ;  /* 0x0000001fff0d7290 */ /* 0x000fe400097fe4ff */
[----:B------:R-:W-:Y:S02]  /*2520*/  UIADD3 UR32, UPT, UPT, UR32, 0x23600, URZ ;  /* 0x0002360020207890 */ /* 0x000fe4000fffe0ff */
[----:B------:R-:W-:Y:S02]  /*2530*/  UIADD3.X UR29, UPT, UPT, URZ, UR31, URZ, UP1, !UPT ;  /* 0x0000001fff1d7290 */ /* 0x000fe40008ffe4ff */
[----:B------:R-:W-:Y:S02]  /*2540*/  UIADD3 UR16, UPT, UPT, UR5, 0x30e00, UR16 ;  /* 0x00030e0005107890 */ /* 0x000fe4000fffe010 */
[----:B------:R-:W-:Y:S02]  /*2550*/  UIADD3 UR8, UPT, UPT, UR5, 0x34400, UR8 ;  /* 0x0003440005087890 */ /* 0x000fe4000fffe008 */
[----:B------:R-:W-:Y:S01]  /*2560*/  UIADD3.X UR25, UPT, UPT, URZ, UR31, URZ, UP0, !UPT ;  /* 0x0000001fff197290 */ /* 0x000fe200087fe4ff */
[----:B------:R-:W-:Y:S01]  /*2570*/  UMOV UR46, 0x0 ;  /* 0x00000000002e7882 */ /* 0x000fe20000000000 */
[----:B------:R-:W-:Y:S01]  /*2580*/  UMOV UR47, 0x10000000 ;  /* 0x10000000002f7882 */ /* 0x000fe20000000000 */
[----:B------:R-:W-:Y:S01]  /*2590*/  UMOV UR36, UR44 ;  /* 0x0000002c00247c82 */ /* 0x000fe20008000000 */
[----:B------:R-:W-:Y:S01]  /*25a0*/  UMOV UR33, UR41 ;  /* 0x0000002900217c82 */ /* 0x000fe20008000000 */
[----:B------:R-:W-:Y:S01]  /*25b0*/  UMOV UR34, UR42 ;  /* 0x0000002a00227c82 */ /* 0x000fe20008000000 */
[----:B------:R-:W-:Y:S01]  /*25c0*/  UTMALDG.3D.2CTA [UR40], [UR22], desc[UR46] ;  /* 0x00002e28160075b4 */ /* 0x000fe20008211000 */
[----:B------:R-:W-:Y:S01]  /*25d0*/  UMOV UR18, URZ ;  /* 0x000000ff00127c82 */ /* 0x000fe20008000000 */
[----:B------:R-:W-:Y:S01]  /*25e0*/  UMOV UR19, UR27 ;  /* 0x0000001b00137c82 */ /* 0x000fe20008000000 */
[----:B------:R-:W-:Y:S01]  /*25f0*/  UMOV UR21, UR44 ;  /* 0x0000002c00157c82 */ /* 0x000fe20008000000 */
[----:B------:R-:W-:Y:S01]  /*2600*/  UMOV UR17, UR41 ;  /* 0x0000002900117c82 */ /* 0x000fe20008000000 */
[----:B------:R-:W-:Y:S01]  /*2610*/  UMOV UR4, 0x30000 ;  /* 0x0003000000047882 */ /* 0x000fe20000000000 */
[----:B------:R-:W-:Y:S01]  /*2620*/  UMOV UR9, UR41 ;  /* 0x0000002900097c82 */ /* 0x000fe20008000000 */
[----:B------:R4:W-:Y:S01]  /*2630*/  UTMALDG.3D.2CTA [UR32], [UR12], desc[UR46] ;  /* 0x00002e200c0075b4 */ /* 0x0009e20008211000 */
[----:B------:R1:W-:Y:S01]  /*2640*/  UTMALDG.4D.2CTA [UR16], [UR28], desc[UR46] ;  /* 0x00002e101c0075b4 */ /* 0x0003e20008219000 */
[----:B----4-:R-:W-:Y:S01]  /*2650*/  UMOV UR12, UR20 ;  /* 0x00000014000c7c82 */ /* 0x010fe20008000000 */
[----:B------:R-:W-:-:S02]  /*2660*/  UMOV UR13, UR44 ;  /* 0x0000002c000d7c82 */ /* 0x000fc40008000000 */
[----:B------:R1:W-:Y:S02]  /*2670*/  UTMALDG.4D.MULTICAST.2CTA [UR8], [UR24], UR4, desc[UR46] ;  /* 0x00002e08180073b4 */ /* 0x0003e40008219804 */
[----:B-1----:R-:W-:Y:S01]  /*2680*/  NOP ;  /* 0x0000000000007918 */ /* 0x002fe20000000000 */
.L_x_42:
[----:B------:R-:W-:Y:S05]  /*2690*/  BSYNC.RECONVERGENT B0 ;  /* 0x0000000000007941 */ /* 0x000fea0003800200 */
.L_x_41:
[----:B------:R-:W-:Y:S01]  /*26a0*/  UIADD3 UR20, UPT, UPT, UR20, 0x1, URZ ;  /* 0x0000000114147890 */ /* 0x000fe2000fffe0ff */
[----:B------:R-:W-:-:S03]  /*26b0*/  UMOV UR6, UR14 ;  /* 0x0000000e00067c82 */ /* 0x000fc60008000000 */
[----:B------:R-:W-:-:S09]  /*26c0*/  UISETP.NE.AND UP0, UPT, UR20, UR15, UPT ;  /* 0x0000000f1400728c */ /* 0x000fd2000bf05270 */
[----:B------:R-:W-:Y:S05]  /*26d0*/  BRA.U UP0, `(.L_x_43) ;  /* 0xfffffff900f47547 */ /* 0x000fea000b83ffff */
.L_x_35:
[C---:B------:R-:W-:Y:S01]  /*26e0*/  LEA R3, R11.reuse, UR5, 0x3 ;  /* 0x000000050b037c11 */ /* 0x040fe2000f8e18ff */
[----:B------:R-:W-:Y:S01]  /*26f0*/  NOP ;  /* 0x0000000000007918 */ /* 0x000fe20000000000 */
[----:B-1----:R-:W-:Y:S02]  /*2700*/  SHF.L.U32 R0, R10, 0x1f, RZ ;  /* 0x0000001f0a007819 */ /* 0x002fe400000006ff */
[----:B------:R-:W-:Y:S02]  /*2710*/  LEA R5, R11, UR5, 0x4 ;  /* 0x000000050b057c11 */ /* 0x000fe4000f8e20ff */
[----:B------:R-:W1:Y:S02]  /*2720*/  SYNCS.PHASECHK.TRANS64.TRYWAIT P0, [R3+URZ+0x200], R0 ;  /* 0x00020000030075a7 */ /* 0x000e6400080011ff */
[----:B-1----:R-:W-:Y:S05]  /*2730*/  @!P0 BRA `(.L_x_44) ;  /* 0x0000008400648947 */ /* 0x002fea0003800000 */
.L_x_178:
[----:B------:R-:W4:Y:S01]  /*2740*/  LDS.128 R4, [R5+0x270] ;  /* 0x0002700005047984 */ /* 0x000f220000000c00 */
[----:B------:R-:W-:Y:S01]  /*2750*/  UISETP.GE.AND UP0, UPT, UR39, 0x1, UPT ;  /* 0x000000012700788c */ /* 0x000fe2000bf06270 */
[----:B------:R-:W-:Y:S01]  /*2760*/  @!PT LDS RZ, [RZ] ;  /* 0x00000000fffff984 */ /* 0x000fe20000000800 */
[----:B------:R-:W-:Y:S01]  /*2770*/  @!PT LDS RZ, [RZ] ;  /* 0x00000000fffff984 */ /* 0x000fe20000000800 */
[----:B------:R-:W-:Y:S01]  /*2780*/  @!PT LDS RZ, [RZ] ;  /* 0x00000000fffff984 */ /* 0x000fe20000000800 */
[----:B------:R-:W-:Y:S01]  /*2790*/  @!PT LDS RZ, [RZ] ;  /* 0x00000000fffff984 */ /* 0x000fe20000000800 */
[----:B------:R1:W-:Y:S06]  /*27a0*/  MEMBAR.ALL.CTA ;  /* 0x0000000000007992 */ /* 0x0003ec0000008000 */
[----:B-1----:R-:W1:Y:S01]  /*27b0*/  FENCE.VIEW.ASYNC.S ;  /* 0x00000000000073c6 */ /* 0x002e620000000000 */
[----:B----4-:R-:W-:-:S13]  /*27c0*/  LOP3.LUT P0, RZ, R6, 0x1, RZ, 0xc0, !PT ;  /* 0x0000000106ff7812 */ /* 0x010fda000780c0ff */
[----:B-1----:R-:W-:Y:S01]  /*27d0*/  VOTEU.ANY UP1, P0 ;  /* 0x0000000000ff7886 */ /* 0x002fe20000020100 */
[----:B------:R-:W-:-:S13]  /*27e0*/  PLOP3.LUT P0, PT, PT, PT, UP1, 0x80, 0x8 ;  /* 0x000000000008781c */ /* 0x000fda0003f0f018 */
[----:B------:R-:W-:Y:S02]  /*27f0*/  @P0 LOP3.LUT R0, R5, 0xffff, RZ, 0xc0, !PT ;  /* 0x0000ffff05000812 */ /* 0x000fe400078ec0ff */
[----:B--2---:R-:W-:Y:S02]  /*2800*/  @P0 MOV R2, R4 ;  /* 0x0000000400020202 */ /* 0x004fe40000000f00 */
[----:B------:R-:W-:Y:S01]  /*2810*/  @P0 R2UR UR6, R0 ;  /* 0x00000000000602ca */ /* 0x000fe200000e0000 */
[----:B------:R-:W-:Y:S01]  /*2820*/  VIADD R0, R3, 0x210 ;  /* 0x0000021003007836 */ /* 0x000fe20000000000 */
[----:B------:R-:W-:Y:S02]  /*2830*/  @P0 SHF.R.U32.HI R4, RZ, 0x10, R5 ;  /* 0x00000010ff040819 */ /* 0x000fe40000011605 */
[----:B------:R-:W-:Y:S02]  /*2840*/  @P0 R2UR UR7, R2 ;  /* 0x00000000020702ca */ /* 0x000fe400000e0000 */
[----:B------:R-:W-:-:S02]  /*2850*/  PRMT R0, RZ, 0x654, R0 ;  /* 0x00000654ff007816 */ /* 0x000fc40000000000 */
[----:B------:R-:W-:Y:S02]  /*2860*/  @P0 R2UR UR4, R4 ;  /* 0x00000000040402ca */ /* 0x000fe400000e0000 */
[----:B------:R1:W-:Y:S03]  /*2870*/  SYNCS.ARRIVE.TRANS64.RED.A1T0 RZ, [R0+URZ], RZ ;  /* 0x000000ff00ff79a7 */ /* 0x0003e600081004ff */
[----:B------:R-:W-:-:S04]  /*2880*/  @UP1 UMOV UR48, UR6 ;  /* 0x0000000600301c82 */ /* 0x000fc80008000000 */
[----:B------:R-:W-:-:S04]  /*2890*/  @UP1 UMOV UR49, UR7 ;  /* 0x0000000700311c82 */ /* 0x000fc80008000000 */
[----:B------:R-:W-:Y:S01]  /*28a0*/  @UP1 UMOV UR44, UR4 ;  /* 0x00000004002c1c82 */ /* 0x000fe20008000000 */
[----:B------:R-:W-:Y:S05]  /*28b0*/  BRA.U !UP0, `(.L_x_45) ;  /* 0x0000000108d47547 */ /* 0x000fea000b800000 */
[----:B------:R-:W2:Y:S01]  /*28c0*/  LDCU.128 UR16, c[0x0][0xf10] ;  /* 0x0001e200ff1077ac */ /* 0x000ea20008000c00 */
[----:B------:R-:W4:Y:S01]  /*28d0*/  LDCU UR11, c[0x0][0xf20] ;  /* 0x0001e400ff0b77ac */ /* 0x000f220008000800 */
[----:B------:R-:W3:Y:S01]  /*28e0*/  LDCU UR24, c[0x0][0xf0c] ;  /* 0x0001e180ff1877ac */ /* 0x000ee20008000800 */
[----:B------:R-:W1:Y:S01]  /*28f0*/  LDCU.64 UR8, c[0x0][0xf28] ;  /* 0x0001e500ff0877ac */ /* 0x000e620008000a00 */
[----:B------:R-:W-:Y:S02]  /*2900*/  UISETP.NE.AND UP3, UPT, UR39, 0x1, UPT ;  /* 0x000000012700788c */ /* 0x000fe4000bf65270 */
[----:B--2---:R-:W-:Y:S02]  /*2910*/  UIMAD.WIDE.U32 UR12, UR50, UR19, URZ ;  /* 0x00000013320c72a5 */ /* 0x004fe4000f8e00ff */
[----:B------:R-:W-:Y:S02]  /*2920*/  UIMAD.WIDE.U32 UR6, UR51, UR16, URZ ;  /* 0x00000010330672a5 */ /* 0x000fe4000f8e00ff */
[----:B------:R-:W-:-:S02]  /*2930*/  UISETP.NE.AND UP0, UPT, UR18, 0x1, UPT ;  /* 0x000000011200788c */ /* 0x000fc4000bf05270 */
[----:B------:R-:W-:Y:S01]  /*2940*/  UIMAD.WIDE.U32 UR22, UR48, UR19, URZ ;  /* 0x00000013301672a5 */ /* 0x000fe2000f8e00ff */
[----:B------:R-:W-:Y:S02]  /*2950*/  UMOV UR12, UR13 ;  /* 0x0000000d000c7c82 */ /* 0x000fe40008000000 */
[----:B------:R-:W-:Y:S01]  /*2960*/  UMOV UR6, UR7 ;  /* 0x0000000700067c82 */ /* 0x000fe20008000000 */
[----:B----4-:R-:W-:Y:S02]  /*2970*/  USHF.R.U32.HI UR12, URZ, UR11, UR12 ;  /* 0x0000000bff0c7299 */ /* 0x010fe4000801160c */
[----:B------:R-:W-:Y:S02]  /*2980*/  USHF.R.U32.HI UR7, URZ, UR17, UR6 ;  /* 0x00000011ff077299 */ /* 0x000fe40008011606 */
[----:B---3--:R-:W-:Y:S02]  /*2990*/  UISETP.NE.AND UP2, UPT, UR24, 0x1, UPT ;  /* 0x000000011800788c */ /* 0x008fe4000bf45270 */
[----:B------:R-:W-:-:S02]  /*29a0*/  USEL UR6, UR50, UR12, !UP0 ;  /* 0x0000000c32067287 */ /* 0x000fc4000c000000 */
[----:B------:R-:W-:Y:S02]  /*29b0*/  USEL UR7, UR51, UR7, !UP2 ;  /* 0x0000000733077287 */ /* 0x000fe4000d000000 */
[----:B-1----:R-:W-:Y:S01]  /*29c0*/  UIMAD.WIDE.U32 UR12, UR6, UR8, URZ ;  /* 0x00000008060c72a5 */ /* 0x002fe2000f8e00ff */
[----:B------:R-:W-:Y:S01]  /*29d0*/  UMOV UR4, UR23 ;  /* 0x0000001700047c82 */ /* 0x000fe20008000000 */
[----:B------:R-:W-:Y:S02]  /*29e0*/  UIMAD.WIDE.U32 UR20, UR49, UR16, URZ ;  /* 0x00000010311472a5 */ /* 0x000fe4000f8e00ff */
[----:B------:R-:W-:-:S03]  /*29f0*/  UIMAD.WIDE.U32 UR22, UR7, UR8, URZ ;  /* 0x00000008071672a5 */ /* 0x000fc6000f8e00ff */
[----:B------:R-:W-:Y:S01]  /*2a00*/  UMOV UR12, UR13 ;  /* 0x0000000d000c7c82 */ /* 0x000fe20008000000 */
[----:B------:R-:W-:Y:S02]  /*2a10*/  USHF.R.U32.HI UR4, URZ, UR11, UR4 ;  /* 0x0000000bff047299 */ /* 0x000fe40008011604 */
[----:B------:R-:W-:Y:S01]  /*2a20*/  @UP3 USHF.R.U32.HI UR6, URZ, UR9, UR12 ;  /* 0x00000009ff063299 */ /* 0x000fe2000801160c */
[----:B------:R-:W-:Y:S01]  /*2a30*/  UMOV UR20, UR21 ;  /* 0x0000001500147c82 */ /* 0x000fe20008000000 */
[----:B------:R-:W-:Y:S01]  /*2a40*/  UMOV UR22, UR23 ;  /* 0x0000001700167c82 */ /* 0x000fe20008000000 */
[----:B------:R-:W-:Y:S02]  /*2a50*/  USHF.R.U32.HI UR17, URZ, UR17, UR20 ;  /* 0x00000011ff117299 */ /* 0x000fe40008011614 */
[----:B------:R-:W-:Y:S02]  /*2a60*/  USEL UR4, UR48, UR4, !UP0 ;  /* 0x0000000430047287 */ /* 0x000fe4000c000000 */
[----:B------:R-:W-:-:S02]  /*2a70*/  @UP3 USHF.R.U32.HI UR7, URZ, UR9, UR22 ;  /* 0x00000009ff073299 */ /* 0x000fc40008011616 */
[----:B------:R-:W-:Y:S02]  /*2a80*/  UIMAD UR11, UR39, UR6, URZ ;  /* 0x00000006270b72a4 */ /* 0x000fe4000f8e02ff */
[----:B------:R-:W-:Y:S02]  /*2a90*/  USEL UR6, UR49, UR17, !UP2 ;  /* 0x0000001131067287 */ /* 0x000fe4000d000000 */
[----:B------:R-:W-:Y:S02]  /*2aa0*/  UIMAD UR12, UR39, UR7, URZ ;  /* 0x00000007270c72a4 */ /* 0x000fe4000f8e02ff */
[----:B------:R-:W-:Y:S02]  /*2ab0*/  UISETP.GE.AND UP0, UPT, UR4, UR11, UPT ;  /* 0x0000000b0400728c */ /* 0x000fe4000bf06270 */
[----:B------:R-:W-:Y:S02]  /*2ac0*/  UIMAD.WIDE.U32 UR16, UR4, UR8, URZ ;  /* 0x00000008041072a5 */ /* 0x000fe4000f8e00ff */
[----:B------:R-:W-:-:S02]  /*2ad0*/  UISETP.GE.OR UP0, UPT, UR6, UR12, UP0 ;  /* 0x0000000c0600728c */ /* 0x000fc40008706670 */
[----:B------:R-:W-:Y:S02]  /*2ae0*/  UIMAD.WIDE.U32 UR12, UR6, UR8, URZ ;  /* 0x00000008060c72a5 */ /* 0x000fe4000f8e00ff */
[----:B------:R-:W-:Y:S01]  /*2af0*/  UIADD3 UR15, UPT, UPT, -UR4, URZ, URZ ;  /* 0x000000ff040f7290 */ /* 0x000fe2000fffe1ff */
[----:B------:R-:W-:Y:S01]  /*2b00*/  UMOV UR11, UR17 ;  /* 0x00000011000b7c82 */ /* 0x000fe20008000000 */
[----:B------:R-:W-:Y:S02]  /*2b10*/  UIADD3 UR12, UPT, UPT, -UR6, URZ, URZ ;  /* 0x000000ff060c7290 */ /* 0x000fe4000fffe1ff */
[----:B------:R-:W-:-:S03]  /*2b20*/  USHF.R.U32.HI UR11, URZ, UR9, UR11 ;  /* 0x00000009ff0b7299 */ /* 0x000fc6000801160b */
[----:B------:R-:W-:Y:S01]  /*2b30*/  @!UP0 UMOV UR8, UR13 ;  /* 0x0000000d00088c82 */ /* 0x000fe20008000000 */
[----:B------:R-:W-:Y:S02]  /*2b40*/  UIMAD UR15, UR18, UR15, UR48 ;  /* 0x0000000f120f72a4 */ /* 0x000fe4000f8e0230 */
[----:B------:R-:W-:Y:S02]  /*2b50*/  USEL UR11, UR4, UR11, !UP3 ;  /* 0x0000000b040b7287 */ /* 0x000fe4000d800000 */
[----:B------:R-:W-:Y:S02]  /*2b60*/  @!UP0 USHF.R.U32.HI UR8, URZ, UR9, UR8 ;  /* 0x00000009ff088299 */ /* 0x000fe40008011608 */
[----:B------:R-:W-:Y:S02]  /*2b70*/  UIADD3 UR9, UPT, UPT, -UR11, URZ, URZ ;  /* 0x000000ff0b097290 */ /* 0x000fe4000fffe1ff */
[----:B------:R-:W-:Y:S02]  /*2b80*/  @!UP0 USEL UR8, UR6, UR8, !UP3 ;  /* 0x0000000806088287 */ /* 0x000fe4000d800000 */
[----:B------:R-:W-:-:S02]  /*2b90*/  UIMAD UR9, UR39, UR9, UR4 ;  /* 0x00000009270972a4 */ /* 0x000fc4000f8e0204 */
[----:B------:R-:W-:Y:S02]  /*2ba0*/  @!UP0 UIADD3 UR11, UPT, UPT, UR11, -UR8, URZ ;  /* 0x800000080b0b8290 */ /* 0x000fe4000fffe0ff */
[----:B------:R-:W-:Y:S02]  /*2bb0*/  @!UP0 UIMAD UR8, UR9, UR7, UR8 ;  /* 0x00000007090882a4 */ /* 0x000fe4000f8e0208 */
[----:B------:R-:W-:Y:S02]  /*2bc0*/  @!UP0 UIMAD UR4, UR39, UR11, UR6 ;  /* 0x0000000b270482a4 */ /* 0x000fe4000f8e0206 */
[----:B------:R-:W-:Y:S02]  /*2bd0*/  UIMAD UR7, UR24, UR12, UR49 ;  /* 0x0000000c180772a4 */ /* 0x000fe4000f8e0231 */
[----:B------:R-:W-:Y:S01]  /*2be0*/  UIMAD UR48, UR4, UR18, UR15 ;  /* 0x00000012043072a4 */ /* 0x000fe2000f8e020f */
[----:B------:R-:W-:Y:S02]  /*2bf0*/  @!UP0 UMOV UR6, UR8 ;  /* 0x0000000800068c82 */ /* 0x000fe40008000000 */
[----:B------:R-:W-:-:S12]  /*2c00*/  UIMAD UR49, UR6, UR24, UR7 ;  /* 0x00000018063172a4 */ /* 0x000fd8000f8e0207 */
.L_x_45:
[----:B------:R-:W2:Y:S02]  /*2c10*/  LDCU UR4, c[0x0][0xf30] ;  /* 0x0001e600ff0477ac */ /* 0x000ea40008000800 */
[----:B--2---:R-:W-:-:S09]  /*2c20*/  UISETP.NE.AND UP0, UPT, UR4, 0x1, UPT ;  /* 0x000000010400788c */ /* 0x004fd2000bf05270 */
[----:B------:R-:W-:Y:S05]  /*2c30*/  BRA.U UP0, `(.L_x_46) ;  /* 0x0000000100447547 */ /* 0x000fea000b800000 */
[----:B------:R-:W2:Y:S01]  /*2c40*/  LDCU.128 UR16, c[0x0][0xf10] ;  /* 0x0001e200ff1077ac */ /* 0x000ea20008000c00 */
[----:B------:R-:W4:Y:S01]  /*2c50*/  LDCU UR11, c[0x0][0xf0c] ;  /* 0x0001e180ff0b77ac */ /* 0x000f220008000800 */
[----:B------:R-:W1:Y:S01]  /*2c60*/  LDCU UR12, c[0x0][0xf20] ;  /* 0x0001e400ff0c77ac */ /* 0x000e620008000800 */
[----:B--2---:R-:W-:Y:S02]  /*2c70*/  UIMAD.WIDE.U32 UR8, UR49, UR16, URZ ;  /* 0x00000010310872a5 */ /* 0x004fe4000f8e00ff */
[----:B------:R-:W-:Y:S02]  /*2c80*/  UIMAD.WIDE.U32 UR6, UR48, UR19, URZ ;  /* 0x00000013300672a5 */ /* 0x000fe4000f8e00ff */
[----:B----4-:R-:W-:Y:S02]  /*2c90*/  UISETP.NE.AND UP2, UPT, UR11, 0x1, UPT ;  /* 0x000000010b00788c */ /* 0x010fe4000bf45270 */
[----:B------:R-:W-:Y:S01]  /*2ca0*/  UISETP.NE.AND UP0, UPT, UR18, 0x1, UPT ;  /* 0x000000011200788c */ /* 0x000fe2000bf05270 */
[----:B------:R-:W-:-:S02]  /*2cb0*/  UMOV UR8, UR9 ;  /* 0x0000000900087c82 */ /* 0x000fc40008000000 */
[----:B------:R-:W-:Y:S01]  /*2cc0*/  UMOV UR4, UR7 ;  /* 0x0000000700047c82 */ /* 0x000fe20008000000 */
[----:B------:R-:W-:Y:S02]  /*2cd0*/  USHF.R.U32.HI UR17, URZ, UR17, UR8 ;  /* 0x00000011ff117299 */ /* 0x000fe40008011608 */
[----:B-1----:R-:W-:Y:S02]  /*2ce0*/  USHF.R.U32.HI UR4, URZ, UR12, UR4 ;  /* 0x0000000cff047299 */ /* 0x002fe40008011604 */
[----:B------:R-:W-:Y:S02]  /*2cf0*/  USEL UR6, UR49, UR17, !UP2 ;  /* 0x0000001131067287 */ /* 0x000fe4000d000000 */
[----:B------:R-:W-:-:S04]  /*2d00*/  USEL UR4, UR48, UR4, !UP0 ;  /* 0x0000000430047287 */ /* 0x000fc8000c000000 */
[----:B------:R-:W-:Y:S02]  /*2d10*/  UIADD3 UR7, UPT, UPT, UR6, -UR4, URZ ;  /* 0x8000000406077290 */ /* 0x000fe4000fffe0ff */
[----:B------:R-:W-:Y:S02]  /*2d20*/  UIADD3 UR4, UPT, UPT, -UR6, UR4, URZ ;  /* 0x0000000406047290 */ /* 0x000fe4000fffe1ff */
[----:B------:R-:W-:Y:S02]  /*2d30*/  UIMAD UR48, UR7, UR18, UR48 ;  /* 0x00000012073072a4 */ /* 0x000fe4000f8e0230 */
[----:B------:R-:W-:-:S12]  /*2d40*/  UIMAD UR49, UR4, UR11, UR49 ;  /* 0x0000000b043172a4 */ /* 0x000fd8000f8e0231 */
.L_x_46:
[----:B------:R-:W-:Y:S01]  /*2d50*/  VIADD R11, R11, 0x1 ;  /* 0x000000010b0b7836 */ /* 0x000fe20000000000 */
[----:B------:R-:W-:Y:S01]  /*2d60*/  R2UR UR4, R82 ;  /* 0x00000000520472ca */ /* 0x000fe200000e0000 */
[----:B------:R-:W-:Y:S01]  /*2d70*/  UIADD3 UR20, UPT, UPT, UR49, UR63, URZ ;  /* 0x0000003f31147290 */ /* 0x000fe2000fffe0ff */
[----:B------:R-:W-:Y:S02]  /*2d80*/  PLOP3.LUT P2, PT, PT, PT, PT, 0x80, 0x8 ;  /* 0x000000000008781c */ /* 0x000fe40003f4f070 */
[----:B------:R-:W-:-:S04]  /*2d90*/  ISETP.NE.AND P0, PT, R11, 0x2, PT ;  /* 0x000000020b00780c */ /* 0x000fc80003f05270 */
[----:B------:R-:W-:Y:S02]  /*2da0*/  SEL R3, RZ, 0x1, P0 ;  /* 0x00000001ff037807 */ /* 0x000fe40000000000 */
[----:B------:R-:W-:Y:S02]  /*2db0*/  SEL R11, R11, RZ, P0 ;  /* 0x000000ff0b0b7207 */ /* 0x000fe40000000000 */
[----:B------:R-:W-:Y:S01]  /*2dc0*/  LOP3.LUT R10, R10, R3, RZ, 0x3c, !PT ;  /* 0x000000030a0a7212 */ /* 0x000fe200078e3cff */
[----:B------:R-:W-:Y:S01]  /*2dd0*/  UIADD3 UR11, UPT, UPT, UR48, UR4, URZ ;  /* 0x00000004300b7290 */ /* 0x000fe2000fffe0ff */
[----:B------:R-:W-:Y:S11]  /*2de0*/  BRA.U UP1, `(.L_x_47) ;  /* 0xffffffed01707547 */ /* 0x000ff6000b83ffff */
[----:B------:R-:W-:Y:S01]  /*2df0*/  UIADD3 UR7, UPT, UPT, UR5, 0xd8, URZ ;  /* 0x000000d805077890 */ /* 0x000fe2000fffe0ff */
[----:B------:R-:W-:-:S03]  /*2e00*/  SHF.L.U32 R3, R12, 0x1f, RZ ;  /* 0x0000001f0c037819 */ /* 0x000fc600000006ff */
[----:B------:R-:W-:-:S09]  /*2e10*/  ULEA UR4, UR14, UR7, 0x3 ;  /* 0x000000070e047291 */ /* 0x000fd2000f8e18ff */
[----:B------:R-:W2:Y:S02]  /*2e20*/  SYNCS.PHASECHK.TRANS64.TRYWAIT P0, [UR4], R3 ;  /* 0x00000003ff0075a7 */ /* 0x000ea40008001104 */
[----:B--2---:R-:W-:Y:S05]  /*2e30*/  @!P0 BRA `(.L_x_48) ;  /* 0x0000007c00b88947 */ /* 0x004fea0003800000 */
.L_x_180:
[----:B------:R-:W-:-:S04]  /*2e40*/  UIADD3 UR4, UPT, UPT, UR14, 0x1, URZ ;  /* 0x000000010e047890 */ /* 0x000fc8000fffe0ff */
[----:B------:R-:W-:-:S04]  /*2e50*/  UISETP.NE.AND UP0, UPT, UR4, 0x1b, UPT ;  /* 0x0000001b0400788c */ /* 0x000fc8000bf05270 */
[----:B------:R-:W-:Y:S02]  /*2e60*/  USEL UR6, URZ, 0x1, UP0 ;  /* 0x00000001ff067887 */ /* 0x000fe40008000000 */
[----:B------:R-:W-:-:S04]  /*2e70*/  USEL UR4, UR4, URZ, UP0 ;  /* 0x000000ff04047287 */ /* 0x000fc80008000000 */
[----:B------:R-:W-:Y:S01]  /*2e80*/  ULEA UR5, UR4, UR7, 0x3 ;  /* 0x0000000704057291 */ /* 0x000fe2000f8e18ff */
[----:B------:R-:W-:-:S04]  /*2e90*/  LOP3.LUT R2, R12, UR6, RZ, 0x3c, !PT ;  /* 0x000000060c027c12 */ /* 0x000fc8000f8e3cff */
[----:B-1----:R-:W-:-:S04]  /*2ea0*/  SHF.L.U32 R3, R2, 0x1f, RZ ;  /* 0x0000001f02037819 */ /* 0x002fc800000006ff */
[----:B------:R-:W1:Y:S02]  /*2eb0*/  SYNCS.PHASECHK.TRANS64.TRYWAIT P0, [UR5], R3 ;  /* 0x00000003ff0075a7 */ /* 0x000e640008001105 */
[----:B-1----:R-:W-:Y:S05]  /*2ec0*/  @!P0 BRA `(.L_x_49) ;  /* 0x0000007c00ac8947 */ /* 0x002fea0003800000 */
.L_x_182:
        /* <DEDUP_REMOVED lines=9> */
.L_x_184:
        /* <DEDUP_REMOVED lines=9> */
.L_x_186:
        /* <DEDUP_REMOVED lines=9> */
.L_x_188:
        /* <DEDUP_REMOVED lines=9> */
.L_x_190:
        /* <DEDUP_REMOVED lines=9> */
.L_x_192:
        /* <DEDUP_REMOVED lines=9> */
.L_x_194:
        /* <DEDUP_REMOVED lines=9> */
.L_x_196:
        /* <DEDUP_REMOVED lines=9> */
.L_x_198:
        /* <DEDUP_REMOVED lines=9> */
.L_x_200:
        /* <DEDUP_REMOVED lines=9> */
.L_x_202:
        /* <DEDUP_REMOVED lines=9> */
.L_x_204:
        /* <DEDUP_REMOVED lines=9> */
.L_x_206:
        /* <DEDUP_REMOVED lines=9> */
.L_x_208:
        /* <DEDUP_REMOVED lines=9> */
.L_x_210:
        /* <DEDUP_REMOVED lines=9> */
.L_x_212:
        /* <DEDUP_REMOVED lines=9> */
.L_x_214:
        /* <DEDUP_REMOVED lines=9> */
.L_x_216:
        /* <DEDUP_REMOVED lines=9> */
.L_x_218:
        /* <DEDUP_REMOVED lines=9> */
.L_x_220:
        /* <DEDUP_REMOVED lines=9> */
.L_x_222:
        /* <DEDUP_REMOVED lines=9> */
.L_x_224:
        /* <DEDUP_REMOVED lines=9> */
.L_x_226:
        /* <DEDUP_REMOVED lines=9> */
.L_x_228:
        /* <DEDUP_REMOVED lines=9> */
.L_x_230:
[----:B------:R-:W-:-:S04]  /*3c50*/  UIADD3 UR4, UPT, UPT, UR4, 0x1, URZ ;  /* 0x0000000104047890 */ /* 0x000fc8000fffe0ff */
[----:B------:R-:W-:-:S04]  /*3c60*/  UISETP.NE.AND UP0, UPT, UR4, 0x1b, UPT ;  /* 0x0000001b0400788c */ /* 0x000fc8000bf05270 */
[----:B------:R-:W-:Y:S02]  /*3c70*/  USEL UR5, URZ, 0x1, UP0 ;  /* 0x00000001ff057887 */ /* 0x000fe40008000000 */
[----:B------:R-:W-:-:S04]  /*3c80*/  USEL UR4, UR4, URZ, UP0 ;  /* 0x000000ff04047287 */ /* 0x000fc80008000000 */
[----:B------:R-:W-:Y:S01]  /*3c90*/  ULEA UR4, UR4, UR7, 0x3 ;  /* 0x0000000704047291 */ /* 0x000fe2000f8e18ff */
[----:B-1----:R-:W-:-:S04]  /*3ca0*/  LOP3.LUT R3, R2, UR5, RZ, 0x3c, !PT ;  /* 0x0000000502037c12 */ /* 0x002fc8000f8e3cff */
[----:B------:R-:W-:Y:S01]  /*3cb0*/  SHF.L.U32 R3, R3, 0x1f, RZ ;  /* 0x0000001f03037819 */ /* 0x000fe200000006ff */
[----:B------:R-:W-:-:S07]  /*3cc0*/  IMAD.U32 R0, RZ, RZ, UR4 ;  /* 0x00000004ff007e24 */ /* 0x000fce000f8e00ff */
.L_x_74:
[----:B-1----:R1:W2:Y:S02]  /*3cd0*/  SYNCS.PHASECHK.TRANS64.TRYWAIT P0, [R0+URZ], R3 ;  /* 0x00000003000075a7 */ /* 0x0022a400080011ff */
[----:B--2---:R-:W-:Y:S05]  /*3ce0*/  @!P0 NANOSLEEP.SYNCS 0x989680 ;  /* 0x009896800000895d */ /* 0x004fea0003900000 */
[----:B------:R-:W2:Y:S02]  /*3cf0*/  @!P0 SYNCS.PHASECHK.TRANS64 P0, [R0+URZ], R3 ;  /* 0x00000003000085a7 */ /* 0x000ea400080010ff */
[----:B--2---:R-:W-:Y:S05]  /*3d00*/  @P0 EXIT ;  /* 0x000000000000094d */ /* 0x004fea0003800000 */
[----:B------:R-:W-:Y:S05]  /*3d10*/  BRA `(.L_x_74) ;  /* 0xfffffffc00ec7947 */ /* 0x000fea000383ffff */
.L_x_23:
[----:B------:R-:W-:-:S04]  /*3d20*/  UISETP.NE.AND UP0, UPT, UR52, URZ, UPT ;  /* 0x000000ff3400728c */ /* 0x000fc8000bf05270 */
[----:B------:R-:W-:-:S09]  /*3d30*/  UISETP.NE.OR UP0, UPT, UR21, 0x1, UP0 ;  /* 0x000000011500788c */ /* 0x000fd20008705670 */
[----:B------:R-:W-:Y:S05]  /*3d40*/  BRA.U UP0, `(.L_x_75) ;  /* 0x0000000500487547 */ /* 0x000fea000b800000 */
[----:B------:R-:W-:Y:S01]  /*3d50*/  ISETP.GE.U32.AND P2, PT, R0, 0x2, PT ;  /* 0x000000020000780c */ /* 0x000fe20003f46070 */
[----:B------:R-:W-:Y:S01]  /*3d60*/  IMAD.MOV.U32 R12, RZ, RZ, 0x1 ;  /* 0x00000001ff0c7424 */ /* 0x000fe200078e00ff */
[----:B------:R-:W-:Y:S02]  /*3d70*/  CS2R R10, SRZ ;  /* 0x00000000000a7805 */ /* 0x000fe4000001ff00 */
[----:B------:R-:W-:Y:S01]  /*3d80*/  CS2R R8, SRZ ;  /* 0x0000000000087805 */ /* 0x000fe2000001ff00 */
[----:B------:R-:W-:Y:S01]  /*3d90*/  UMOV UR6, 0x400 ;  /* 0x0000040000067882 */ /* 0x000fe20000000000 */
[----:B------:R-:W-:Y:S01]  /*3da0*/  UMOV UR5, URZ ;  /* 0x000000ff00057c82 */ /* 0x000fe20008000000 */
[----:B------:R-:W-:-:S12]  /*3db0*/  ULEA UR6, UR52, UR6, 0x18 ;  /* 0x0000000634067291 */ /* 0x000fd8000f8ec0ff */
.L_x_79:
[----:B------:R-:W-:Y:S02]  /*3dc0*/  LEA R2, R8, UR6, 0x3 ;  /* 0x0000000608027c11 */ /* 0x000fe4000f8e18ff */
[----:B------:R-:W-:-:S03]  /*3dd0*/  SHF.L.U32 R5, R9, 0x1f, RZ ;  /* 0x0000001f09057819 */ /* 0x000fc600000006ff */
[----:B------:R-:W-:Y:S01]  /*3de0*/  VIADD R4, R2, 0x250 ;  /* 0x0000025002047836 */ /* 0x000fe20000000000 */
[----:B------:R-:W1:Y:S02]  /*3df0*/  SYNCS.PHASECHK.TRANS64.TRYWAIT P0, [R2+URZ+0x240], R5 ;  /* 0x00024005020075a7 */ /* 0x000e6400080011ff */
[----:B-1----:R-:W-:Y:S05]  /*3e00*/  @!P0 BRA `(.L_x_76) ;  /* 0x0000007800348947 */ /* 0x002fea0003800000 */
.L_x_231:
[----:B------:R-:W-:Y:S01]  /*3e10*/  ULEA UR4, UR5, UR6, 0x3 ;  /* 0x0000000605047291 */ /* 0x000fe2000f8e18ff */
[----:B------:R-:W-:Y:S02]  /*3e20*/  PRMT R4, RZ, 0x654, R4 ;  /* 0x00000654ff047816 */ /* 0x000fe40000000004 */
[----:B-1----:R-:W-:Y:S01]  /*3e30*/  SHF.L.U32 R5, R12, 0x1f, RZ ;  /* 0x0000001f0c057819 */ /* 0x002fe200000006ff */
[----:B------:R-:W-:Y:S01]  /*3e40*/  UIADD3 UR7, UPT, UPT, UR4, 0x200, URZ ;  /* 0x0000020004077890 */ /* 0x000fe2000fffe0ff */
[----:B------:R1:W-:Y:S05]  /*3e50*/  SYNCS.ARRIVE.TRANS64.RED.A1T0 RZ, [R4+URZ], RZ ;  /* 0x000000ff04ff79a7 */ /* 0x0003ea00081004ff */
[----:B------:R-:W-:Y:S01]  /*3e60*/  IMAD.U32 R7, RZ, RZ, UR7 ;  /* 0x00000007ff077e24 */ /* 0x000fe2000f8e00ff */
[----:B------:R-:W2:Y:S04]  /*3e70*/  SYNCS.PHASECHK.TRANS64.TRYWAIT P0, [UR4+0x210], R5 ;  /* 0x00021005ff0075a7 */ /* 0x000ea80008001104 */
[----:B------:R-:W-:Y:S01]  /*3e80*/  PRMT R6, R0, 0x654, R7 ;  /* 0x0000065400067816 */ /* 0x000fe20000000007 */
[----:B-1----:R-:W-:Y:S01]  /*3e90*/  @!P2 IMAD.MOV.U32 R4, RZ, RZ, 0x10 ;  /* 0x00000010ff04a424 */ /* 0x002fe200078e00ff */
[----:B--2---:R-:W-:Y:S06]  /*3ea0*/  @!P0 BRA `(.L_x_77) ;  /* 0x0000007800208947 */ /* 0x004fec0003800000 */
.L_x_233:
[----:B------:R-:W-:Y:S01]  /*3eb0*/  ULEA UR8, UR5, UR6, 0x4 ;  /* 0x0000000605087291 */ /* 0x000fe2000f8e20ff */
[----:B------:R-:W-:Y:S01]  /*3ec0*/  SEL R3, R6, R3, !P2 ;  /* 0x0000000306037207 */ /* 0x000fe20005000000 */
[----:B------:R-:W-:Y:S01]  /*3ed0*/  UIADD3 UR9, UPT, UPT, UR4, 0x200, URZ ;  /* 0x0000020004097890 */ /* 0x000fe2000fffe0ff */
[----:B-1----:R-:W-:Y:S01]  /*3ee0*/  LEA R2, R11, UR6, 0x3 ;  /* 0x000000060b027c11 */ /* 0x002fe2000f8e18ff */
[----:B------:R-:W-:Y:S01]  /*3ef0*/  UIADD3 UR8, UPT, UPT, UR8, 0x270, URZ ;  /* 0x0000027008087890 */ /* 0x000fe2000fffe0ff */
[----:B------:R-:W-:Y:S01]  /*3f00*/  SHF.L.U32 R5, R10, 0x1f, RZ ;  /* 0x0000001f0a057819 */ /* 0x000fe200000006ff */
[----:B------:R1:W-:Y:S01]  /*3f10*/  @!P2 SYNCS.ARRIVE.TRANS64.RED RZ, [R3+URZ], R4 ;  /* 0x0000000403ffa9a7 */ /* 0x0003e200080004ff */
[----:B------:R-:W-:Y:S01]  /*3f20*/  UIADD3 UR4, UPT, UPT, UR5, 0x1, URZ ;  /* 0x0000000105047890 */ /* 0x000fe2000fffe0ff */
[----:B------:R-:W-:-:S03]  /*3f30*/  VIADD R8, R8, 0x1 ;  /* 0x0000000108087836 */ /* 0x000fc60000000000 */
[----:B------:R-:W-:Y:S02]  /*3f40*/  UISETP.NE.AND UP0, UPT, UR4, 0x2, UPT ;  /* 0x000000020400788c */ /* 0x000fe4000bf05270 */
[----:B------:R-:W-:Y:S06]  /*3f50*/  UGETNEXTWORKID.BROADCAST [UR8], [UR9] ;  /* 0x00000000080073ca */ /* 0x000fec0008000100 */
[----:B------:R-:W-:Y:S01]  /*3f60*/  USEL UR7, URZ, 0x1, UP0 ;  /* 0x00000001ff077887 */ /* 0x000fe20008000000 */
[----:B------:R-:W-:Y:S01]  /*3f70*/  ISETP.NE.AND P0, PT, R8, 0x2, PT ;  /* 0x000000020800780c */ /* 0x000fe20003f05270 */
[----:B------:R-:W-:Y:S01]  /*3f80*/  USEL UR5, UR4, URZ, UP0 ;  /* 0x000000ff04057287 */ /* 0x000fe20008000000 */
[----:B------:R-:W2:Y:S03]  /*3f90*/  SYNCS.PHASECHK.TRANS64.TRYWAIT P1, [R2+URZ+0x200], R5 ;  /* 0x00020005020075a7 */ /* 0x000ea600080211ff */
[----:B------:R-:W-:Y:S01]  /*3fa0*/  LOP3.LUT R12, R12, UR7, RZ, 0x3c, !PT ;  /* 0x000000070c0c7c12 */ /* 0x000fe2000f8e3cff */
[----:B-12---:R-:W-:Y:S07]  /*3fb0*/  @!P1 BRA `(.L_x_78) ;  /* 0x0000007400f49947 */ /* 0x006fee0003800000 */
.L_x_234:
[C---:B------:R-:W-:Y:S01]  /*3fc0*/  LEA R4, R11.reuse, UR6, 0x4 ;  /* 0x000000060b047c11 */ /* 0x040fe2000f8e20ff */
[----:B-1----:R-:W-:Y:S01]  /*3fd0*/  VIADD R2, R2, 0x210 ;  /* 0x0000021002027836 */ /* 0x002fe20000000000 */
[----:B------:R-:W-:Y:S01]  /*3fe0*/  SEL R8, R8, RZ, P0 ;  /* 0x000000ff08087207 */ /* 0x000fe20000000000 */
[----:B------:R-:W-:-:S03]  /*3ff0*/  VIADD R11, R11, 0x1 ;  /* 0x000000010b0b7836 */ /* 0x000fc60000000000 */
[----:B------:R-:W1:Y:S01]  /*4000*/  LDS.128 R4, [R4+0x270] ;  /* 0x0002700004047984 */ /* 0x000e620000000c00 */
[----:B------:R-:W-:Y:S02]  /*4010*/  PRMT R2, RZ, 0x654, R2 ;  /* 0x00000654ff027816 */ /* 0x000fe40000000002 */
[C---:B------:R-:W-:Y:S01]  /*4020*/  ISETP.NE.AND P1, PT, R11.reuse, 0x2, PT ;  /* 0x000000020b00780c */ /* 0x040fe20003f25270 */
[----:B------:R-:W-:Y:S01]  /*4030*/  @!PT LDS RZ, [RZ] ;  /* 0x00000000fffff984 */ /* 0x000fe20000000800 */
[----:B------:R-:W-:Y:S01]  /*4040*/  @!PT LDS RZ, [RZ] ;  /* 0x00000000fffff984 */ /* 0x000fe20000000800 */
[----:B------:R-:W-:Y:S01]  /*4050*/  @!PT LDS RZ, [RZ] ;  /* 0x00000000fffff984 */ /* 0x000fe20000000800 */
[----:B------:R-:W-:Y:S01]  /*4060*/  @!PT LDS RZ, [RZ] ;  /* 0x00000000fffff984 */ /* 0x000fe20000000800 */
[----:B------:R2:W-:Y:S06]  /*4070*/  MEMBAR.ALL.CTA ;  /* 0x0000000000007992 */ /* 0x0005ec0000008000 */
[----:B--2---:R-:W2:Y:S01]  /*4080*/  FENCE.VIEW.ASYNC.S ;  /* 0x00000000000073c6 */ /* 0x004ea20000000000 */
[----:B------:R-:W-:Y:S01]  /*4090*/  SEL R11, R11, RZ, P1 ;  /* 0x000000ff0b0b7207 */ /* 0x000fe20000800000 */
[----:B--2---:R2:W-:Y:S01]  /*40a0*/  SYNCS.ARRIVE.TRANS64.RED.A1T0 RZ, [R2+URZ], RZ ;  /* 0x000000ff02ff79a7 */ /* 0x0045e200081004ff */
[----:B-1----:R-:W-:-:S02]  /*40b0*/  LOP3.LUT P3, RZ, R6, 0x1, RZ, 0xc0, !PT ;  /* 0x0000000106ff7812 */ /* 0x002fc4000786c0ff */
[----:B------:R-:W-:-:S04]  /*40c0*/  SEL R5, RZ, 0x1, P1 ;  /* 0x00000001ff057807 */ /* 0x000fc80000800000 */
[----:B------:R-:W-:Y:S02]  /*40d0*/  LOP3.LUT R10, R10, R5, RZ, 0x3c, !PT ;  /* 0x000000050a0a7212 */ /* 0x000fe400078e3cff */
[----:B--2---:R-:W-:-:S04]  /*40e0*/  SEL R2, RZ, 0x1, P0 ;  /* 0x00000001ff027807 */ /* 0x004fc80000000000 */
[----:B------:R-:W-:Y:S01]  /*40f0*/  LOP3.LUT R9, R9, R2, RZ, 0x3c, !PT ;  /* 0x0000000209097212 */ /* 0x000fe200078e3cff */
[----:B------:R-:W-:Y:S06]  /*4100*/  @P3 BRA `(.L_x_79) ;  /* 0xfffffffc002c3947 */ /* 0x000fec000383ffff */
[----:B------:R-:W-:Y:S01]  /*4110*/  ULEA UR4, UR5, UR6, 0x3 ;  /* 0x0000000605047291 */ /* 0x000fe2000f8e18ff */
[----:B------:R-:W-:-:S08]  /*4120*/  SHF.L.U32 R3, R12, 0x1f, RZ ;  /* 0x0000001f0c037819 */ /* 0x000fd000000006ff */
[----:B------:R-:W1:Y:S02]  /*4130*/  SYNCS.PHASECHK.TRANS64 P0, [UR4+0x210], R3 ;  /* 0x00021003ff0075a7 */ /* 0x000e640008001004 */
[----:B-1----:R-:W-:Y:S05]  /*4140*/  @P0 BRA `(.L_x_80) ;  /* 0x0000000000080947 */ /* 0x002fea0003800000 */
[----:B------:R-:W1:Y:S02]  /*4150*/  SYNCS.PHASECHK.TRANS64.TRYWAIT P0, [UR4+0x210], R3 ;  /* 0x00021003ff0075a7 */ /* 0x000e640008001104 */
[----:B-1----:R-:W-:Y:S05]  /*4160*/  @!P0 BRA `(.L_x_81) ;  /* 0x00000074009c8947 */ /* 0x002fea0003800000 */
.L_x_80:
[----:B------:R-:W-:-:S04]  /*4170*/  UIADD3 UR7, UPT, UPT, UR5, 0x1, URZ ;  /* 0x0000000105077890 */ /* 0x000fc8000fffe0ff */
[----:B------:R-:W-:-:S04]  /*4180*/  UISETP.NE.AND UP0, UPT, UR7, 0x2, UPT ;  /* 0x000000020700788c */ /* 0x000fc8000bf05270 */
[----:B------:R-:W-:Y:S02]  /*4190*/  USEL UR8, URZ, 0x1, UP0 ;  /* 0x00000001ff087887 */ /* 0x000fe40008000000 */
[----:B------:R-:W-:-:S04]  /*41a0*/  USEL UR7, UR7, URZ, UP0 ;  /* 0x000000ff07077287 */ /* 0x000fc80008000000 */
[----:B------:R-:W-:Y:S01]  /*41b0*/  ULEA UR7, UR7, UR6, 0x3 ;  /* 0x0000000607077291 */ /* 0x000fe2000f8e18ff */
[----:B-1----:R-:W-:-:S04]  /*41c0*/  LOP3.LUT R3, R12, UR8, RZ, 0x3c, !PT ;  /* 0x000000080c037c12 */ /* 0x002fc8000f8e3cff */
[----:B------:R-:W-:-:S04]  /*41d0*/  SHF.L.U32 R0, R3, 0x1f, RZ ;  /* 0x0000001f03007819 */ /* 0x000fc800000006ff */
[----:B------:R-:W1:Y:S02]  /*41e0*/  SYNCS.PHASECHK.TRANS64 P0, [UR7+0x210], R0 ;  /* 0x00021000ff0075a7 */ /* 0x000e640008001007 */
[----:B-1----:R-:W-:Y:S05]  /*41f0*/  @P0 EXIT ;  /* 0x000000000000094d */ /* 0x002fea0003800000 */
[----:B------:R-:W-:Y:S02]  /*4200*/  SHF.L.U32 R3, R3, 0x1f, RZ ;  /* 0x0000001f03037819 */ /* 0x000fe400000006ff */
[----:B------:R-:W-:-:S07]  /*4210*/  MOV R0, UR7 ;  /* 0x0000000700007c02 */ /* 0x000fce0008000f00 */
.L_x_82:
[----:B-1----:R1:W2:Y:S02]  /*4220*/  SYNCS.PHASECHK.TRANS64.TRYWAIT P0, [R0+URZ+0x210], R3 ;  /* 0x00021003000075a7 */ /* 0x0022a400080011ff */
[----:B--2---:R-:W-:Y:S05]  /*4230*/  @!P0 NANOSLEEP.SYNCS 0x989680 ;  /* 0x009896800000895d */ /* 0x004fea0003900000 */
[----:B------:R-:W2:Y:S02]  /*4240*/  @!P0 SYNCS.PHASECHK.TRANS64 P0, [R0+URZ+0x210], R3 ;  /* 0x00021003000085a7 */ /* 0x000ea400080010ff */
[----:B--2---:R-:W-:Y:S05]  /*4250*/  @P0 EXIT ;  /* 0x000000000000094d */ /* 0x004fea0003800000 */
[----:B------:R-:W-:Y:S05]  /*4260*/  BRA `(.L_x_82) ;  /* 0xfffffffc00ec7947 */ /* 0x000fea000383ffff */
.L_x_75:
[----:B------:R-:W-:Y:S05]  /*4270*/  BRA.U UP5, `(.L_x_83) ;  /* 0x0000001105987547 */ /* 0x000fea000b800000 */
[----:B------:R-:W-:Y:S01]  /*4280*/  UMOV UR4, 0x40 ;  /* 0x0000004000047882 */ /* 0x000fe20000000000 */
[----:B------:R-:W-:Y:S01]  /*4290*/  NOP ;  /* 0x0000000000007918 */ /* 0x000fe20000000000 */
[----:B------:R-:W-:Y:S01]  /*42a0*/  ULEA UR5, UR52, UR4, 0x18 ;  /* 0x0000000434057291 */ /* 0x000fe2000f8ec0ff */
[----:B------:R-:W-:Y:S02]  /*42b0*/  UMOV UR6, 0x400 ;  /* 0x0000040000067882 */ /* 0x000fe40000000000 */
[----:B------:R-:W-:-:S06]  /*42c0*/  ULEA UR6, UR52, UR6, 0x18 ;  /* 0x0000000634067291 */ /* 0x000fcc000f8ec0ff */
[----:B------:R-:W1:Y:S02]  /*42d0*/  LDS.U8 R0, [UR5+0x1c] ;  /* 0x00001c05ff007984 */ /* 0x000e640008000000 */
[----:B-1----:R-:W-:-:S13]  /*42e0*/  ISETP.NE.AND P0, PT, R0, RZ, PT ;  /* 0x000000ff0000720c */ /* 0x002fda0003f05270 */
[----:B------:R-:W-:Y:S05]  /*42f0*/  @P0 BRA `(.L_x_84) ;  /* 0x0000000400080947 */ /* 0x000fea0003800000 */
[----:B------:R-:W-:Y:S02]  /*4300*/  UISETP.NE.U32.AND UP1, UPT, UR38, 0x1, UPT ;  /* 0x000000012600788c */ /* 0x000fe4000bf25070 */
[----:B------:R-:W-:-:S07]  /*4310*/  UIADD3 UR7, UPT, UPT, UR5, 0x8, URZ ;  /* 0x0000000805077890 */ /* 0x000fce000fffe0ff */
[----:B------:R-:W-:Y:S05]  /*4320*/  BRA.U !UP1, `(.L_x_85) ;  /* 0x00000001099c7547 */ /* 0x000fea000b800000 */
[----:B------:R-:W-:Y:S01]  /*4330*/  ELECT P0, URZ, PT ;  /* 0x0000000000ff782f */ /* 0x000fe20003800000 */
[----:B------:R-:W-:-:S12]  /*4340*/  BSSY B0, `(.L_x_85) ;  /* 0x0000025000007945 */ /* 0x000fd80003800000 */
[----:B------:R-:W-:Y:S05]  /*4350*/  @!P0 BRA `(.L_x_86) ;  /* 0x00000000008c8947 */ /* 0x000fea0003800000 */
[----:B------:R-:W-:-:S05]  /*4360*/  UMOV UR4, 0x10 ;  /* 0x0000001000047882 */ /* 0x000fca0000000000 */
[----:B------:R-:W-:Y:S04]  /*4370*/  DEPBAR.LE SB1, 0x36 ;  /* 0x00009d800000791a */ /* 0x000fe80000000000 */
[----:B------:R-:W1:Y:S02]  /*4380*/  UTCATOMSWS.2CTA.FIND_AND_SET.ALIGN UP0, UR4, UR4 ;  /* 0x00000004000475e3 */ /* 0x000e640008200800 */
[----:B-1----:R-:W-:Y:S01]  /*4390*/  MOV R11, UR4 ;  /* 0x00000004000b7c02 */ /* 0x002fe20008000f00 */
[----:B------:R-:W-:Y:S06]  /*43a0*/  BRA.U UP0, `(.L_x_87) ;  /* 0x0000000100187547 */ /* 0x000fec000b800000 */
.L_x_88:
[----:B------:R-:W-:Y:S05]  /*43b0*/  NANOSLEEP 0x64 ;  /* 0x000000640000795d */ /* 0x000fea0003800000 */
[----:B------:R-:W-:-:S05]  /*43c0*/  UMOV UR4, 0x10 ;  /* 0x0000001000047882 */ /* 0x000fca0000000000 */
[----:B------:R-:W-:Y:S04]  /*43d0*/  DEPBAR.LE SB1, 0x36 ;  /* 0x00009d800000791a */ /* 0x000fe80000000000 */
[----:B------:R-:W1:Y:S02]  /*43e0*/  UTCATOMSWS.2CTA.FIND_AND_SET.ALIGN UP0, UR4, UR4 ;  /* 0x00000004000475e3 */ /* 0x000e640008200800 */
[----:B-1----:R-:W-:Y:S01]  /*43f0*/  MOV R11, UR4 ;  /* 0x00000004000b7c02 */ /* 0x002fe20008000f00 */
[----:B------:R-:W-:Y:S05]  /*4400*/  BRA.U !UP0, `(.L_x_88) ;  /* 0xfffffffd08e87547 */ /* 0x000fea000b83ffff */
.L_x_87:
[----:B------:R-:W1:Y:S01]  /*4410*/  LDS R7, [UR5+0x10] ;  /* 0x00001005ff077984 */ /* 0x000e620008000800 */
[----:B------:R-:W-:Y:S01]  /*4420*/  IMAD.U32 R5, RZ, RZ, UR6 ;  /* 0x00000006ff057e24 */ /* 0x000fe2000f8e00ff */
[----:B------:R-:W-:-:S03]  /*4430*/  MOV R4, UR36 ;  /* 0x0000002400047c02 */ /* 0x000fc60008000f00 */
[----:B------:R-:W-:Y:S01]  /*4440*/  VIADD R5, R5, 0x290 ;  /* 0x0000029005057836 */ /* 0x000fe20000000000 */
[----:B-1----:R-:W-:-:S04]  /*4450*/  SHF.L.U32 R7, R7, 0x1f, RZ ;  /* 0x0000001f07077819 */ /* 0x002fc800000006ff */
[----:B------:R-:W1:Y:S02]  /*4460*/  SYNCS.PHASECHK.TRANS64.TRYWAIT P0, [UR5+0x8], R7 ;  /* 0x00000807ff0075a7 */ /* 0x000e640008001105 */
[----:B-1----:R-:W-:Y:S05]  /*4470*/  @P0 BRA `(.L_x_89) ;  /* 0x0000000000080947 */ /* 0x002fea0003800000 */
[----:B------:R-:W1:Y:S02]  /*4480*/  SYNCS.PHASECHK.TRANS64.TRYWAIT P0, [UR5+0x8], R7 ;  /* 0x00000807ff0075a7 */ /* 0x000e640008001105 */
[----:B-1----:R-:W-:Y:S05]  /*4490*/  @!P0 BRA `(.L_x_90) ;  /* 0x0000007000e88947 */ /* 0x002fea0003800000 */
.L_x_89:
[----:B-1----:R-:W-:Y:S01]  /*44a0*/  HFMA2 R0, -RZ, RZ, 0, 5.9604644775390625e-08 ;  /* 0x00000001ff007431 */ /* 0x002fe200000001ff */
[----:B------:R-:W-:Y:S01]  /*44b0*/  UPRMT UR4, UR36, 0x654, UR7 ;  /* 0x0000065424047896 */ /* 0x000fe20008000007 */
[----:B------:R-:W-:Y:S01]  /*44c0*/  IMAD.MOV.U32 R8, RZ, RZ, 0xffff ;  /* 0x0000ffffff087424 */ /* 0x000fe200078e00ff */
[----:B------:R-:W-:Y:S01]  /*44d0*/  PRMT R4, R4, 0x654, R5 ;  /* 0x0000065404047816 */ /* 0x000fe20000000005 */
[----:B------:R-:W-:Y:S02]  /*44e0*/  IMAD.MOV.U32 R6, RZ, RZ, 0x4 ;  /* 0x00000004ff067424 */ /* 0x000fe400078e00ff */
[----:B------:R-:W-:Y:S01]  /*44f0*/  IMAD.SHL.U32 R9, R11, 0x20, RZ ;  /* 0x000000200b097824 */ /* 0x000fe200078e00ff */
[----:B------:R-:W-:Y:S02]  /*4500*/  MOV R5, UR4 ;  /* 0x0000000400057c02 */ /* 0x000fe40008000f00 */
[-C--:B------:R-:W-:Y:S01]  /*4510*/  SHF.L.U32 R8, R8, R11.reuse, RZ ;  /* 0x0000000b08087219 */ /* 0x080fe200000006ff */
[----:B------:R1:W-:Y:S01]  /*4520*/  SYNCS.ARRIVE.TRANS64.RED RZ, [UR4], R6 ;  /* 0x00000006ffff79a7 */ /* 0x0003e20008000404 */
[----:B------:R-:W-:Y:S01]  /*4530*/  SHF.L.U32 R7, R0, R11, RZ ;  /* 0x0000000b00077219 */ /* 0x000fe200000006ff */
[----:B------:R1:W-:Y:S04]  /*4540*/  STS [UR6+0x290], R9 ;  /* 0x00029009ff007988 */ /* 0x0003e80008000806 */
[----:B------:R1:W-:Y:S04]  /*4550*/  STAS [R4.64], R11 ;  /* 0x0000000b04007dbd */ /* 0x0003e8000c0008ff */
[----:B------:R1:W-:Y:S04]  /*4560*/  ATOMS.OR RZ, [UR5+0x14], R8 ;  /* 0x00001408ffff798c */ /* 0x0003e8000b000005 */
[----:B------:R1:W-:Y:S04]  /*4570*/  ATOMS.OR RZ, [UR5+0x18], R7 ;  /* 0x00001807ffff798c */ /* 0x0003e8000b000005 */
[----:B------:R1:W-:Y:S02]  /*4580*/  ATOMS.XOR RZ, [UR5+0x10], R0 ;  /* 0x00001000ffff798c */ /* 0x0003e4000b800005 */
.L_x_86:
[----:B------:R-:W-:Y:S05]  /*4590*/  BSYNC B0 ;  /* 0x0000000000007941 */ /* 0x000fea0003800000 */
.L_x_85:
[----:B------:R-:W-:Y:S05]  /*45a0*/  BRA.U UP1, `(.L_x_91) ;  /* 0x00000001016c7547 */ /* 0x000fea000b800000 */
[----:B------:R-:W-:-:S03]  /*45b0*/  UMOV UR4, 0xffffffff ;  /* 0xffffffff00047882 */ /* 0x000fc60000000000 */
[----:B------:R-:W-:Y:S05]  /*45c0*/  BRA.DIV UR4, `(.L_x_92) ;  /* 0x0000007204b47947 */ /* 0x000fea000b800000 */
[----:B------:R-:W-:-:S13]  /*45d0*/  ELECT P0, URZ, PT ;  /* 0x0000000000ff782f */ /* 0x000fda0003800000 */
.L_x_238:
[----:B------:R-:W-:Y:S05]  /*45e0*/  @!P0 BRA `(.L_x_91) ;  /* 0x00000000005c8947 */ /* 0x000fea0003800000 */
[----:B-1----:R-:W1:Y:S02]  /*45f0*/  LDS R5, [UR5+0x10] ;  /* 0x00001005ff057984 */ /* 0x002e640008000800 */
[----:B-1----:R-:W-:-:S04]  /*4600*/  SHF.L.U32 R5, R5, 0x1f, RZ ;  /* 0x0000001f05057819 */ /* 0x002fc800000006ff */
[----:B------:R-:W1:Y:S02]  /*4610*/  SYNCS.PHASECHK.TRANS64.TRYWAIT P0, [UR5+0x8], R5 ;  /* 0x00000805ff0075a7 */ /* 0x000e640008001105 */
[----:B-1----:R-:W-:Y:S05]  /*4620*/  @P0 BRA `(.L_x_93) ;  /* 0x0000000000080947 */ /* 0x002fea0003800000 */
[----:B------:R-:W1:Y:S02]  /*4630*/  SYNCS.PHASECHK.TRANS64.TRYWAIT P0, [UR5+0x8], R5 ;  /* 0x00000805ff0075a7 */ /* 0x000e640008001105 */
[----:B-1----:R-:W-:Y:S05]  /*4640*/  @!P0 BRA `(.L_x_94) ;  /* 0x0000007000b88947 */ /* 0x002fea0003800000 */
.L_x_93:
[----:B------:R-:W2:Y:S01]  /*4650*/  LDS R7, [UR6+0x290] ;  /* 0x00029006ff077984 */ /* 0x000ea20008000800 */
[----:B-1----:R-:W-:Y:S02]  /*4660*/  HFMA2 R0, -RZ, RZ, 0, 5.9604644775390625e-08 ;  /* 0x00000001ff007431 */ /* 0x002fe400000001ff */
[----:B------:R-:W-:Y:S01]  /*4670*/  IMAD.MOV.U32 R4, RZ, RZ, 0xffff ;  /* 0x0000ffffff047424 */ /* 0x000fe200078e00ff */
[----:B------:R-:W-:Y:S01]  /*4680*/  UPRMT UR4, UR36, 0x654, UR7 ;  /* 0x0000065424047896 */ /* 0x000fe20008000007 */
[----:B--2---:R-:W-:-:S03]  /*4690*/  IMAD.SHL.U32 R5, R7, 0x20, RZ ;  /* 0x0000002007057824 */ /* 0x004fc600078e00ff */
[-C--:B------:R-:W-:Y:S02]  /*46a0*/  SHF.L.U32 R4, R4, R7.reuse, RZ ;  /* 0x0000000704047219 */ /* 0x080fe400000006ff */
[----:B------:R-:W-:Y:S01]  /*46b0*/  SHF.L.U32 R7, R0, R7, RZ ;  /* 0x0000000700077219 */ /* 0x000fe200000006ff */
[----:B------:R2:W-:Y:S04]  /*46c0*/  STS [UR6+0x290], R5 ;  /* 0x00029005ff007988 */ /* 0x0005e80008000806 */
[----:B------:R2:W-:Y:S04]  /*46d0*/  ATOMS.OR RZ, [UR5+0x14], R4 ;  /* 0x00001404ffff798c */ /* 0x0005e8000b000005 */
[----:B------:R2:W-:Y:S01]  /*46e0*/  ATOMS.OR RZ, [UR5+0x18], R7 ;  /* 0x00001807ffff798c */ /* 0x0005e2000b000005 */
[----:B------:R-:W-:Y:S03]  /*46f0*/  SYNCS.ARRIVE.TRANS64.RED.A1T0 RZ, [UR4], RZ ;  /* 0x000000ffffff79a7 */ /* 0x000fe60008100404 */
[----:B------:R2:W-:Y:S01]  /*4700*/  ATOMS.XOR RZ, [UR5+0x10], R0 ;  /* 0x00001000ffff798c */ /* 0x0005e2000b800005 */
[----:B------:R-:W-:Y:S05]  /*4710*/  BRA `(.L_x_91) ;  /* 0x0000000000107947 */ /* 0x000fea0003800000 */
.L_x_84:
[----:B------:R-:W-:Y:S02]  /*4720*/  MOV R0, 0xffffffff ;  /* 0xffffffff00007802 */ /* 0x000fe40000000f00 */
[----:B------:R-:W-:-:S03]  /*4730*/  MOV R4, 0x4760 ;  /* 0x0000476000047802 */ /* 0x000fc60000000f00 */
[----:B------:R1:W-:Y:S04]  /*4740*/  STS [UR6+0x290], R0 ;  /* 0x00029000ff007988 */ /* 0x0003e80008000806 */
[----:B-1---5:R-:W-:Y:S05]  /*4750*/  CALL.REL.NOINC `($__internal_1_$__cuda_sm10x_tcgen05_guardrail_trap_phase_invalid_during_alloc) ;  /* 0x00000078005c7944 */ /* 0x022fea0003c00000 */
.L_x_91:
[----:B------:R-:W-:Y:S05]  /*4760*/  WARPSYNC.ALL ;  /* 0x0000000000007948 */ /* 0x000fea0003800000 */
[----:B------:R-:W3:Y:S01]  /*4770*/  S2UR UR4, SR_CgaCtaId ;  /* 0x00000000000479c3 */ /* 0x000ee20000008800 */
[----:B------:R-:W-:Y:S01]  /*4780*/  UMOV UR18, 0x400 ;  /* 0x0000040000127882 */ /* 0x000fe20000000000 */
[----:B------:R-:W-:-:S06]  /*4790*/  NOP ;  /* 0x0000000000007918 */ /* 0x000fcc0000000000 */
[----:B------:R-:W-:Y:S06]  /*47a0*/  BAR.ARV 0x6, 0xa0 ;  /* 0x0182800000007b1d */ /* 0x000fec0000002000 */
[----:B------:R-:W4:Y:S01]  /*47b0*/  LDCU UR11, c[0x0][0x38c] ;  /* 0x00007180ff0b77ac */ /* 0x000f220008000800 */
[----:B------:R-:W-:Y:S01]  /*47c0*/  LOP3.LUT R3, R3, 0xffff, RZ, 0xc0, !PT ;  /* 0x0000ffff03037812 */ /* 0x000fe200078ec0ff */
[----:B-1----:R-:W-:Y:S01]  /*47d0*/  IMAD.MOV.U32 R9, RZ, RZ, 0x1 ;  /* 0x00000001ff097424 */ /* 0x002fe200078e00ff */
[----:B------:R-:W-:Y:S01]  /*47e0*/  LOP3.LUT R2, R2, 0xffff, RZ, 0xc0, !PT ;  /* 0x0000ffff02027812 */ /* 0x000fe200078ec0ff */
[----:B------:R-:W-:Y:S01]  /*47f0*/  IMAD.MOV.U32 R8, RZ, RZ, RZ ;  /* 0x000000ffff087224 */ /* 0x000fe200078e00ff */
[----:B------:R-:W-:Y:S01]  /*4800*/  R2UR UR26, R3 ;  /* 0x00000000031a72ca */ /* 0x000fe200000e0000 */
[----:B------:R-:W-:Y:S01]  /*4810*/  UMOV UR32, URZ ;  /* 0x000000ff00207c82 */ /* 0x000fe20008000000 */
[----:B------:R-:W-:-:S02]  /*4820*/  R2UR UR34, R2 ;  /* 0x00000000022272ca */ /* 0x000fc400000e0000 */
[----:B------:R-:W-:Y:S01]  /*4830*/  CS2R R2, SRZ ;  /* 0x0000000000027805 */ /* 0x000fe2000001ff00 */
[----:B------:R-:W-:Y:S02]  /*4840*/  UISETP.NE.AND UP2, UPT, UR38, URZ, UPT ;  /* 0x000000ff2600728c */ /* 0x000fe4000bf45270 */
[----:B---3--:R-:W-:Y:S01]  /*4850*/  ULEA UR18, UR4, UR18, 0x18 ;  /* 0x0000001204127291 */ /* 0x008fe2000f8ec0ff */
[----:B------:R-:W-:Y:S01]  /*4860*/  UMOV UR14, URZ ;  /* 0x000000ff000e7c82 */ /* 0x000fe20008000000 */
[----:B------:R-:W-:Y:S02]  /*4870*/  UMOV UR13, URZ ;  /* 0x000000ff000d7c82 */ /* 0x000fe40008000000 */
[----:B------:R-:W-:Y:S02]  /*4880*/  UIADD3 UR5, UPT, UPT, UR18, 0x23600, URZ ;  /* 0x0002360012057890 */ /* 0x000fe4000fffe0ff */
[----:B------:R-:W-:Y:S02]  /*4890*/  UIADD3 UR7, UPT, UPT, UR18, 0x34400, URZ ;  /* 0x0003440012077890 */ /* 0x000fe4000fffe0ff */
[----:B----4-:R-:W-:Y:S01]  /*48a0*/  UIADD3 UR11, UPT, UPT, UR11, 0x3f, URZ ;  /* 0x0000003f0b0b7890 */ /* 0x010fe2000fffe0ff */
[----:B--2---:R-:W1:Y:S01]  /*48b0*/  LDS R0, [UR18+0x290] ;  /* 0x00029012ff007984 */ /* 0x004e620008000800 */
[----:B------:R-:W-:-:S02]  /*48c0*/  UIADD3 UR6, UPT, UPT, UR18, 0x8600, URZ ;  /* 0x0000860012067890 */ /* 0x000fc4000fffe0ff */
[----:B------:R-:W-:Y:S02]  /*48d0*/  UIADD3 UR4, UPT, UPT, UR18, 0x30e00, URZ ;  /* 0x00030e0012047890 */ /* 0x000fe4000fffe0ff */
[----:B------:R-:W-:Y:S02]  /*48e0*/  USHF.R.U32.HI UR8, URZ, 0x4, UR5 ;  /* 0x00000004ff087899 */ /* 0x000fe40008011605 */
[----:B------:R-:W-:Y:S02]  /*48f0*/  USHF.R.S32.HI UR9, URZ, 0x1f, UR11 ;  /* 0x0000001fff097899 */ /* 0x000fe4000801140b */
[----:B------:R-:W-:Y:S02]  /*4900*/  USHF.R.U32.HI UR5, URZ, 0x4, UR7 ;  /* 0x00000004ff057899 */ /* 0x000fe40008011607 */
[----:B------:R-:W-:Y:S02]  /*4910*/  USHF.R.U32.HI UR10, URZ, 0x4, UR6 ;  /* 0x00000004ff0a7899 */ /* 0x000fe40008011606 */
[----:B------:R-:W-:-:S02]  /*4920*/  USHF.R.U32.HI UR6, URZ, 0x4, UR4 ;  /* 0x00000004ff067899 */ /* 0x000fc40008011604 */
[----:B------:R-:W-:Y:S02]  /*4930*/  ULEA.HI UR4, UR9, UR11, URZ, 0x6 ;  /* 0x0000000b09047291 */ /* 0x000fe4000f8f30ff */
[----:B------:R-:W-:Y:S02]  /*4940*/  ULOP3.LUT UR5, UR5, 0x3fff, URZ, 0xc0, !UPT ;  /* 0x00003fff05057892 */ /* 0x000fe4000f8ec0ff */
[----:B------:R-:W-:Y:S02]  /*4950*/  USHF.R.S32.HI UR33, URZ, 0x6, UR4 ;  /* 0x00000006ff217899 */ /* 0x000fe40008011404 */
[----:B------:R-:W-:Y:S02]  /*4960*/  ULOP3.LUT UR30, UR5, 0x10000, URZ, 0xfc, !UPT ;  /* 0x00010000051e7892 */ /* 0x000fe4000f8efcff */
[----:B------:R-:W-:Y:S02]  /*4970*/  ULOP3.LUT UR10, UR10, 0x3fff, URZ, 0xc0, !UPT ;  /* 0x00003fff0a0a7892 */ /* 0x000fe4000f8ec0ff */
[----:B------:R-:W-:-:S02]  /*4980*/  ULOP3.LUT UR8, UR8, 0x3fff, URZ, 0xc0, !UPT ;  /* 0x00003fff08087892 */ /* 0x000fc4000f8ec0ff */
[----:B------:R-:W-:Y:S02]  /*4990*/  ULOP3.LUT UR6, UR6, 0x3fff, URZ, 0xc0, !UPT ;  /* 0x00003fff06067892 */ /* 0x000fe4000f8ec0ff */
[----:B------:R-:W-:Y:S02]  /*49a0*/  UISETP.LT.AND UP0, UPT, UR33, 0x1, UPT ;  /* 0x000000012100788c */ /* 0x000fe4000bf01270 */
[----:B------:R-:W-:Y:S02]  /*49b0*/  ULOP3.LUT UR27, UR10, 0x10000, URZ, 0xfc, !UPT ;  /* 0x000100000a1b7892 */ /* 0x000fe4000f8efcff */
[----:B------:R-:W-:Y:S02]  /*49c0*/  ULOP3.LUT UR28, UR8, 0x10000, URZ, 0xfc, !UPT ;  /* 0x00010000081c7892 */ /* 0x000fe4000f8efcff */
[----:B------:R-:W-:Y:S02]  /*49d0*/  ULOP3.LUT UR29, UR6, 0x10000, URZ, 0xfc, !UPT ;  /* 0x00010000061d7892 */ /* 0x000fe4000f8efcff */
[----:B------:R-:W-:Y:S01]  /*49e0*/  USEL UR35, UR33, 0x1, !UP0 ;  /* 0x0000000121237887 */ /* 0x000fe2000c000000 */
[----:B------:R-:W-:Y:S01]  /*49f0*/  UMOV UR22, URZ ;  /* 0x000000ff00167c82 */ /* 0x000fe20008000000 */
[----:B-1----:R-:W-:-:S13]  /*4a00*/  R2UR UR19, R0 ;  /* 0x00000000001372ca */ /* 0x002fda00000e0000 */
[----:B------:R-:W-:Y:S02]  /*4a10*/  UIADD3 UR24, UPT, UPT, UR19, 0x100, URZ ;  /* 0x0000010013187890 */ /* 0x000fe4000fffe0ff */
[----:B------:R-:W-:Y:S02]  /*4a20*/  UIADD3 UR25, UPT, UPT, UR19, 0x104, URZ ;  /* 0x0000010413197890 */ /* 0x000fe4000fffe0ff */
[----:B------:R-:W-:Y:S02]  /*4a30*/  USHF.R.U32.HI UR4, URZ, 0x11, UR24 ;  /* 0x00000011ff047899 */ /* 0x000fe40008011618 */
[----:B------:R-:W-:Y:S02]  /*4a40*/  USHF.R.U32.HI UR5, URZ, 0x1a, UR25 ;  /* 0x0000001aff057899 */ /* 0x000fe40008011619 */
[----:B------:R-:W-:Y:S02]  /*4a50*/  ULOP3.LUT UR4, UR4, 0x6000, URZ, 0xc0, !UPT ;  /* 0x0000600004047892 */ /* 0x000fe4000f8ec0ff */
[----:B------:R-:W-:-:S02]  /*4a60*/  ULOP3.LUT UR5, UR5, 0x30, URZ, 0xc0, !UPT ;  /* 0x0000003005057892 */ /* 0x000fc4000f8ec0ff */
[----:B------:R-:W-:Y:S02]  /*4a70*/  ULOP3.LUT UR4, UR4, 0x1020, URZ, 0xfc, !UPT ;  /* 0x0000102004047892 */ /* 0x000fe4000f8efcff */
[----:B------:R-:W-:-:S04]  /*4a80*/  ULOP3.LUT UR5, UR5, 0x480, URZ, 0xfc, !UPT ;  /* 0x0000048005057892 */ /* 0x000fc8000f8efcff */
[----:B------:R-:W-:-:S12]  /*4a90*/  UPRMT UR23, UR5, 0x5410, UR4 ;  /* 0x0000541005177896 */ /* 0x000fd80008000004 */
.L_x_102:
[C---:B------:R-:W-:Y:S02]  /*4aa0*/  LEA R0, R8.reuse, UR18, 0x3 ;  /* 0x0000001208007c11 */ /* 0x040fe4000f8e18ff */
[----:B------:R-:W-:Y:S02]  /*4ab0*/  SHF.L.U32 R5, R3, 0x1f, RZ ;  /* 0x0000001f03057819 */ /* 0x000fe400000006ff */
[----:B------:R-:W-:Y:S02]  /*4ac0*/  LEA R4, R8, UR18, 0x4 ;  /* 0x0000001208047c11 */ /* 0x000fe4000f8e20ff */
[----:B------:R-:W1:Y:S02]  /*4ad0*/  SYNCS.PHASECHK.TRANS64.TRYWAIT P0, [R0+URZ+0x200], R5 ;  /* 0x00020005000075a7 */ /* 0x000e6400080011ff */
[----:B-1-3--:R-:W-:Y:S05]  /*4ae0*/  @!P0 BRA `(.L_x_95) ;  /* 0x0000006c00a88947 */ /* 0x00afea0003800000 */
.L_x_239:
[----:B-1----:R-:W1:Y:S01]  /*4af0*/  LDS.128 R4, [R4+0x270] ;  /* 0x0002700004047984 */ /* 0x002e620000000c00 */
[----:B------:R-:W-:Y:S02]  /*4b00*/  VIADD R0, R0, 0x210 ;  /* 0x0000021000007836 */ /* 0x000fe40000000000 */
[----:B------:R-:W-:Y:S01]  /*4b10*/  VIADD R8, R8, 0x1 ;  /* 0x0000000108087836 */ /* 0x000fe20000000000 */
[----:B------:R-:W-:Y:S01]  /*4b20*/  @!PT LDS RZ, [RZ] ;  /* 0x00000000fffff984 */ /* 0x000fe20000000800 */
[----:B------:R-:W-:Y:S01]  /*4b30*/  @!PT LDS RZ, [RZ] ;  /* 0x00000000fffff984 */ /* 0x000fe20000000800 */
[----:B------:R-:W-:Y:S01]  /*4b40*/  @!PT LDS RZ, [RZ] ;  /* 0x00000000fffff984 */ /* 0x000fe20000000800 */
[----:B------:R-:W-:Y:S01]  /*4b50*/  @!PT LDS RZ, [RZ] ;  /* 0x00000000fffff984 */ /* 0x000fe20000000800 */
[----:B------:R2:W-:Y:S06]  /*4b60*/  MEMBAR.ALL.CTA ;  /* 0x0000000000007992 */ /* 0x0005ec0000008000 */
[----:B--2---:R-:W2:Y:S01]  /*4b70*/  FENCE.VIEW.ASYNC.S ;  /* 0x00000000000073c6 */ /* 0x004ea20000000000 */
[----:B------:R-:W-:-:S04]  /*4b80*/  PRMT R0, RZ, 0x654, R0 ;  /* 0x00000654ff007816 */ /* 0x000fc80000000000 */
[----:B--2---:R2:W-:Y:S01]  /*4b90*/  SYNCS.ARRIVE.TRANS64.RED.A1T0 RZ, [R0+URZ], RZ ;  /* 0x000000ff00ff79a7 */ /* 0x0045e200081004ff */
[----:B-1----:R-:W-:Y:S01]  /*4ba0*/  LOP3.LUT P1, RZ, R6, 0x1, RZ, 0xc0, !PT ;  /* 0x0000000106ff7812 */ /* 0x002fe2000782c0ff */
[----:B--2---:R-:W-:-:S12]  /*4bb0*/  BRA.U UP2, `(.L_x_96) ;  /* 0x0000000102e87547 */ /* 0x004fd8000b800000 */
[----:B------:R-:W1:Y:S01]  /*4bc0*/  LDCU UR4, c[0x0][0x38c] ;  /* 0x00007180ff0477ac */ /* 0x000e620008000800 */
[----:B------:R-:W-:Y:S02]  /*4bd0*/  PLOP3.LUT P2, PT, PT, PT, PT, 0x80, 0x8 ;  /* 0x000000000008781c */ /* 0x000fe40003f4f070 */
[----:B------:R-:W-:Y:S01]  /*4be0*/  SHF.L.U32 R5, R9, 0x1f, RZ ;  /* 0x0000001f09057819 */ /* 0x000fe200000006ff */
[----:B------:R-:W-:Y:S02]  /*4bf0*/  ULEA UR31, UR32, UR18, 0x3 ;  /* 0x00000012201f7291 */ /* 0x000fe4000f8e18ff */
[----:B-1----:R-:W-:-:S06]  /*4c00*/  UISETP.GE.AND UP0, UPT, UR4, 0x1, UPT ;  /* 0x000000010400788c */ /* 0x002fcc000bf06270 */
[----:B------:R-:W-:-:S05]  /*4c10*/  PLOP3.LUT P0, PT, PT, PT, UP0, 0x80, 0x8 ;  /* 0x000000000008781c */ /* 0x000fca0003f0f008 */
[----:B------:R-:W-:-:S08]  /*4c20*/  @UP0 ULEA UR4, UR14, UR18, 0x3 ;  /* 0x000000120e040291 */ /* 0x000fd0000f8e18ff */
[----:B------:R-:W-:-:S04]  /*4c30*/  @P0 SHF.L.U32 R0, R2, 0x1f, RZ ;  /* 0x0000001f02000819 */ /* 0x000fc800000006ff */
[----:B------:R1:W2:Y:S01]  /*4c40*/  @P0 SYNCS.PHASECHK.TRANS64.TRYWAIT P2, [UR4], R0 ;  /* 0x00000000ff0005a7 */ /* 0x0002a20008041104 */
[----:B------:R-:W3:Y:S02]  /*4c50*/  SYNCS.PHASECHK.TRANS64.TRYWAIT P0, [UR31+0x230], R5 ;  /* 0x00023005ff0075a7 */ /* 0x000ee4000800111f */
[----:B-123--:R-:W-:Y:S05]  /*4c60*/  @!P0 BRA `(.L_x_97) ;  /* 0x0000006c005c8947 */ /* 0x00efea0003800000 */
.L_x_241:
[----:B------:R-:W-:Y:S01]  /*4c70*/  UMOV UR20, UR13 ;  /* 0x0000000d00147c82 */ /* 0x000fe20008000000 */
[----:B------:R-:W-:Y:S05]  /*4c80*/  BRA.U !UP0, `(.L_x_98) ;  /* 0x0000000108a47547 */ /* 0x000fea000b800000 */
[----:B------:R-:W-:Y:S02]  /*4c90*/  UIADD3 UR20, UPT, UPT, UR35, UR13, URZ ;  /* 0x0000000d23147290 */ /* 0x000fe4000fffe0ff */
[----:B------:R-:W-:Y:S01]  /*4ca0*/  ULEA UR21, UR32, UR19, 0x7 ;  /* 0x0000001320157291 */ /* 0x000fe2000f8e38ff */
[----:B------:R-:W-:Y:S01]  /*4cb0*/  UMOV UR17, URZ ;  /* 0x000000ff00117c82 */ /* 0x000fe20008000000 */
[----:B------:R-:W-:Y:S01]  /*4cc0*/  UMOV UR15, UR33 ;  /* 0x00000021000f7c82 */ /* 0x000fe20008000000 */
[----:B------:R-:W-:-:S09]  /*4cd0*/  UMOV UR12, UR14 ;  /* 0x0000000e000c7c82 */ /* 0x000fd20008000000 */
.L_x_101:
[----:B--2---:R-:W-:Y:S01]  /*4ce0*/  ULEA UR7, UR12, UR18, 0x3 ;  /* 0x000000120c077291 */ /* 0x004fe2000f8e18ff */
[----:B---3--:R-:W-:Y:S11]  /*4cf0*/  @P2 BRA `(.L_x_99) ;  /* 0x00000000000c2947 */ /* 0x008ff60003800000 */
[----:B-1----:R-:W-:Y:S04]  /*4d00*/  SHF.L.U32 R5, R2, 0x1f, RZ ;  /* 0x0000001f02057819 */ /* 0x002fe800000006ff */
[----:B------:R-:W1:Y:S02]  /*4d10*/  SYNCS.PHASECHK.TRANS64.TRYWAIT P0, [UR7], R5 ;  /* 0x00000005ff0075a7 */ /* 0x000e640008001107 */
[----:B-1----:R-:W-:Y:S05]  /*4d20*/  @!P0 BRA `(.L_x_100) ;  /* 0x0000006c00448947 */ /* 0x002fea0003800000 */
.L_x_99:
[----:B------:R-:W-:Y:S01]  /*4d30*/  UISETP.NE.AND UP0, UPT, UR15, 0x1, UPT ;  /* 0x000000010f00788c */ /* 0x000fe2000bf05270 */
[----:B------:R-:W-:Y:S01]  /*4d40*/  PLOP3.LUT P2, PT, PT, PT, PT, 0x80, 0x8 ;  /* 0x000000000008781c */ /* 0x000fe20003f4f070 */
[----:B------:R-:W-:Y:S02]  /*4d50*/  UIADD3 UR4, UPT, UPT, UR12, 0x1, URZ ;  /* 0x000000010c047890 */ /* 0x000fe4000fffe0ff */
[----:B------:R-:W-:Y:S02]  /*4d60*/  ULEA UR10, UR12, UR29, 0x5 ;  /* 0x0000001d0c0a7291 */ /* 0x000fe4000f8e28ff */
[----:B------:R-:W-:Y:S01]  /*4d70*/  UISETP.NE.AND UP1, UPT, UR4, 0x1b, UPT ;  /* 0x0000001b0400788c */ /* 0x000fe2000bf25270 */
[----:B------:R-:W-:Y:S01]  /*4d80*/  PLOP3.LUT P0, PT, PT, PT, UP0, 0x80, 0x8 ;  /* 0x000000000008781c */ /* 0x000fe20003f0f008 */
[----:B------:R-:W-:Y:S02]  /*4d90*/  ULEA UR8, UR12, UR30, 0x5 ;  /* 0x0000001e0c087291 */ /* 0x000fe4000f8e28ff */
[----:B------:R-:W-:Y:S02]  /*4da0*/  USEL UR5, URZ, 0x1, UP1 ;  /* 0x00000001ff057887 */ /* 0x000fe40008800000 */
[----:B------:R-:W-:Y:S02]  /*4db0*/  USEL UR14, UR4, URZ, UP1 ;  /* 0x000000ff040e7287 */ /* 0x000fe40008800000 */
[----:B------:R-:W-:Y:S02]  /*4dc0*/  ULEA UR6, UR12, UR28, 0x7 ;  /* 0x0000001c0c067291 */ /* 0x000fe4000f8e38ff */
[----:B------:R-:W-:Y:S01]  /*4dd0*/  @UP0 ULEA UR4, UR14, UR18, 0x3 ;  /* 0x000000120e040291 */ /* 0x000fe2000f8e18ff */
[----:B------:R-:W-:Y:S01]  /*4de0*/  LOP3.LUT R2, R2, UR5, RZ, 0x3c, !PT ;  /* 0x0000000502027c12 */ /* 0x000fe2000f8e3cff */
[----:B------:R-:W-:Y:S02]  /*4df0*/  UISETP.NE.U32.AND UP0, UPT, UR17, URZ, UPT ;  /* 0x000000ff1100728c */ /* 0x000fe4000bf05070 */
[----:B------:R-:W-:Y:S01]  /*4e00*/  UIADD3 UR16, UPT, UPT, UR7, 0xd8, URZ ;  /* 0x000000d807107890 */ /* 0x000fe2000fffe0ff */
[----:B-1----:R-:W-:Y:S01]  /*4e10*/  @P0 SHF.L.U32 R0, R2, 0x1f, RZ ;  /* 0x0000001f02000819 */ /* 0x002fe200000006ff */
[----:B------:R-:W-:Y:S01]  /*4e20*/  UMOV UR11, 0x4008 ;  /* 0x00004008000b7882 */ /* 0x000fe20000000000 */
[----:B------:R-:W-:Y:S01]  /*4e30*/  UMOV UR9, 0x4008 ;  /* 0x0000400800097882 */ /* 0x000fe20000000000 */
[----:B------:R-:W-:Y:S01]  /*4e40*/  UMOV UR7, 0xc0004010 ;  /* 0xc000401000077882 */ /* 0x000fe20000000000 */
[----:B------:R2:W3:Y:S01]  /*4e50*/  @P0 SYNCS.PHASECHK.TRANS64.TRYWAIT P2, [UR4], R0 ;  /* 0x00000000ff0005a7 */ /* 0x0004e20008041104 */
[----:B------:R-:W-:Y:S01]  /*4e60*/  ULEA UR4, UR12, UR27, 0x8 ;  /* 0x0000001b0c047291 */ /* 0x000fe2000f8e40ff */
[----:B------:R2:W-:Y:S01]  /*4e70*/  UTCCP.T.S.2CTA.4x32dp128bit tmem[UR19+0x100], gdesc[UR10] ;  /* 0x0001000a130079e7 */ /* 0x0005e20009300000 */
[----:B------:R-:W-:Y:S01]  /*4e80*/  UIADD3 UR13, UPT, UPT, UR13, 0x1, URZ ;  /* 0x000000010d0d7890 */ /* 0x000fe2000fffe0ff */
[----:B------:R2:W-:Y:S01]  /*4e90*/  UTCCP.T.S.2CTA.4x32dp128bit tmem[UR19+0x104], gdesc[UR8] ;  /* 0x00010408130079e7 */ /* 0x0005e20009300000 */
[----:B------:R-:W-:Y:S01]  /*4ea0*/  UIADD3 UR15, UPT, UPT, UR15, -0x1, URZ ;  /* 0xffffffff0f0f7890 */ /* 0x000fe2000fffe0ff */
[----:B------:R-:W-:Y:S01]  /*4eb0*/  UMOV UR5, 0xc0004010 ;  /* 0xc000401000057882 */ /* 0x000fe20000000000 */
[----:B------:R-:W-:Y:S01]  /*4ec0*/  UMOV UR17, 0x1 ;  /* 0x0000000100117882 */ /* 0x000fe20000000000 */
[----:B------:R-:W-:Y:S02]  /*4ed0*/  UMOV UR12, UR14 ;  /* 0x0000000e000c7c82 */ /* 0x000fe40008000000 */
[----:B------:R2:W-:Y:S01]  /*4ee0*/  UTCOMMA.2CTA.4X gdesc[UR4], gdesc[UR6], tmem[UR21], tmem[UR22], idesc[UR23], tmem[UR24], UP0 ;  /* 0x80181606040075ea */ /* 0x0005e20008200015 */
[----:B------:R-:W-:Y:S01]  /*4ef0*/  UISETP.NE.AND UP0, UPT, UR13, UR20, UPT ;  /* 0x000000140d00728c */ /* 0x000fe2000bf05270 */
[----:B------:R2:W-:Y:S08]  /*4f00*/  UTCBAR.2CTA.MULTICAST [UR16], URZ, UR26 ;  /* 0x000000ff100073e9 */ /* 0x0005f0000820081a */
[----:B------:R-:W-:Y:S05]  /*4f10*/  BRA.U UP0, `(.L_x_101) ;  /* 0xfffffffd00707547 */ /* 0x000fea000b83ffff */
.L_x_98:
[----:B--2---:R-:W-:Y:S01]  /*4f20*/  UIADD3 UR4, UPT, UPT, UR31, 0x220, URZ ;  /* 0x000002201f047890 */ /* 0x004fe2000fffe0ff */
[----:B------:R-:W-:-:S08]  /*4f30*/  UMOV UR13, UR20 ;  /* 0x00000014000d7c82 */ /* 0x000fd00008000000 */
[----:B------:R2:W-:Y:S01]  /*4f40*/  UTCBAR.2CTA.MULTICAST [UR4], URZ, UR34 ;  /* 0x000000ff040073e9 */ /* 0x0005e20008200822 */
[----:B------:R-:W-:Y:S02]  /*4f50*/  NOP ;  /* 0x0000000000007918 */ /* 0x000fe40000000000 */
.L_x_96:
[----:B--2---:R-:W-:Y:S01]  /*4f60*/  UIADD3 UR4, UPT, UPT, UR32, 0x1, URZ ;  /* 0x0000000120047890 */ /* 0x004fe2000fffe0ff */
[----:B------:R-:W-:-:S03]  /*4f70*/  ISETP.NE.AND P0, PT, R8, 0x2, PT ;  /* 0x000000020800780c */ /* 0x000fc60003f05270 */
[----:B------:R-:W-:Y:S01]  /*4f80*/  UISETP.NE.AND UP0, UPT, UR4, 0x2, UPT ;  /* 0x000000020400788c */ /* 0x000fe2000bf05270 */
[----:B-1----:R-:W-:Y:S02]  /*4f90*/  SEL R0, RZ, 0x1, P0 ;  /* 0x00000001ff007807 */ /* 0x002fe40000000000 */
[----:B------:R-:W-:Y:S01]  /*4fa0*/  SEL R8, R8, RZ, P0 ;  /* 0x000000ff08087207 */ /* 0x000fe20000000000 */
[----:B------:R-:W-:Y:S01]  /*4fb0*/  USEL UR5, URZ, 0x1, UP0 ;  /* 0x00000001ff057887 */ /* 0x000fe20008000000 */
[----:B------:R-:W-:Y:S01]  /*4fc0*/  LOP3.LUT R3, R3, R0, RZ, 0x3c, !PT ;  /* 0x0000000003037212 */ /* 0x000fe200078e3cff */
[----:B------:R-:W-:-:S04]  /*4fd0*/  USEL UR32, UR4, URZ, UP0 ;  /* 0x000000ff04207287 */ /* 0x000fc80008000000 */
[----:B------:R-:W-:Y:S01]  /*4fe0*/  LOP3.LUT R9, R9, UR5, RZ, 0x3c, !PT ;  /* 0x0000000509097c12 */ /* 0x000fe2000f8e3cff */
[----:B------:R-:W-:Y:S07]  /*4ff0*/  @P1 BRA `(.L_x_102) ;  /* 0xfffffff800a81947 */ /* 0x000fee000383ffff */
[----:B------:R-:W1:Y:S01]  /*5000*/  S2UR UR8, SR_CgaCtaId ;  /* 0x00000000000879c3 */ /* 0x000e620000008800 */
[----:B------:R-:W-:Y:S01]  /*5010*/  ELECT P0, URZ, PT ;  /* 0x0000000000ff782f */ /* 0x000fe20003800000 */
[----:B------:R-:W-:Y:S01]  /*5020*/  HFMA2 R0, -RZ, RZ, 0, 5.9604644775390625e-08 ;  /* 0x00000001ff007431 */ /* 0x000fe200000001ff */
[----:B------:R-:W-:-:S05]  /*5030*/  UMOV UR4, 0x40 ;  /* 0x0000004000047882 */ /* 0x000fca0000000000 */
[----:B------:R-:W-:Y:S01]  /*5040*/  UVIRTCOUNT.DEALLOC.SMPOOL 0x80 ;  /* 0x000000800000784c */ /* 0x000fe20000000000 */
[----:B------:R-:W-:Y:S02]  /*5050*/  UISETP.NE.AND UP0, UPT, UR38, URZ, UPT ;  /* 0x000000ff2600728c */ /* 0x000fe4000bf05270 */
[----:B-1----:R-:W-:-:S09]  /*5060*/  ULEA UR8, UR8, UR4, 0x18 ;  /* 0x0000000408087291 */ /* 0x002fd2000f8ec0ff */
[----:B------:R1:W-:Y:S01]  /*5070*/  @P0 STS.U8 [UR8+0x1c], R0 ;  /* 0x00001c00ff000988 */ /* 0x0003e20008000008 */
[----:B------:R-:W-:Y:S05]  /*5080*/  BRA.U UP0, `(.L_x_103) ;  /* 0x0000000100587547 */ /* 0x000fea000b800000 */
[----:B------:R-:W-:Y:S01]  /*5090*/  UIADD3 UR5, UPT, UPT, UR18, 0x230, URZ ;  /* 0x0000023012057890 */ /* 0x000fe2000fffe0ff */
[----:B------:R-:W-:-:S03]  /*50a0*/  SHF.L.U32 R3, R9, 0x1f, RZ ;  /* 0x0000001f09037819 */ /* 0x000fc600000006ff */
[----:B------:R-:W-:-:S09]  /*50b0*/  ULEA UR4, UR32, UR5, 0x3 ;  /* 0x0000000520047291 */ /* 0x000fd2000f8e18ff */
[----:B------:R-:W2:Y:S02]  /*50c0*/  SYNCS.PHASECHK.TRANS64.TRYWAIT P0, [UR4], R3 ;  /* 0x00000003ff0075a7 */ /* 0x000ea40008001104 */
[----:B--2---:R-:W-:Y:S05]  /*50d0*/  @!P0 BRA `(.L_x_104) ;  /* 0x0000006800708947 */ /* 0x004fea0003800000 */
.L_x_244:
[----:B------:R-:W-:-:S04]  /*50e0*/  UIADD3 UR32, UPT, UPT, UR32, 0x1, URZ ;  /* 0x0000000120207890 */ /* 0x000fc8000fffe0ff */
[----:B------:R-:W-:-:S04]  /*50f0*/  UISETP.NE.AND UP1, UPT, UR32, 0x2, UPT ;  /* 0x000000022000788c */ /* 0x000fc8000bf25270 */
[----:B------:R-:W-:Y:S02]  /*5100*/  USEL UR6, URZ, 0x1, UP1 ;  /* 0x00000001ff067887 */ /* 0x000fe40008800000 */
[----:B------:R-:W-:-:S04]  /*5110*/  USEL UR4, UR32, URZ, UP1 ;  /* 0x000000ff20047287 */ /* 0x000fc80008800000 */
[----:B------:R-:W-:Y:S01]  /*5120*/  ULEA UR4, UR4, UR5, 0x3 ;  /* 0x0000000504047291 */ /* 0x000fe2000f8e18ff */
[----:B-1----:R-:W-:-:S04]  /*5130*/  LOP3.LUT R3, R9, UR6, RZ, 0x3c, !PT ;  /* 0x0000000609037c12 */ /* 0x002fc8000f8e3cff */
[----:B------:R-:W-:Y:S01]  /*5140*/  SHF.L.U32 R3, R3, 0x1f, RZ ;  /* 0x0000001f03037819 */ /* 0x000fe200000006ff */
[----:B------:R-:W-:-:S04]  /*5150*/  IMAD.U32 R0, RZ, RZ, UR4 ;  /* 0x00000004ff007e24 */ /* 0x000fc8000f8e00ff */
[----:B------:R1:W2:Y:S03]  /*5160*/  SYNCS.PHASECHK.TRANS64.TRYWAIT P0, [R0+URZ], R3 ;  /* 0x00000003000075a7 */ /* 0x0002a600080011ff */
[----:B--2---:R-:W-:Y:S05]  /*5170*/  @!P0 NANOSLEEP.SYNCS 0x989680 ;  /* 0x009896800000895d */ /* 0x004fea0003900000 */
[----:B------:R-:W2:Y:S02]  /*5180*/  @!P0 SYNCS.PHASECHK.TRANS64 P0, [R0+URZ], R3 ;  /* 0x00000003000085a7 */ /* 0x000ea400080010ff */
[----:B--2---:R-:W-:Y:S05]  /*5190*/  @P0 BRA `(.L_x_105) ;  /* 0x0000000000200947 */ /* 0x004fea0003800000 */
.L_x_106:
[----:B--2---:R2:W4:Y:S02]  /*51a0*/  SYNCS.PHASECHK.TRANS64.TRYWAIT P0, [R0+URZ], R3 ;  /* 0x00000003000075a7 */ /* 0x00452400080011ff */
[----:B----4-:R-:W-:Y:S05]  /*51b0*/  @!P0 NANOSLEEP.SYNCS 0x989680 ;  /* 0x009896800000895d */ /* 0x010fea0003900000 */
[----:B------:R-:W4:Y:S02]  /*51c0*/  @!P0 SYNCS.PHASECHK.TRANS64 P0, [R0+URZ], R3 ;  /* 0x00000003000085a7 */ /* 0x000f2400080010ff */
[----:B----4-:R-:W-:Y:S05]  /*51d0*/  @!P0 BRA `(.L_x_106) ;  /* 0xfffffffc00f08947 */ /* 0x010fea000383ffff */
[----:B------:R-:W-:Y:S05]  /*51e0*/  BRA `(.L_x_105) ;  /* 0x00000000000c7947 */ /* 0x000fea0003800000 */
.L_x_103:
[----:B------:R-:W-:-:S04]  /*51f0*/  UIADD3 UR4, UPT, UPT, UR18, 0x260, URZ ;  /* 0x0000026012047890 */ /* 0x000fc8000fffe0ff */
[----:B------:R-:W-:-:S09]  /*5200*/  UPRMT UR4, UR36, 0x654, UR4 ;  /* 0x0000065424047896 */ /* 0x000fd20008000004 */
[----:B------:R-:W-:Y:S03]  /*5210*/  SYNCS.ARRIVE.TRANS64.RED.A1T0 RZ, [UR4], RZ ;  /* 0x000000ffffff79a7 */ /* 0x000fe60008100404 */
.L_x_105:
[----:B-12---:R-:W-:Y:S01]  /*5220*/  SHF.L.U32 R3, RZ, 0x1f, RZ ;  /* 0x0000001fff037819 */ /* 0x006fe200000006ff */
[----:B------:R-:W-:Y:S01]  /*5230*/  UIADD3 UR4, UPT, UPT, UR18, 0x260, URZ ;  /* 0x0000026012047890 */ /* 0x000fe2000fffe0ff */
[----:B------:R-:W-:Y:S02]  /*5240*/  PLOP3.LUT P0, PT, PT, PT, UP0, 0x80, 0x8 ;  /* 0x000000000008781c */ /* 0x000fe40003f0f008 */
[----:B------:R-:W1:Y:S02]  /*5250*/  SYNCS.PHASECHK.TRANS64.TRYWAIT P1, [UR18+0x260], R3 ;  /* 0x00026003ff0075a7 */ /* 0x000e640008021112 */
[----:B-1----:R-:W-:Y:S09]  /*5260*/  @!P1 BRA `(.L_x_107) ;  /* 0x0000006800249947 */ /* 0x002ff20003800000 */
.L_x_246:
[----:B------:R-:W-:Y:S01]  /*5270*/  @!UP0 UPRMT UR4, UR36, 0x654, UR4 ;  /* 0x0000065424048896 */ /* 0x000fe20008000004 */
[----:B------:R-:W-:Y:S01]  /*5280*/  UMOV UR5, 0xffff ;  /* 0x0000ffff00057882 */ /* 0x000fe20000000000 */
[----:B------:R-:W-:-:S07]  /*5290*/  UMOV UR6, 0x1 ;  /* 0x0000000100067882 */ /* 0x000fce0000000000 */
[----:B------:R-:W-:Y:S01]  /*52a0*/  @!P0 SYNCS.ARRIVE.TRANS64.RED.A1T0 RZ, [UR4], RZ ;  /* 0x000000ffffff89a7 */ /* 0x000fe20008100404 */
[----:B------:R-:W-:Y:S01]  /*52b0*/  NOP ;  /* 0x0000000000007918 */ /* 0x000fe20000000000 */
[----:B-1----:R-:W1:Y:S01]  /*52c0*/  LDS R0, [UR8+0x14] ;  /* 0x00001408ff007984 */ /* 0x002e620008000800 */
[----:B------:R-:W-:-:S04]  /*52d0*/  ULOP3.LUT UR4, UR19, 0xffff, URZ, 0xc0, !UPT ;  /* 0x0000ffff13047892 */ /* 0x000fc8000f8ec0ff */
[----:B------:R-:W-:-:S04]  /*52e0*/  USHF.R.U32.HI UR4, URZ, 0x5, UR4 ;  /* 0x00000005ff047899 */ /* 0x000fc80008011604 */
[----:B------:R-:W-:Y:S02]  /*52f0*/  USHF.L.U32 UR5, UR5, UR4, URZ ;  /* 0x0000000405057299 */ /* 0x000fe400080006ff */
[----:B------:R-:W-:-:S04]  /*5300*/  USHF.L.U32 UR4, UR6, UR4, URZ ;  /* 0x0000000406047299 */ /* 0x000fc800080006ff */
[----:B-1----:R-:W-:-:S04]  /*5310*/  LOP3.LUT R0, R0, UR5, RZ, 0xc0, !PT ;  /* 0x0000000500007c12 */ /* 0x002fc8000f8ec0ff */
[----:B------:R-:W-:-:S13]  /*5320*/  ISETP.NE.AND P0, PT, R0, UR5, PT ;  /* 0x0000000500007c0c */ /* 0x000fda000bf05270 */
[----:B------:R-:W-:Y:S05]  /*5330*/  @P0 BRA `(.L_x_108) ;  /* 0x0000000000580947 */ /* 0x000fea0003800000 */
[----:B------:R-:W1:Y:S02]  /*5340*/  LDS R0, [UR8+0x18] ;  /* 0x00001808ff007984 */ /* 0x000e640008000800 */
[----:B-1----:R-:W-:-:S04]  /*5350*/  LOP3.LUT R0, R0, UR4, RZ, 0xc0, !PT ;  /* 0x0000000400007c12 */ /* 0x002fc8000f8ec0ff */
[----:B------:R-:W-:-:S13]  /*5360*/  ISETP.NE.AND P0, PT, R0, UR4, PT ;  /* 0x0000000400007c0c */ /* 0x000fda000bf05270 */
[----:B------:R-:W-:Y:S05]  /*5370*/  @P0 BRA `(.L_x_109) ;  /* 0x00000000003c0947 */ /* 0x000fea0003800000 */
[----:B------:R-:W1:Y:S01]  /*5380*/  S2R R2, SR_LANEID ;  /* 0x0000000000027919 */ /* 0x000e620000000000 */
[----:B------:R-:W-:Y:S01]  /*5390*/  ULOP3.LUT UR5, URZ, UR5, URZ, 0x33, !UPT ;  /* 0x00000005ff057292 */ /* 0x000fe2000f8e33ff */
[----:B------:R-:W-:Y:S01]  /*53a0*/  LOP3.LUT R4, RZ, UR4, RZ, 0x33, !PT ;  /* 0x00000004ff047c12 */ /* 0x000fe2000f8e33ff */
[----:B------:R-:W-:Y:S02]  /*53b0*/  VOTEU.ANY UR4, UPT, PT ;  /* 0x0000000000047886 */ /* 0x000fe400038e0100 */
[----:B------:R-:W-:Y:S01]  /*53c0*/  UFLO.U32 UR4, UR4 ;  /* 0x00000004000472bd */ /* 0x000fe200080e0000 */
[----:B------:R-:W2:Y:S01]  /*53d0*/  REDUX UR6, R4 ;  /* 0x00000000040673c4 */ /* 0x000ea20000000000 */
[----:B------:R-:W-:-:S06]  /*53e0*/  IMAD.U32 R0, RZ, RZ, UR5 ;  /* 0x00000005ff007e24 */ /* 0x000fcc000f8e00ff */
[----:B------:R4:W-:Y:S01]  /*53f0*/  UTCATOMSWS.AND URZ, UR5 ;  /* 0x0000000500ff79e3 */ /* 0x0009e20008000000 */
[----:B------:R-:W3:Y:S01]  /*5400*/  REDUX UR7, R0 ;  /* 0x00000000000773c4 */ /* 0x000ee20000000000 */
[----:B-1----:R-:W-:Y:S01]  /*5410*/  ISETP.EQ.U32.AND P0, PT, R2, UR4, PT ;  /* 0x0000000402007c0c */ /* 0x002fe2000bf02070 */
[----:B--2---:R-:W-:Y:S01]  /*5420*/  IMAD.U32 R2, RZ, RZ, UR6 ;  /* 0x00000006ff027e24 */ /* 0x004fe2000f8e00ff */
[----:B---3--:R-:W-:-:S11]  /*5430*/  MOV R3, UR7 ;  /* 0x0000000700037c02 */ /* 0x008fd60008000f00 */
[----:B------:R4:W-:Y:S04]  /*5440*/  @P0 ATOMS.AND RZ, [UR8+0x14], R3 ;  /* 0x00001403ffff098c */ /* 0x0009e8000a800008 */
[----:B------:R4:W-:Y:S01]  /*5450*/  @P0 ATOMS.AND RZ, [UR8+0x18], R2 ;  /* 0x00001802ffff098c */ /* 0x0009e2000a800008 */
[----:B------:R-:W-:Y:S05]  /*5460*/  BRA `(.L_x_110) ;  /* 0x0000000000147947 */ /* 0x000fea0003800000 */
.L_x_109:
[----:B------:R-:W-:Y:S02]  /*5470*/  MOV R2, 0x5490 ;  /* 0x0000549000027802 */ /* 0x000fe40000000f00 */
[----:B---3-5:R-:W-:Y:S05]  /*5480*/  CALL.REL.NOINC `($__internal_0_$__cuda_sm10x_tcgen05_guardrail_trap_col_being_dealloced_not_returned_by_alloc) ;  /* 0x0000006c00047944 */ /* 0x028fea0003c00000 */
[----:B------:R-:W-:Y:S05]  /*5490*/  BRA `(.L_x_110) ;  /* 0x0000000000087947 */ /* 0x000fea0003800000 */
.L_x_108:
[----:B------:R-:W-:Y:S02]  /*54a0*/  MOV R2, 0x54c0 ;  /* 0x000054c000027802 */ /* 0x000fe40000000f00 */
[----:B---3-5:R-:W-:Y:S05]  /*54b0*/  CALL.REL.NOINC `($__internal_2_$__cuda_sm10x_tcgen05_guardrail_trap_unallocated_columns_being_dealloced) ;  /* 0x0000006c00107944 */ /* 0x028fea0003c00000 */
.L_x_110:
[----:B------:R-:W-:Y:S01]  /*54c0*/  NOP ;  /* 0x0000000000007918 */ /* 0x000fe20000000000 */
[----:B----4-:R-:W-:Y:S05]  /*54d0*/  EXIT ;  /* 0x000000000000794d */ /* 0x010fea0003800000 */
.L_x_83:
[----:B------:R-:W-:-:S09]  /*54e0*/  UISETP.NE.OR UP0, UPT, UR21, 0x3, !UP4 ;  /* 0x000000031500788c */ /* 0x000fd2000e705670 */
[----:B------:R-:W-:Y:S05]  /*54f0*/  BRA.U UP0, `(.L_x_111) ;  /* 0x0000001100807547 */ /* 0x000fea000b800000 */
[----:B------:R-:W1:Y:S01]  /*5500*/  LDCU.64 UR4, c[0x0][0xc88] ;  /* 0x00019100ff0477ac */ /* 0x000e620008000a00 */
[----:B------:R-:W2:Y:S01]  /*5510*/  LDC.64 R12, c[0x0][0x348] ;  /* 0x0000d200ff0c7b82 */ /* 0x000ea20000000a00 */
[----:B------:R-:W-:Y:S02]  /*5520*/  HFMA2 R9, -RZ, RZ, 0, 0 ;  /* 0x00000000ff097431 */ /* 0x000fe400000001ff */
[----:B------:R-:W-:Y:S01]  /*5530*/  IMAD.MOV.U32 R11, RZ, RZ, 0x1 ;  /* 0x00000001ff0b7424 */ /* 0x000fe200078e00ff */
[----:B------:R-:W3:Y:S01]  /*5540*/  LDCU UR42, c[0x0][0x370] ;  /* 0x00006e00ff2a77ac */ /* 0x000ee20008000800 */
[----:B------:R-:W-:Y:S01]  /*5550*/  IMAD.MOV.U32 R10, RZ, RZ, RZ ;  /* 0x000000ffff0a7224 */ /* 0x000fe200078e00ff */
[----:B------:R-:W-:Y:S01]  /*5560*/  MOV R3, 0x2000 ;  /* 0x0000200000037802 */ /* 0x000fe20000000f00 */
[----:B------:R-:W3:Y:S01]  /*5570*/  LDCU.128 UR48, c[0x0][0xf10] ;  /* 0x0001e200ff3077ac */ /* 0x000ee20008000c00 */
[----:B------:R-:W4:Y:S01]  /*5580*/  LDCU UR38, c[0x0][0x374] ;  /* 0x00006e80ff2677ac */ /* 0x000f220008000800 */
[----:B------:R-:W4:Y:S01]  /*5590*/  LDCU.64 UR40, c[0x0][0xc90] ;  /* 0x00019200ff2877ac */ /* 0x000f220008000a00 */
[----:B------:R-:W4:Y:S01]  /*55a0*/  LDCU UR15, c[0x0][0xf0c] ;  /* 0x0001e180ff0f77ac */ /* 0x000f220008000800 */
[----:B-1----:R-:W-:Y:S01]  /*55b0*/  UISETP.NE.U32.AND UP0, UPT, UR4, URZ, UPT ;  /* 0x000000ff0400728c */ /* 0x002fe2000bf05070 */
[----:B------:R-:W1:Y:S01]  /*55c0*/  LDCU UR53, c[0x0][0xf20] ;  /* 0x0001e400ff3577ac */ /* 0x000e620008000800 */
[----:B------:R-:W1:Y:S01]  /*55d0*/  LDCU UR4, c[0x0][0xf30] ;  /* 0x0001e600ff0477ac */ /* 0x000e620008000800 */
[----:B------:R-:W-:Y:S01]  /*55e0*/  UMOV UR21, 0x400 ;  /* 0x0000040000157882 */ /* 0x000fe20000000000 */
[----:B---3--:R-:W-:-:S02]  /*55f0*/  UIMAD.WIDE.U32 UR6, UR42, UR48, URZ ;  /* 0x000000302a0672a5 */ /* 0x008fc4000f8e00ff */
[----:B----4-:R-:W-:Y:S02]  /*5600*/  UIMAD.WIDE.U32 UR8, UR38, UR51, URZ ;  /* 0x00000033260872a5 */ /* 0x010fe4000f8e00ff */
[----:B------:R-:W-:Y:S02]  /*5610*/  ULEA UR21, UR52, UR21, 0x18 ;  /* 0x0000001534157291 */ /* 0x000fe4000f8ec0ff */
[----:B------:R-:W-:Y:S02]  /*5620*/  UISETP.NE.U32.AND UP6, UPT, UR40, URZ, UPT ;  /* 0x000000ff2800728c */ /* 0x000fe4000bfc5070 */
[----:B------:R-:W-:Y:S02]  /*5630*/  UIADD3 UR43, UPT, UPT, UR21, 0x1c8, URZ ;  /* 0x000001c8152b7890 */ /* 0x000fe4000fffe0ff */
[----:B------:R-:W-:Y:S02]  /*5640*/  UISETP.NE.AND.EX UP5, UPT, UR5, URZ, UPT, UP0 ;  /* 0x000000ff0500728c */ /* 0x000fe4000bfa5300 */
[----:B------:R-:W-:Y:S01]  /*5650*/  UISETP.NE.AND UP0, UPT, UR39, 0x1, UPT ;  /* 0x000000012700788c */ /* 0x000fe2000bf05270 */
[----:B------:R-:W-:Y:S01]  /*5660*/  UMOV UR6, UR7 ;  /* 0x0000000700067c82 */ /* 0x000fe20008000000 */
[----:B------:R-:W-:Y:S01]  /*5670*/  UMOV UR45, UR9 ;  /* 0x00000009002d7c82 */ /* 0x000fe20008000000 */
[----:B------:R-:W-:-:S02]  /*5680*/  UISETP.NE.AND UP0, UPT, UR15, 0x1, UPT ;  /* 0x000000010f00788c */ /* 0x000fc4000bf05270 */
[----:B------:R-:W-:Y:S02]  /*5690*/  UPLOP3.LUT UP4, UPT, UPT, UPT, UPT, 0x40, 0x4 ;  /* 0x000000000004789c */ /* 0x000fe40003f8e870 */
[----:B------:R-:W-:Y:S01]  /*56a0*/  UISETP.GE.AND UP2, UPT, UR39, 0x1, UPT ;  /* 0x000000012700788c */ /* 0x000fe2000bf46270 */
[----:B------:R-:W3:Y:S01]  /*56b0*/  LDCU.64 UR22, c[0x0][0xf28] ;  /* 0x0001e500ff1677ac */ /* 0x000ee20008000a00 */
[----:B------:R-:W-:Y:S02]  /*56c0*/  UISETP.NE.AND.EX UP6, UPT, UR41, URZ, UPT, UP6 ;  /* 0x000000ff2900728c */ /* 0x000fe4000bfc5360 */
[----:B------:R-:W-:Y:S02]  /*56d0*/  UIADD3 UR33, UPT, UPT, UR21, 0x1b0, URZ ;  /* 0x000001b015217890 */ /* 0x000fe4000fffe0ff */
[----:B------:R-:W-:Y:S02]  /*56e0*/  UIADD3 UR25, UPT, UPT, UR21, 0x1b8, URZ ;  /* 0x000001b815197890 */ /* 0x000fe4000fffe0ff */
[----:B------:R-:W-:-:S02]  /*56f0*/  UIADD3 UR17, UPT, UPT, UR21, 0x1c0, URZ ;  /* 0x000001c015117890 */ /* 0x000fc4000fffe0ff */
[----:B------:R-:W-:Y:S02]  /*5700*/  UPRMT UR43, UR52, 0x654, UR43 ;  /* 0x00000654342b7896 */ /* 0x000fe4000800002b */
[----:B------:R-:W-:Y:S02]  /*5710*/  USHF.R.U32.HI UR46, URZ, UR49, UR6 ;  /* 0x00000031ff2e7299 */ /* 0x000fe40008011606 */
[----:B-1----:R-:W-:Y:S02]  /*5720*/  USHF.R.U32.HI UR45, URZ, UR53, UR45 ;  /* 0x00000035ff2d7299 */ /* 0x002fe4000801162d */
[----:B------:R-:W-:Y:S02]  /*5730*/  UISETP.NE.AND UP0, UPT, UR50, 0x1, UPT ;  /* 0x000000013200788c */ /* 0x000fe4000bf05270 */
[----:B--2---:R-:W-:-:S11]  /*5740*/  UISETP.NE.AND UP3, UPT, UR4, 0x1, UPT ;  /* 0x000000010400788c */ /* 0x004fd6000bf65270 */
.L_x_122:
[C---:B------:R-:W-:Y:S02]  /*5750*/  LEA R8, R10.reuse, UR21, 0x3 ;  /* 0x000000150a087c11 */ /* 0x040fe4000f8e18ff */
[----:B------:R-:W-:Y:S02]  /*5760*/  SHF.L.U32 R5, R9, 0x1f, RZ ;  /* 0x0000001f09057819 */ /* 0x000fe400000006ff */
[----:B------:R-:W-:Y:S02]  /*5770*/  LEA R6, R10, UR21, 0x4 ;  /* 0x000000150a067c11 */ /* 0x000fe4000f8e20ff */
[----:B------:R-:W1:Y:S02]  /*5780*/  SYNCS.PHASECHK.TRANS64.TRYWAIT P0, [R8+URZ+0x200], R5 ;  /* 0x00020005080075a7 */ /* 0x000e6400080011ff */
[----:B-12---:R-:W-:Y:S05]  /*5790*/  @!P0 BRA `(.L_x_112) ;  /* 0x0000006000f08947 */ /* 0x006fea0003800000 */
.L_x_247:
[----:B-1----:R-:W1:Y:S01]  /*57a0*/  LDS.128 R4, [R6+0x270] ;  /* 0x0002700006047984 */ /* 0x002e620000000c00 */
[----:B------:R-:W-:Y:S01]  /*57b0*/  UISETP.GE.AND UP0, UPT, UR39, 0x1, UPT ;  /* 0x000000012700788c */ /* 0x000fe2000bf06270 */
[----:B------:R-:W-:Y:S01]  /*57c0*/  @!PT LDS RZ, [RZ] ;  /* 0x00000000fffff984 */ /* 0x000fe20000000800 */
[----:B------:R-:W-:Y:S01]  /*57d0*/  @!PT LDS RZ, [RZ] ;  /* 0x00000000fffff984 */ /* 0x000fe20000000800 */
[----:B------:R-:W-:Y:S01]  /*57e0*/  @!PT LDS RZ, [RZ] ;  /* 0x00000000fffff984 */ /* 0x000fe20000000800 */
[----:B------:R-:W-:Y:S01]  /*57f0*/  @!PT LDS RZ, [RZ] ;  /* 0x00000000fffff984 */ /* 0x000fe20000000800 */
[----:B------:R2:W-:Y:S06]  /*5800*/  MEMBAR.ALL.CTA ;  /* 0x0000000000007992 */ /* 0x0005ec0000008000 */
[----:B--2---:R-:W2:Y:S01]  /*5810*/  FENCE.VIEW.ASYNC.S ;  /* 0x00000000000073c6 */ /* 0x004ea20000000000 */
[----:B-1----:R-:W-:Y:S11]  /*5820*/  LOP3.LUT P0, RZ, R6, 0x1, RZ, 0xc0, !PT ;  /* 0x0000000106ff7812 */ /* 0x002ff6000780c0ff */
[----:B------:R-:W-:Y:S02]  /*5830*/  @!UPT UIADD3 URZ, UPT, UPT, URZ, URZ, URZ ;  /* 0x000000fffffff290 */ /* 0x000fe4000fffe0ff */
[----:B--2---:R-:W-:Y:S01]  /*5840*/  VOTEU.ANY UP2, P0 ;  /* 0x0000000000ff7886 */ /* 0x004fe20000040100 */
[----:B------:R-:W-:Y:S11]  /*5850*/  PLOP3.LUT P0, PT, PT, PT, UP2, 0x80, 0x8 ;  /* 0x000000000008781c */ /* 0x000ff60003f0f028 */
[----:B------:R-:W-:Y:S02]  /*5860*/  @!UPT UIADD3 URZ, UPT, UPT, URZ, URZ, URZ ;  /* 0x000000fffffff290 */ /* 0x000fe4000fffe0ff */
[----:B------:R-:W-:Y:S02]  /*5870*/  @P0 SHF.R.U32.HI R0, RZ, 0x10, R5 ;  /* 0x00000010ff000819 */ /* 0x000fe40000011605 */
[----:B------:R-:W-:Y:S02]  /*5880*/  @P0 MOV R2, R4 ;  /* 0x0000000400020202 */ /* 0x000fe40000000f00 */
[----:B------:R-:W-:Y:S01]  /*5890*/  @P0 R2UR UR4, R0 ;  /* 0x00000000000402ca */ /* 0x000fe200000e0000 */
[----:B------:R-:W-:Y:S01]  /*58a0*/  VIADD R0, R8, 0x210 ;  /* 0x0000021008007836 */ /* 0x000fe20000000000 */
[----:B------:R-:W-:Y:S02]  /*58b0*/  @P0 LOP3.LUT R4, R5, 0xffff, RZ, 0xc0, !PT ;  /* 0x0000ffff05040812 */ /* 0x000fe400078ec0ff */
[----:B------:R-:W-:Y:S02]  /*58c0*/  @P0 R2UR UR6, R2 ;  /* 0x00000000020602ca */ /* 0x000fe400000e0000 */
[----:B------:R-:W-:Y:S02]  /*58d0*/  PRMT R0, RZ, 0x654, R0 ;  /* 0x00000654ff007816 */ /* 0x000fe40000000000 */
[----:B------:R-:W-:Y:S02]  /*58e0*/  @P0 R2UR UR5, R4 ;  /* 0x00000000040502ca */ /* 0x000fe400000e0000 */
[----:B------:R1:W-:Y:S03]  /*58f0*/  SYNCS.ARRIVE.TRANS64.RED.A1T0 RZ, [R0+URZ], RZ ;  /* 0x000000ff00ff79a7 */ /* 0x0003e600081004ff */
[----:B------:R-:W-:Y:S04]  /*5900*/  @UP2 UMOV UR37, UR4 ;  /* 0x0000000400252c82 */ /* 0x000fe80008000000 */
[----:B------:R-:W-:Y:S04]  /*5910*/  @UP2 UMOV UR14, UR6 ;  /* 0x00000006000e2c82 */ /* 0x000fe80008000000 */
[----:B------:R-:W-:Y:S01]  /*5920*/  @UP2 UMOV UR13, UR5 ;  /* 0x00000005000d2c82 */ /* 0x000fe20008000000 */
[----:B------:R-:W-:Y:S05]  /*5930*/  BRA.U !UP0, `(.L_x_113) ;  /* 0x0000000108c07547 */ /* 0x000fea000b800000 */
[----:B------:R-:W-:Y:S02]  /*5940*/  UIMAD.WIDE.U32 UR26, UR13, UR51, URZ ;  /* 0x000000330d1a72a5 */ /* 0x000fe4000f8e00ff */
[----:B------:R-:W-:Y:S02]  /*5950*/  UP2UR UR12, UPR, URZ, 0x4 ;  /* 0x00000004ff0c7883 */ /* 0x000fe40008000000 */
[----:B------:R-:W-:Y:S02]  /*5960*/  UISETP.NE.AND UP2, UPT, UR50, 0x1, UPT ;  /* 0x000000013200788c */ /* 0x000fe4000bf45270 */
[----:B------:R-:W-:Y:S02]  /*5970*/  UIMAD.WIDE.U32 UR28, UR14, UR48, URZ ;  /* 0x000000300e1c72a5 */ /* 0x000fe4000f8e00ff */
[----:B------:R-:W-:Y:S02]  /*5980*/  USEL UR4, UR38, UR45, !UP2 ;  /* 0x0000002d26047287 */ /* 0x000fe4000d000000 */
[----:B------:R-:W-:Y:S02]  /*5990*/  UISETP.NE.AND UP0, UPT, UR15, 0x1, UPT ;  /* 0x000000010f00788c */ /* 0x000fe4000bf05270 */
[----:B------:R-:W-:Y:S02]  /*59a0*/  UP2UR UR16, UPR, URZ, 0x2 ;  /* 0x00000002ff107883 */ /* 0x000fe40008000000 */
[----:B------:R-:W-:Y:S02]  /*59b0*/  UISETP.NE.AND UP1, UPT, UR39, 0x1, UPT ;  /* 0x000000012700788c */ /* 0x000fe4000bf25270 */
[----:B---3--:R-:W-:Y:S02]  /*59c0*/  UIMAD.WIDE.U32 UR8, UR4, UR22, URZ ;  /* 0x00000016040872a5 */ /* 0x008fe4000f8e00ff */
[----:B------:R-:W-:Y:S01]  /*59d0*/  USEL UR7, UR42, UR46, !UP0 ;  /* 0x0000002e2a077287 */ /* 0x000fe2000c000000 */
[----:B------:R-:W-:Y:S02]  /*59e0*/  UMOV UR5, UR27 ;  /* 0x0000001b00057c82 */ /* 0x000fe40008000000 */
[----:B------:R-:W-:Y:S02]  /*59f0*/  USHF.R.U32.HI UR6, URZ, UR53, UR5 ;  /* 0x00000035ff067299 */ /* 0x000fe40008011605 */
[----:B------:R-:W-:Y:S02]  /*5a00*/  UIMAD.WIDE.U32 UR18, UR7, UR22, URZ ;  /* 0x00000016071272a5 */ /* 0x000fe4000f8e00ff */
[----:B------:R-:W-:Y:S02]  /*5a10*/  USEL UR6, UR13, UR6, !UP2 ;  /* 0x000000060d067287 */ /* 0x000fe4000d000000 */
[----:B------:R-:W-:Y:S01]  /*5a20*/  UISETP.NE.AND UP2, UPT, UR12, URZ, UPT ;  /* 0x000000ff0c00728c */ /* 0x000fe2000bf45270 */
[----:B------:R-:W-:Y:S02]  /*5a30*/  UMOV UR5, UR29 ;  /* 0x0000001d00057c82 */ /* 0x000fe40008000000 */
[----:B------:R-:W-:Y:S03]  /*5a40*/  USHF.R.U32.HI UR10, URZ, UR49, UR5 ;  /* 0x00000031ff0a7299 */ /* 0x000fe60008011605 */
[----:B------:R-:W-:Y:S02]  /*5a50*/  UMOV UR5, UR9 ;  /* 0x0000000900057c82 */ /* 0x000fe40008000000 */
[----:B------:R-:W-:Y:S03]  /*5a60*/  @UP1 USHF.R.U32.HI UR4, URZ, UR23, UR5 ;  /* 0x00000017ff041299 */ /* 0x000fe60008011605 */
[----:B------:R-:W-:Y:S01]  /*5a70*/  UMOV UR5, UR19 ;  /* 0x0000001300057c82 */ /* 0x000fe20008000000 */
[----:B------:R-:W-:Y:S02]  /*5a80*/  UIMAD UR4, UR39, UR4, URZ ;  /* 0x00000004270472a4 */ /* 0x000fe4000f8e02ff */
[----:B------:R-:W-:Y:S02]  /*5a90*/  @UP1 USHF.R.U32.HI UR7, URZ, UR23, UR5 ;  /* 0x00000017ff071299 */ /* 0x000fe40008011605 */
[----:B------:R-:W-:Y:S02]  /*5aa0*/  USEL UR5, UR14, UR10, !UP0 ;  /* 0x0000000a0e057287 */ /* 0x000fe4000c000000 */
[----:B------:R-:W-:Y:S02]  /*5ab0*/  UIMAD.WIDE.U32 UR18, UR6, UR22, URZ ;  /* 0x00000016061272a5 */ /* 0x000fe4000f8e00ff */
[----:B------:R-:W-:Y:S02]  /*5ac0*/  UIMAD UR8, UR39, UR7, URZ ;  /* 0x00000007270872a4 */ /* 0x000fe4000f8e02ff */
[----:B------:R-:W-:Y:S03]  /*5ad0*/  UISETP.GE.AND UP0, UPT, UR6, UR4, UPT ;  /* 0x000000040600728c */ /* 0x000fe6000bf06270 */
[----:B------:R-:W-:Y:S01]  /*5ae0*/  UMOV UR4, UR19 ;  /* 0x0000001300047c82 */ /* 0x000fe20008000000 */
[----:B------:R-:W-:Y:S02]  /*5af0*/  UISETP.GE.OR UP0, UPT, UR5, UR8, UP0 ;  /* 0x000000080500728c */ /* 0x000fe40008706670 */
[----:B------:R-:W-:Y:S02]  /*5b00*/  USHF.R.U32.HI UR4, URZ, UR23, UR4 ;  /* 0x00000017ff047299 */ /* 0x000fe40008011604 */
[----:B------:R-:W-:Y:S02]  /*5b10*/  UIMAD.WIDE.U32 UR8, UR5, UR22, URZ ;  /* 0x00000016050872a5 */ /* 0x000fe4000f8e00ff */
[----:B------:R-:W-:Y:S04]  /*5b20*/  USEL UR10, UR6, UR4, !UP1 ;  /* 0x00000004060a7287 */ /* 0x000fe8000c800000 */
[----:B------:R-:W-:Y:S01]  /*5b30*/  UIADD3 UR12, UPT, UPT, -UR10, URZ, URZ ;  /* 0x000000ff0a0c7290 */ /* 0x000fe2000fffe1ff */
[----:B------:R-:W-:Y:S02]  /*5b40*/  @!UP0 UMOV UR4, UR9 ;  /* 0x0000000900048c82 */ /* 0x000fe40008000000 */
[----:B------:R-:W-:Y:S02]  /*5b50*/  @!UP0 USHF.R.U32.HI UR4, URZ, UR23, UR4 ;  /* 0x00000017ff048299 */ /* 0x000fe40008011604 */
[----:B------:R-:W-:Y:S02]  /*5b60*/  UIMAD UR8, UR39, UR12, UR6 ;  /* 0x0000000c270872a4 */ /* 0x000fe4000f8e0206 */
[----:B------:R-:W-:Y:S02]  /*5b70*/  @!UP0 USEL UR4, UR5, UR4, !UP1 ;  /* 0x0000000405048287 */ /* 0x000fe4000c800000 */
[----:B------:R-:W-:Y:S02]  /*5b80*/  UISETP.NE.AND UP1, UPT, UR16, URZ, UPT ;  /* 0x000000ff1000728c */ /* 0x000fe4000bf25270 */
[----:B------:R-:W-:Y:S02]  /*5b90*/  @!UP0 UIMAD UR8, UR7, UR8, UR4 ;  /* 0x00000008070882a4 */ /* 0x000fe4000f8e0204 */
[----:B------:R-:W-:Y:S02]  /*5ba0*/  @!UP0 UIADD3 UR9, UPT, UPT, UR10, -UR4, URZ ;  /* 0x800000040a098290 */ /* 0x000fe4000fffe0ff */
[----:B------:R-:W-:Y:S02]  /*5bb0*/  UIADD3 UR4, UPT, UPT, -UR5, URZ, URZ ;  /* 0x000000ff05047290 */ /* 0x000fe4000fffe1ff */
[----:B------:R-:W-:Y:S02]  /*5bc0*/  UIADD3 UR7, UPT, UPT, -UR6, URZ, URZ ;  /* 0x000000ff06077290 */ /* 0x000fe4000fffe1ff */
[----:B------:R-:W-:Y:S02]  /*5bd0*/  @!UP0 UIMAD UR6, UR9, UR39, UR5 ;  /* 0x00000027090682a4 */ /* 0x000fe4000f8e0205 */
[----:B------:R-:W-:Y:S02]  /*5be0*/  UIMAD UR14, UR15, UR4, UR14 ;  /* 0x000000040f0e72a4 */ /* 0x000fe4000f8e020e */
[----:B------:R-:W-:Y:S01]  /*5bf0*/  UIMAD UR13, UR50, UR7, UR13 ;  /* 0x00000007320d72a4 */ /* 0x000fe2000f8e020d */
[----:B------:R-:W-:Y:S02]  /*5c00*/  @!UP0 UMOV UR5, UR8 ;  /* 0x0000000800058c82 */ /* 0x000fe40008000000 */
[----:B------:R-:W-:Y:S02]  /*5c10*/  UIMAD UR14, UR5, UR15, UR14 ;  /* 0x0000000f050e72a4 */ /* 0x000fe4000f8e020e */
[----:B------:R-:W-:Y:S11]  /*5c20*/  UIMAD UR13, UR6, UR50, UR13 ;  /* 0x00000032060d72a4 */ /* 0x000ff6000f8e020d */
[----:B------:R-:W-:Y:S01]  /*5c30*/  @!UPT UIADD3 URZ, UPT, UPT, URZ, URZ, URZ ;  /* 0x000000fffffff290 */ /* 0x000fe2000fffe0ff */
.L_x_113:
[----:B------:R-:W2:Y:S01]  /*5c40*/  @!UP3 LDCU.128 UR28, c[0x0][0xf10] ;  /* 0x0001e200ff1cb7ac */ /* 0x000ea20008000c00 */
[----:B------:R-:W-:Y:S02]  /*5c50*/  ISETP.NE.U32.AND P0, PT, RZ, UR40, PT ;  /* 0x00000028ff007c0c */ /* 0x000fe4000bf05070 */
[----:B------:R-:W-:Y:S02]  /*5c60*/  SHF.L.U32 R4, R11, 0x1f, RZ ;  /* 0x0000001f0b047819 */ /* 0x000fe400000006ff */
[----:B------:R-:W-:Y:S01]  /*5c70*/  ISETP.NE.AND.EX P0, PT, RZ, UR41, PT, P0 ;  /* 0x00000029ff007c0c */ /* 0x000fe2000bf05300 */
[----:B------:R-:W4:Y:S01]  /*5c80*/  @!UP3 LDCU UR5, c[0x0][0xf0c] ;  /* 0x0001e180ff05b7ac */ /* 0x000f220008000800 */
[----:B------:R-:W-:Y:S02]  /*5c90*/  USHF.L.U32 UR35, UR20, 0x7, URZ ;  /* 0x0000000714237899 */ /* 0x000fe400080006ff */
[----:B------:R-:W-:Y:S02]  /*5ca0*/  USHF.L.U32 UR34, UR11, 0x7, URZ ;  /* 0x000000070b227899 */ /* 0x000fe400080006ff */
[----:B--2---:R-:W-:Y:S07]  /*5cb0*/  UIMAD.WIDE.U32 UR6, UR14, UR28, URZ ;  /* 0x0000001c0e0672a5 */ /* 0x004fee000f8e00ff */
[----:B------:R-:W-:Y:S01]  /*5cc0*/  @!UP3 UMOV UR4, UR7 ;  /* 0x000000070004bc82 */ /* 0x000fe20008000000 */
[----:B----4-:R-:W-:Y:S02]  /*5cd0*/  @!UP3 UISETP.NE.AND UP0, UPT, UR5, 0x1, UPT ;  /* 0x000000010500b88c */ /* 0x010fe4000bf05270 */
[----:B------:R-:W-:Y:S02]  /*5ce0*/  @!UP3 USHF.R.U32.HI UR4, URZ, UR29, UR4 ;  /* 0x0000001dff04b299 */ /* 0x000fe40008011604 */
[----:B------:R-:W-:Y:S02]  /*5cf0*/  UIMAD.WIDE.U32 UR6, UR13, UR31, URZ ;  /* 0x0000001f0d0672a5 */ /* 0x000fe4000f8e00ff */
[----:B------:R-:W-:Y:S02]  /*5d00*/  @!UP3 USEL UR8, UR14, UR4, !UP0 ;  /* 0x000000040e08b287 */ /* 0x000fe4000c000000 */
[----:B------:R-:W-:Y:S03]  /*5d10*/  @!UP3 UISETP.NE.AND UP0, UPT, UR30, 0x1, UPT ;  /* 0x000000011e00b88c */ /* 0x000fe6000bf05270 */
[----:B------:R-:W-:Y:S02]  /*5d20*/  @!UP3 UMOV UR6, UR7 ;  /* 0x000000070006bc82 */ /* 0x000fe40008000000 */
[----:B------:R-:W2:Y:S02]  /*5d30*/  @!UP3 LDCU UR4, c[0x0][0xf20] ;  /* 0x0001e400ff04b7ac */ /* 0x000ea40008000800 */
[----:B--2---:R-:W-:Y:S04]  /*5d40*/  @!UP3 USHF.R.U32.HI UR6, URZ, UR4, UR6 ;  /* 0x00000004ff06b299 */ /* 0x004fe80008011606 */
[----:B------:R-:W-:Y:S04]  /*5d50*/  @!UP3 USEL UR6, UR13, UR6, !UP0 ;  /* 0x000000060d06b287 */ /* 0x000fe8000c000000 */
[----:B------:R-:W-:Y:S02]  /*5d60*/  @!UP3 UIADD3 UR4, UPT, UPT, -UR8, UR6, URZ ;  /* 0x000000060804b290 */ /* 0x000fe4000fffe1ff */
[----:B------:R-:W-:Y:S02]  /*5d70*/  @!UP3 UIADD3 UR6, UPT, UPT, UR8, -UR6, URZ ;  /* 0x800000060806b290 */ /* 0x000fe4000fffe0ff */
[----:B------:R-:W-:Y:S02]  /*5d80*/  @!UP3 UIMAD UR14, UR4, UR5, UR14 ;  /* 0x00000005040eb2a4 */ /* 0x000fe4000f8e020e */
[----:B------:R-:W-:Y:S01]  /*5d90*/  @!UP3 UIMAD UR13, UR6, UR30, UR13 ;  /* 0x0000001e060db2a4 */ /* 0x000fe2000f8e020d */
[----:B------:R-:W-:Y:S11]  /*5da0*/  BRA.U UP4, `(.L_x_114) ;  /* 0x0000000104107547 */ /* 0x000ff6000b800000 */
[----:B-1----:R-:W-:Y:S04]  /*5db0*/  MOV R0, UR47 ;  /* 0x0000002f00007c02 */ /* 0x002fe80008000f00 */
[----:B------:R-:W-:Y:S04]  /*5dc0*/  SHF.L.U32 R5, R0, 0x1f, RZ ;  /* 0x0000001f00057819 */ /* 0x000fe800000006ff */
[----:B------:R-:W1:Y:S02]  /*5dd0*/  SYNCS.PHASECHK.TRANS64.TRYWAIT P1, [UR21+0x1f8], R5 ;  /* 0x0001f805ff0075a7 */ /* 0x000e640008021115 */
[----:B-1----:R-:W-:Y:S05]  /*5de0*/  @!P1 BRA `(.L_x_115) ;  /* 0x0000005c00709947 */ /* 0x002fea0003800000 */
.L_x_114:
[----:B------:R-:W-:Y:S05]  /*5df0*/  BRA.U !UP6, `(.L_x_116) ;  /* 0x000000010e387547 */ /* 0x000fea000b800000 */
[----:B------:R-:W-:Y:S01]  /*5e00*/  UPLOP3.LUT UP1, UPT, UPT, UPT, UP5, 0x80, 0x8 ;  /* 0x000000000008789c */ /* 0x000fe20003f2f050 */
[----:B-1----:R-:W-:Y:S01]  /*5e10*/  HFMA2 R0, -RZ, RZ, 0, 5.9604644775390625e-08 ;  /* 0x00000001ff007431 */ /* 0x002fe200000001ff */
[----:B------:R-:W1:Y:S01]  /*5e20*/  LDCU.64 UR8, c[0x0][0x358] ;  /* 0x00006b00ff0877ac */ /* 0x000e620008000a00 */
[----:B------:R-:W-:Y:S03]  /*5e30*/  IMAD.MOV.U32 R80, RZ, RZ, 0x1 ;  /* 0x00000001ff507424 */ /* 0x000fe600078e00ff */
[----:B------:R-:W-:Y:S05]  /*5e40*/  PLOP3.LUT P1, PT, PT, PT, UP1, 0x80, 0x8 ;  /* 0x000000000008781c */ /* 0x000fea0003f2f018 */
[----:B------:R-:W2:Y:S01]  /*5e50*/  @UP1 LDCU.64 UR4, c[0x0][0xc88] ;  /* 0x00019100ff0417ac */ /* 0x000ea20008000a00 */
[----:B------:R-:W-:Y:S07]  /*5e60*/  @UP1 UIMAD UR6, UR44, UR40, URZ ;  /* 0x000000282c0612a4 */ /* 0x000fee000f8e02ff */
[----:B------:R-:W-:Y:S01]  /*5e70*/  @!P1 PRMT R80, R0, 0x7610, R80 ;  /* 0x0000761000509816 */ /* 0x000fe20000000050 */
[----:B--2---:R-:W-:Y:S06]  /*5e80*/  @UP1 UIMAD.WIDE UR4, UR6, 0x4, UR4 ;  /* 0x00000004060418a5 */ /* 0x004fec000f8e0204 */
[----:B------:R-:W-:Y:S01]  /*5e90*/  IMAD.U32 R6, RZ, RZ, UR4 ;  /* 0x00000004ff067e24 */ /* 0x000fe2000f8e00ff */
[----:B------:R-:W-:Y:S04]  /*5ea0*/  MOV R7, UR5 ;  /* 0x0000000500077c02 */ /* 0x000fe80008000f00 */
[----:B------:R-:W2:Y:S01]  /*5eb0*/  @!UP1 LDCU UR4, c[0x0][0xc80] ;  /* 0x00019000ff0497ac */ /* 0x000ea20008000800 */
[----:B-1---5:R4:W5:Y:S02]  /*5ec0*/  @P1 LDG.E R41, desc[UR8][R6.64] ;  /* 0x0000000806291981 */ /* 0x022964000c1e1900 */
[----:B--2-4-:R-:W-:Y:S07]  /*5ed0*/  @!P1 IMAD.U32 R41, RZ, RZ, UR4 ;  /* 0x00000004ff299e24 */ /* 0x014fee000f8e00ff */
.L_x_116:
[----:B-----5:R-:W-:Y:S01]  /*5ee0*/  @!P0 FSETP.EQ.AND P2, PT, R41, RZ, PT ;  /* 0x000000ff2900820b */ /* 0x020fe20003f42000 */
[----:B------:R-:W-:Y:S01]  /*5ef0*/  @!UPT UIADD3 URZ, UPT, UPT, URZ, URZ, URZ ;  /* 0x000000fffffff290 */ /* 0x000fe2000fffe0ff */
[----:B------:R-:W-:Y:S11]  /*5f00*/  @!P0 BRA `(.L_x_117) ;  /* 0x0000000000148947 */ /* 0x000ff60003800000 */
[----:B------:R-:W-:Y:S02]  /*5f10*/  LOP3.LUT P0, RZ, R80, 0xff, RZ, 0xc0, !PT ;  /* 0x000000ff50ff7812 */ /* 0x000fe4000780c0ff */
[----:B------:R-:W-:Y:S04]  /*5f20*/  PLOP3.LUT P2, PT, PT, PT, UP1, 0x80, 0x8 ;  /* 0x000000000008781c */ /* 0x000fe80003f4f018 */
[----:B------:R-:W-:Y:S07]  /*5f30*/  PLOP3.LUT P2, PT, P2, PT, PT, 0x8, 0x80 ;  /* 0x000000000080781c */ /* 0x000fee000174e170 */
[----:B------:R-:W-:Y:S11]  /*5f40*/  @P0 FSETP.EQ.AND P2, PT, R41, RZ, PT ;  /* 0x000000ff2900020b */ /* 0x000ff60003f42000 */
[----:B------:R-:W-:Y:S02]  /*5f50*/  @!UPT UIADD3 URZ, UPT, UPT, URZ, URZ, URZ ;  /* 0x000000fffffff290 */ /* 0x000fe4000fffe0ff */
.L_x_117:
[----:B------:R-:W2:Y:S01]  /*5f60*/  SYNCS.PHASECHK.TRANS64.TRYWAIT P0, [UR21+0x1d0], R4 ;  /* 0x0001d004ff0075a7 */ /* 0x000ea20008001115 */
[----:B------:R-:W-:Y:S04]  /*5f70*/  ELECT P1, URZ, PT ;  /* 0x0000000000ff782f */ /* 0x000fe80003820000 */
[----:B------:R-:W-:Y:S01]  /*5f80*/  PLOP3.LUT P1, PT, P2, P1, PT, 0xf2, 0x2f ;  /* 0x00000000002f781c */ /* 0x000fe20001723e72 */
[----:B------:R-:W-:Y:S01]  /*5f90*/  @!UPT UIADD3 URZ, UPT, UPT, URZ, URZ, URZ ;  /* 0x000000fffffff290 */ /* 0x000fe2000fffe0ff */
[----:B--2---:R-:W-:Y:S11]  /*5fa0*/  @!P0 BRA `(.L_x_118) ;  /* 0x0000005c00188947 */ /* 0x004ff60003800000 */
.L_x_250:
[----:B------:R-:W-:Y:S01]  /*5fb0*/  @!P1 IADD3 R2, P0, PT, R12, 0x980, RZ ;  /* 0x000009800c029810 */ /* 0x000fe20007f1e0ff */
[----:B------:R-:W-:Y:S01]  /*5fc0*/  VOTEU.ALL UP0, P1 ;  /* 0x0000000000ff7886 */ /* 0x000fe20000800000 */
[----:B------:R-:W-:Y:S01]  /*5fd0*/  UMOV UR6, 0x0 ;  /* 0x0000000000067882 */ /* 0x000fe20000000000 */
[----:B------:R-:W-:Y:S01]  /*5fe0*/  UMOV UR7, 0x10000000 ;  /* 0x1000000000077882 */ /* 0x000fe20000000000 */
[----:B------:R-:W-:Y:S01]  /*5ff0*/  @!P1 R2UR UR5, R2 ;  /* 0x00000000020592ca */ /* 0x000fe200000e0000 */
[----:B-1----:R-:W-:Y:S01]  /*6000*/  @!P1 IMAD.X R0, RZ, RZ, R13, P0 ;  /* 0x000000ffff009224 */ /* 0x002fe200000e060d */
[----:B------:R-:W-:Y:S01]  /*6010*/  @!UP0 UIADD3 UR32, UPT, UPT, UR21, 0x400, URZ ;  /* 0x0000040015208890 */ /* 0x000fe2000fffe0ff */
[----:B------:R-:W-:Y:S01]  /*6020*/  VOTEU.ALL UP0, P1 ;  /* 0x0000000000ff7886 */ /* 0x000fe20000800000 */
[----:B------:R-:W-:Y:S02]  /*6030*/  UMOV UR36, UR44 ;  /* 0x0000002c00247c82 */ /* 0x000fe40008000000 */
[----:B------:R-:W-:Y:S01]  /*6040*/  @!P1 R2UR UR4, R0 ;  /* 0x00000000000492ca */ /* 0x000fe200000e0000 */
[----:B------:R-:W-:Y:S06]  /*6050*/  @!P1 IMAD.MOV.U32 R0, RZ, RZ, 0x2000 ;  /* 0x00002000ff009424 */ /* 0x000fec00078e00ff */
[----:B------:R-:W-:Y:S06]  /*6060*/  IMAD.U32 R6, RZ, RZ, UR5 ;  /* 0x00000005ff067e24 */ /* 0x000fec000f8e00ff */
[----:B------:R-:W-:Y:S01]  /*6070*/  IMAD.U32 R7, RZ, RZ, UR4 ;  /* 0x00000004ff077e24 */ /* 0x000fe2000f8e00ff */
[----:B------:R-:W-:Y:S04]  /*6080*/  @!P1 R2UR UR4, R6 ;  /* 0x00000000060492ca */ /* 0x000fe800000e0000 */
[----:B------:R-:W-:Y:S11]  /*6090*/  @!P1 R2UR UR5, R7 ;  /* 0x00000000070592ca */ /* 0x000ff600000e0000 */
[----:B------:R-:W-:Y:S02]  /*60a0*/  @!UPT UIADD3 URZ, UPT, UPT, URZ, URZ, URZ ;  /* 0x000000fffffff290 */ /* 0x000fe4000fffe0ff */
[----:B------:R1:W-:Y:S01]  /*60b0*/  @!UP0 UTMALDG.3D [UR32], [UR4], desc[UR6] ;  /* 0x00000620040085b4 */ /* 0x0003e20008011000 */
[----:B------:R2:W-:Y:S01]  /*60c0*/  @!P1 SYNCS.ARRIVE.TRANS64.RED.A0TR RZ, [UR21+0x1b0], R0 ;  /* 0x0001b000ffff99a7 */ /* 0x0005e20008300415 */
[----:B-1----:R-:W-:Y:S09]  /*60d0*/  UPRMT UR4, UR52, 0x654, UR33 ;  /* 0x0000065434047896 */ /* 0x002ff20008000021 */
[----:B------:R-:W-:Y:S01]  /*60e0*/  SYNCS.ARRIVE.TRANS64.RED.A1T0 RZ, [UR4], RZ ;  /* 0x000000ffffff79a7 */ /* 0x000fe20008100404 */
[----:B------:R-:W1:Y:S02]  /*60f0*/  SYNCS.PHASECHK.TRANS64.TRYWAIT P0, [UR21+0x1d8], R4 ;  /* 0x0001d804ff0075a7 */ /* 0x000e640008001115 */
[----:B-12---:R-:W-:Y:S05]  /*6100*/  @!P0 BRA `(.L_x_119) ;  /* 0x0000005800d88947 */ /* 0x006fea0003800000 */
.L_x_252:
[----:B------:R-:W-:Y:S01]  /*6110*/  @!P1 IADD3 R2, P0, PT, R12, 0x980, RZ ;  /* 0x000009800c029810 */ /* 0x000fe20007f1e0ff */
[----:B------:R-:W-:Y:S01]  /*6120*/  VOTEU.ALL UP0, P1 ;  /* 0x0000000000ff7886 */ /* 0x000fe20000800000 */
[----:B------:R-:W-:Y:S01]  /*6130*/  UMOV UR6, 0x0 ;  /* 0x0000000000067882 */ /* 0x000fe20000000000 */
[----:B------:R-:W-:Y:S01]  /*6140*/  UMOV UR7, 0x10000000 ;  /* 0x1000000000077882 */ /* 0x000fe20000000000 */
[----:B------:R-:W-:Y:S01]  /*6150*/  @!P1 R2UR UR5, R2 ;  /* 0x00000000020592ca */ /* 0x000fe200000e0000 */
[----:B------:R-:W-:Y:S01]  /*6160*/  @!P1 IMAD.X R0, RZ, RZ, R13, P0 ;  /* 0x000000ffff009224 */ /* 0x000fe200000e060d */
[----:B------:R-:W-:Y:S02]  /*6170*/  @!UP0 UIADD3 UR26, UPT, UPT, UR34, 0x20, URZ ;  /* 0x00000020221a8890 */ /* 0x000fe4000fffe0ff */
[----:B------:R-:W-:Y:S02]  /*6180*/  @!UP0 UIADD3 UR24, UPT, UPT, UR21, 0x2400, URZ ;  /* 0x0000240015188890 */ /* 0x000fe4000fffe0ff */
[----:B------:R-:W-:Y:S01]  /*6190*/  @!P1 R2UR UR4, R0 ;  /* 0x00000000000492ca */ /* 0x000fe200000e0000 */
[----:B------:R-:W-:Y:S01]  /*61a0*/  VOTEU.ALL UP0, P1 ;  /* 0x0000000000ff7886 */ /* 0x000fe20000800000 */
[----:B------:R-:W-:Y:S01]  /*61b0*/  UMOV UR27, UR35 ;  /* 0x00000023001b7c82 */ /* 0x000fe20008000000 */
[----:B------:R-:W-:Y:S01]  /*61c0*/  UMOV UR28, UR44 ;  /* 0x0000002c001c7c82 */ /* 0x000fe20008000000 */
[----:B------:R-:W-:Y:S03]  /*61d0*/  @!P1 IMAD.MOV.U32 R0, RZ, RZ, 0x2000 ;  /* 0x00002000ff009424 */ /* 0x000fe600078e00ff */
[----:B------:R-:W-:Y:S06]  /*61e0*/  IMAD.U32 R6, RZ, RZ, UR5 ;  /* 0x00000005ff067e24 */ /* 0x000fec000f8e00ff */
[----:B------:R-:W-:Y:S01]  /*61f0*/  IMAD.U32 R7, RZ, RZ, UR4 ;  /* 0x00000004ff077e24 */ /* 0x000fe2000f8e00ff */
[----:B------:R-:W-:Y:S04]  /*6200*/  @!P1 R2UR UR4, R6 ;  /* 0x00000000060492ca */ /* 0x000fe800000e0000 */
[----:B------:R-:W-:Y:S11]  /*6210*/  @!P1 R2UR UR5, R7 ;  /* 0x00000000070592ca */ /* 0x000ff600000e0000 */
[----:B------:R-:W-:Y:S02]  /*6220*/  @!UPT UIADD3 URZ, UPT, UPT, URZ, URZ, URZ ;  /* 0x000000fffffff290 */ /* 0x000fe4000fffe0ff */
[----:B------:R2:W-:Y:S01]  /*6230*/  @!UP0 UTMALDG.3D [UR24], [UR4], desc[UR6] ;  /* 0x00000618040085b4 */ /* 0x0005e20008011000 */
[----:B------:R4:W-:Y:S01]  /*6240*/  @!P1 SYNCS.ARRIVE.TRANS64.RED.A0TR RZ, [UR21+0x1b8], R0 ;  /* 0x0001b800ffff99a7 */ /* 0x0009e20008300415 */
[----:B--2---:R-:W-:Y:S09]  /*6250*/  UPRMT UR4, UR52, 0x654, UR25 ;  /* 0x0000065434047896 */ /* 0x004ff20008000019 */
[----:B------:R-:W-:Y:S01]  /*6260*/  SYNCS.ARRIVE.TRANS64.RED.A1T0 RZ, [UR4], RZ ;  /* 0x000000ffffff79a7 */ /* 0x000fe20008100404 */
[----:B------:R-:W2:Y:S02]  /*6270*/  SYNCS.PHASECHK.TRANS64.TRYWAIT P0, [UR21+0x1e0], R4 ;  /* 0x0001e004ff0075a7 */ /* 0x000ea40008001115 */
[----:B--2-4-:R-:W-:Y:S05]  /*6280*/  @!P0 BRA `(.L_x_120) ;  /* 0x0000005800908947 */ /* 0x014fea0003800000 */
.L_x_254:
[----:B------:R-:W-:Y:S01]  /*6290*/  @!P1 IADD3 R2, P0, PT, R12, 0x980, RZ ;  /* 0x000009800c029810 */ /* 0x000fe20007f1e0ff */
[----:B------:R-:W-:Y:S01]  /*62a0*/  VOTEU.ALL UP0, P1 ;  /* 0x0000000000ff7886 */ /* 0x000fe20000800000 */
[----:B------:R-:W-:Y:S01]  /*62b0*/  UMOV UR6, 0x0 ;  /* 0x0000000000067882 */ /* 0x000fe20000000000 */
[----:B------:R-:W-:Y:S01]  /*62c0*/  UMOV UR7, 0x10000000 ;  /* 0x1000000000077882 */ /* 0x000fe20000000000 */
[----:B------:R-:W-:Y:S01]  /*62d0*/  @!P1 R2UR UR5, R2 ;  /* 0x00000000020592ca */ /* 0x000fe200000e0000 */
[----:B------:R-:W-:Y:S01]  /*62e0*/  @!P1 IMAD.X R0, RZ, RZ, R13, P0 ;  /* 0x000000ffff009224 */ /* 0x000fe200000e060d */
[----:B------:R-:W-:Y:S01]  /*62f0*/  @!UP0 UIADD3 UR18, UPT, UPT, UR34, 0x40, URZ ;  /* 0x0000004022128890 */ /* 0x000fe2000fffe0ff */
[----:B------:R-:W-:Y:S01]  /*6300*/  VIADD R10, R10, 0x1 ;  /* 0x000000010a0a7836 */ /* 0x000fe20000000000 */
        /* <DEDUP_REMOVED lines=17> */
.L_x_256:
[----:B------:R-:W-:Y:S01]  /*6420*/  @!P1 IADD3 R2, P0, PT, R12, 0x980, RZ ;  /* 0x000009800c029810 */ /* 0x000fe20007f1e0ff */
[----:B------:R-:W-:Y:S01]  /*6430*/  VOTEU.ALL UP0, P1 ;  /* 0x0000000000ff7886 */ /* 0x000fe20000800000 */
[----:B------:R-:W-:Y:S01]  /*6440*/  UMOV UR6, 0x0 ;  /* 0x0000000000067882 */ /* 0x000fe20000000000 */
[----:B------:R-:W-:Y:S01]  /*6450*/  UMOV UR7, 0x10000000 ;  /* 0x1000000000077882 */ /* 0x000fe20000000000 */
[----:B------:R-:W-:Y:S01]  /*6460*/  @!P1 R2UR UR5, R2 ;  /* 0x00000000020592ca */ /* 0x000fe200000e0000 */
[----:B------:R-:W-:Y:S01]  /*6470*/  @!P1 IMAD.X R0, RZ, RZ, R13, P0 ;  /* 0x000000ffff009224 */ /* 0x000fe200000e060d */
[----:B------:R-:W-:Y:S01]  /*6480*/  @!UP0 UIADD3 UR10, UPT, UPT, UR34, 0x60, URZ ;  /* 0x00000060220a8890 */ /* 0x000fe2000fffe0ff */
[----:B------:R-:W-:Y:S01]  /*6490*/  R2UR UR16, R82 ;  /* 0x00000000521072ca */ /* 0x000fe200000e0000 */
[----:B------:R-:W-:Y:S01]  /*64a0*/  @!UP0 UIADD3 UR8, UPT, UPT, UR21, 0x6400, URZ ;  /* 0x0000640015088890 */ /* 0x000fe2000fffe0ff */
[----:B------:R-:W-:Y:S01]  /*64b0*/  ISETP.NE.AND P0, PT, R10, 0x2, PT ;  /* 0x000000020a00780c */ /* 0x000fe20003f05270 */
[----:B------:R-:W-:Y:S01]  /*64c0*/  @!UP0 UIADD3 UR9, UPT, UPT, UR21, 0x1c8, URZ ;  /* 0x000001c815098890 */ /* 0x000fe2000fffe0ff */
[----:B------:R-:W-:Y:S01]  /*64d0*/  @!P1 R2UR UR4, R0 ;  /* 0x00000000000492ca */ /* 0x000fe200000e0000 */
[----:B------:R-:W-:Y:S01]  /*64e0*/  VOTEU.ALL UP0, P1 ;  /* 0x0000000000ff7886 */ /* 0x000fe20000800000 */
[----:B------:R-:W-:Y:S01]  /*64f0*/  UMOV UR11, UR35 ;  /* 0x00000023000b7c82 */ /* 0x000fe20008000000 */
[----:B------:R-:W-:Y:S01]  /*6500*/  UMOV UR12, UR44 ;  /* 0x0000002c000c7c82 */ /* 0x000fe20008000000 */
[----:B------:R-:W-:Y:S01]  /*6510*/  SEL R0, RZ, 0x1, P0 ;  /* 0x00000001ff007807 */ /* 0x000fe20000000000 */
[----:B------:R-:W-:Y:S01]  /*6520*/  UIADD3 UR20, UPT, UPT, UR14, UR63, URZ ;  /* 0x0000003f0e147290 */ /* 0x000fe2000fffe0ff */
[----:B-1----:R-:W-:Y:S01]  /*6530*/  IMAD.U32 R4, RZ, RZ, UR5 ;  /* 0x00000005ff047e24 */ /* 0x002fe2000f8e00ff */
[----:B------:R-:W-:Y:S01]  /*6540*/  LOP3.LUT R11, R11, 0x1, RZ, 0x3c, !PT ;  /* 0x000000010b0b7812 */ /* 0x000fe200078e3cff */
[----:B------:R-:W-:Y:S01]  /*6550*/  UMOV UR44, UR37 ;  /* 0x00000025002c7c82 */ /* 0x000fe20008000000 */
[----:B------:R-:W-:Y:S01]  /*6560*/  LOP3.LUT R9, R9, R0, RZ, 0x3c, !PT ;  /* 0x0000000009097212 */ /* 0x000fe200078e3cff */
[----:B------:R-:W-:Y:S01]  /*6570*/  UPLOP3.LUT UP4, UPT, UPT, UPT, UPT, 0x80, 0x8 ;  /* 0x000000000008789c */ /* 0x000fe20003f8f070 */
[----:B------:R-:W-:Y:S02]  /*6580*/  SEL R10, R10, RZ, P0 ;  /* 0x000000ff0a0a7207 */ /* 0x000fe40000000000 */
[----:B------:R-:W-:Y:S01]  /*6590*/  IMAD.U32 R5, RZ, RZ, UR4 ;  /* 0x00000004ff057e24 */ /* 0x000fe2000f8e00ff */
[----:B------:R-:W-:Y:S04]  /*65a0*/  @!P1 R2UR UR4, R4 ;  /* 0x00000000040492ca */ /* 0x000fe800000e0000 */
[----:B------:R-:W-:Y:S11]  /*65b0*/  @!P1 R2UR UR5, R5 ;  /* 0x00000000050592ca */ /* 0x000ff600000e0000 */
[----:B------:R-:W-:Y:S02]  /*65c0*/  @!UPT UIADD3 URZ, UPT, UPT, URZ, URZ, URZ ;  /* 0x000000fffffff290 */ /* 0x000fe4000fffe0ff */
[----:B------:R1:W-:Y:S01]  /*65d0*/  @!UP0 UTMALDG.3D [UR8], [UR4], desc[UR6] ;  /* 0x00000608040085b4 */ /* 0x0003e20008011000 */
[----:B------:R2:W-:Y:S01]  /*65e0*/  @!P1 SYNCS.ARRIVE.TRANS64.RED.A0TR RZ, [UR21+0x1c8], R3 ;  /* 0x0001c803ffff99a7 */ /* 0x0005e20008300415 */
[----:B------:R-:W-:Y:S01]  /*65f0*/  SYNCS.ARRIVE.TRANS64.RED.A1T0 RZ, [UR43], RZ ;  /* 0x000000ffffff79a7 */ /* 0x000fe2000810042b */
[----:B-1----:R-:W-:Y:S01]  /*6600*/  UIADD3 UR11, UPT, UPT, UR13, UR16, URZ ;  /* 0x000000100d0b7290 */ /* 0x002fe2000fffe0ff */
[----:B------:R-:W-:Y:S11]  /*6610*/  BRA.U UP2, `(.L_x_122) ;  /* 0xfffffff1024c7547 */ /* 0x000ff6000b83ffff */
[----:B--2---:R-:W-:-:S04]  /*6620*/  SHF.L.U32 R3, R11, 0x1f, RZ ;  /* 0x0000001f0b037819 */ /* 0x004fc800000006ff */
[----:B------:R-:W1:Y:S02]  /*6630*/  SYNCS.PHASECHK.TRANS64.TRYWAIT P0, [UR21+0x1d0], R3 ;  /* 0x0001d003ff0075a7 */ /* 0x000e640008001115 */
[----:B-1----:R-:W-:Y:S05]  /*6640*/  @!P0 BRA `(.L_x_123) ;  /* 0x0000005400d08947 */ /* 0x002fea0003800000 */
.L_x_258:
[----:B------:R-:W2:Y:S02]  /*6650*/  SYNCS.PHASECHK.TRANS64.TRYWAIT P0, [UR21+0x1d8], R3 ;  /* 0x0001d803ff0075a7 */ /* 0x000ea40008001115 */
[----:B--2---:R-:W-:Y:S05]  /*6660*/  @!P0 BRA `(.L_x_124) ;  /* 0x0000005400e08947 */ /* 0x004fea0003800000 */
.L_x_260:
[----:B------:R-:W2:Y:S02]  /*6670*/  SYNCS.PHASECHK.TRANS64.TRYWAIT P0, [UR21+0x1e0], R3 ;  /* 0x0001e003ff0075a7 */ /* 0x000ea40008001115 */
[----:B--2---:R-:W-:Y:S05]  /*6680*/  @!P0 BRA `(.L_x_125) ;  /* 0x0000005400f08947 */ /* 0x004fea0003800000 */
.L_x_262:
[----:B-1----:R-:W-:-:S07]  /*6690*/  MOV R0, UR21 ;  /* 0x0000001500007c02 */ /* 0x002fce0008000f00 */
.L_x_126:
[----:B-1----:R-:W-:-:S04]  /*66a0*/  SHF.L.U32 R3, R11, 0x1f, RZ ;  /* 0x0000001f0b037819 */ /* 0x002fc800000006ff */
[----:B------:R1:W2:Y:S03]  /*66b0*/  SYNCS.PHASECHK.TRANS64.TRYWAIT P0, [R0+URZ+0x1e8], R3 ;  /* 0x0001e803000075a7 */ /* 0x0002a600080011ff */
[----:B--2---:R-:W-:Y:S05]  /*66c0*/  @!P0 NANOSLEEP.SYNCS 0x989680 ;  /* 0x009896800000895d */ /* 0x004fea0003900000 */
[----:B------:R-:W2:Y:S02]  /*66d0*/  @!P0 SYNCS.PHASECHK.TRANS64 P0, [R0+URZ+0x1e8], R3 ;  /* 0x0001e803000085a7 */ /* 0x000ea400080010ff */
[----:B--23--:R-:W-:Y:S05]  /*66e0*/  @P0 EXIT ;  /* 0x000000000000094d */ /* 0x00cfea0003800000 */
[----:B------:R-:W-:Y:S05]  /*66f0*/  BRA `(.L_x_126) ;  /* 0xfffffffc00e87947 */ /* 0x000fea000383ffff */
.L_x_111:
[----:B------:R-:W-:-:S06]  /*6700*/  UISETP.GE.AND UP0, UPT, UR21, 0x4, UPT ;  /* 0x000000041500788c */ /* 0x000fcc000bf06270 */
[----:B------:R-:W-:-:S13]  /*6710*/  PLOP3.LUT P0, PT, PT, PT, UP0, 0x80, 0x8 ;  /* 0x000000000008781c */ /* 0x000fda0003f0f008 */
[----:B------:R-:W-:Y:S05]  /*6720*/  @!P0 EXIT ;  /* 0x000000000000894d */ /* 0x000fea0003800000 */
[----:B------:R-:W-:Y:S01]  /*6730*/  BAR.SYNC.DEFER_BLOCKING 0x6, 0xa0 ;  /* 0x0182800000007b1d */ /* 0x000fe20000010000 */
[C---:B------:R-:W-:Y:S01]  /*6740*/  IMAD.SHL.U32 R2, R94.reuse, 0x20, RZ ;  /* 0x000000205e027824 */ /* 0x040fe200078e00ff */
[C---:B------:R-:W-:Y:S01]  /*6750*/  SHF.L.U32 R37, R94.reuse, 0x10, RZ ;  /* 0x000000105e257819 */ /* 0x040fe200000006ff */
[C---:B------:R-:W-:Y:S01]  /*6760*/  IMAD.SHL.U32 R93, R94.reuse, 0x4, RZ ;  /* 0x000000045e5d7824 */ /* 0x040fe200078e00ff */
[----:B------:R-:W-:Y:S01]  /*6770*/  LOP3.LUT R95, R94, 0x60, RZ, 0xc0, !PT ;  /* 0x000000605e5f7812 */ /* 0x000fe200078ec0ff */
[----:B------:R-:W-:Y:S01]  /*6780*/  HFMA2 R86, -RZ, RZ, 0, 0 ;  /* 0x00000000ff567431 */ /* 0x000fe200000001ff */
[----:B------:R-:W-:Y:S02]  /*6790*/  UMOV UR43, 0x400 ;  /* 0x00000400002b7882 */ /* 0x000fe40000000000 */
[----:B------:R-:W1:Y:S01]  /*67a0*/  LDC.64 R78, c[0x0][0xcb0] ;  /* 0x00032c00ff4e7b82 */ /* 0x000e620000000a00 */
[----:B------:R-:W-:Y:S01]  /*67b0*/  ULEA UR43, UR52, UR43, 0x18 ;  /* 0x0000002b342b7291 */ /* 0x000fe2000f8ec0ff */
[----:B------:R-:W-:Y:S01]  /*67c0*/  LOP3.LUT R6, R2, 0xc0, RZ, 0xc0, !PT ;  /* 0x000000c002067812 */ /* 0x000fe200078ec0ff */
[----:B------:R-:W2:Y:S01]  /*67d0*/  LDCU.64 UR6, c[0x0][0xc90] ;  /* 0x00019200ff0677ac */ /* 0x000ea20008000a00 */
[----:B------:R-:W-:Y:S01]  /*67e0*/  LOP3.LUT R92, R94, 0x2, RZ, 0xc0, !PT ;  /* 0x000000025e5c7812 */ /* 0x000fe200078ec0ff */
[----:B------:R-:W-:Y:S01]  /*67f0*/  IMAD.MOV.U32 R90, RZ, RZ, 0x1 ;  /* 0x00000001ff5a7424 */ /* 0x000fe200078e00ff */
[----:B------:R-:W-:Y:S01]  /*6800*/  LOP3.LUT R93, R6, 0x18, R93, 0xf8, !PT ;  /* 0x00000018065d7812 */ /* 0x000fe200078ef85d */
[----:B------:R-:W-:Y:S01]  /*6810*/  UIADD3 UR4, UPT, UPT, UR43, 0x400, URZ ;  /* 0x000004002b047890 */ /* 0x000fe2000fffe0ff */
[----:B------:R-:W3:Y:S01]  /*6820*/  LDC.64 R76, c[0x0][0xca8] ;  /* 0x00032a00ff4c7b82 */ /* 0x000ee20000000a00 */
[----:B------:R-:W-:Y:S01]  /*6830*/  LOP3.LUT R37, R37, 0x600000, RZ, 0xc0, !PT ;  /* 0x0060000025257812 */ /* 0x000fe200078ec0ff */
[----:B------:R-:W-:Y:S01]  /*6840*/  IMAD.MOV.U32 R36, RZ, RZ, RZ ;  /* 0x000000ffff247224 */ /* 0x000fe200078e00ff */
[----:B------:R-:W-:-:S02]  /*6850*/  LOP3.LUT R93, R93, 0xf20, R2, 0xf8, !PT ;  /* 0x00000f205d5d7812 */ /* 0x000fc400078ef802 */
[----:B------:R-:W-:Y:S01]  /*6860*/  CS2R R88, SRZ ;  /* 0x0000000000587805 */ /* 0x000fe2000001ff00 */
[----:B------:R-:W-:Y:S01]  /*6870*/  IMAD.U32 R84, RZ, RZ, UR4 ;  /* 0x00000004ff547e24 */ /* 0x000fe2000f8e00ff */
[----:B------:R-:W-:Y:S01]  /*6880*/  LOP3.LUT R94, R94, 0x4, RZ, 0xc0, !PT ;  /* 0x000000045e5e7812 */ /* 0x000fe200078ec0ff */
[----:B------:R-:W4:Y:S01]  /*6890*/  LDCU UR60, c[0x0][0x370] ;  /* 0x00006e00ff3c77ac */ /* 0x000f220008000800 */
[----:B------:R-:W4:Y:S02]  /*68a0*/  LDS R0, [UR43+0x290] ;  /* 0x0002902bff007984 */ /* 0x000f240008000800 */
[----:B------:R-:W-:Y:S01]  /*68b0*/  LEA R93, R93, R84, 0x1 ;  /* 0x000000545d5d7211 */ /* 0x000fe200078e08ff */
[----:B------:R-:W1:Y:S01]  /*68c0*/  LDCU UR42, c[0x0][0xf0c] ;  /* 0x0001e180ff2a77ac */ /* 0x000e620008000800 */
[----:B--2---:R-:W-:Y:S01]  /*68d0*/  IMAD.U32 R97, RZ, RZ, UR6 ;  /* 0x00000006ff617e24 */ /* 0x004fe2000f8e00ff */
[----:B------:R-:W-:Y:S02]  /*68e0*/  MOV R96, UR7 ;  /* 0x0000000700607c02 */ /* 0x000fe40008000f00 */
[--C-:B------:R-:W-:Y:S01]  /*68f0*/  IMAD R92, R92, -0x10, R93.reuse ;  /* 0xfffffff05c5c7824 */ /* 0x100fe200078e025d */
[----:B------:R-:W2:Y:S01]  /*6900*/  LDCU UR38, c[0x0][0xf30] ;  /* 0x0001e600ff2677ac */ /* 0x000ea20008000800 */
[----:B------:R-:W-:Y:S01]  /*6910*/  IMAD R91, R94, -0x10, R93 ;  /* 0xfffffff05e5b7824 */ /* 0x000fe200078e025d */
[----:B------:R-:W1:Y:S01]  /*6920*/  LDCU.64 UR54, c[0x0][0xc88] ;  /* 0x00019100ff3677ac */ /* 0x000e620008000a00 */
[----:B------:R-:W1:Y:S01]  /*6930*/  LDCU.64 UR40, c[0x0][0xf28] ;  /* 0x0001e500ff2877ac */ /* 0x000e620008000a00 */
[----:B------:R-:W1:Y:S01]  /*6940*/  LDCU.128 UR56, c[0x0][0xf10] ;  /* 0x0001e200ff3877ac */ /* 0x000e620008000c00 */
[----:B------:R-:W1:Y:S01]  /*6950*/  LDCU UR53, c[0x0][0x374] ;  /* 0x00006e80ff3577ac */ /* 0x000e620008000800 */
[----:B------:R-:W-:Y:S01]  /*6960*/  UMOV UR47, URZ ;  /* 0x000000ff002f7c82 */ /* 0x000fe20008000000 */
[----:B------:R-:W-:Y:S01]  /*6970*/  UMOV UR46, URZ ;  /* 0x000000ff002e7c82 */ /* 0x000fe20008000000 */
[----:B-1234-:R-:W-:-:S07]  /*6980*/  IMAD.IADD R37, R0, 0x1, R37 ;  /* 0x0000000100257824 */ /* 0x01efce00078e0225 */
.L_x_170:
[----:B------:R-:W-:Y:S02]  /*6990*/  LEA R3, R86, UR43, 0x3 ;  /* 0x0000002b56037c11 */ /* 0x000fe4000f8e18ff */
[----:B------:R-:W-:Y:S02]  /*69a0*/  SHF.L.U32 R0, R88, 0x1f, RZ ;  /* 0x0000001f58007819 */ /* 0x000fe400000006ff */
[----:B------:R-:W-:Y:S02]  /*69b0*/  LEA R5, R86, UR43, 0x4 ;  /* 0x0000002b56057c11 */ /* 0x000fe4000f8e20ff */
[----:B-1----:R-:W1:Y:S02]  /*69c0*/  SYNCS.PHASECHK.TRANS64.TRYWAIT P0, [R3+URZ+0x200], R0 ;  /* 0x00020000030075a7 */ /* 0x002e6400080011ff */
[----:B-12---:R-:W-:Y:S05]  /*69d0*/  @!P0 BRA `(.L_x_127) ;  /* 0x0000005400348947 */ /* 0x006fea0003800000 */
.L_x_263:
[----:B------:R-:W2:Y:S01]  /*69e0*/  LDS.128 R4, [R5+0x270] ;  /* 0x0002700005047984 */ /* 0x000ea20000000c00 */
[----:B------:R-:W-:Y:S01]  /*69f0*/  UISETP.GE.AND UP0, UPT, UR39, 0x1, UPT ;  /* 0x000000012700788c */ /* 0x000fe2000bf06270 */
[----:B------:R-:W-:Y:S01]  /*6a00*/  @!PT LDS RZ, [RZ] ;  /* 0x00000000fffff984 */ /* 0x000fe20000000800 */
[----:B------:R-:W-:Y:S01]  /*6a10*/  @!PT LDS RZ, [RZ] ;  /* 0x00000000fffff984 */ /* 0x000fe20000000800 */
[----:B------:R-:W-:Y:S01]  /*6a20*/  @!PT LDS RZ, [RZ] ;  /* 0x00000000fffff984 */ /* 0x000fe20000000800 */
[----:B------:R-:W-:Y:S01]  /*6a30*/  @!PT LDS RZ, [RZ] ;  /* 0x00000000fffff984 */ /* 0x000fe20000000800 */
[----:B------:R3:W-:Y:S06]  /*6a40*/  MEMBAR.ALL.CTA ;  /* 0x0000000000007992 */ /* 0x0007ec0000008000 */
[----:B---3--:R-:W3:Y:S01]  /*6a50*/  FENCE.VIEW.ASYNC.S ;  /* 0x00000000000073c6 */ /* 0x008ee20000000000 */
[----:B--2---:R-:W-:Y:S11]  /*6a60*/  LOP3.LUT P0, RZ, R6, 0x1, RZ, 0xc0, !PT ;  /* 0x0000000106ff7812 */ /* 0x004ff6000780c0ff */
[----:B------:R-:W-:Y:S02]  /*6a70*/  @!UPT UIADD3 URZ, UPT, UPT, URZ, URZ, URZ ;  /* 0x000000fffffff290 */ /* 0x000fe4000fffe0ff */
[----:B---3--:R-:W-:Y:S01]  /*6a80*/  VOTEU.ANY UP1, P0 ;  /* 0x0000000000ff7886 */ /* 0x008fe20000020100 */
[----:B------:R-:W-:Y:S01]  /*6a90*/  PLOP3.LUT P0, PT, PT, PT, UP1, 0x80, 0x8 ;  /* 0x000000000008781c */ /* 0x000fe20003f0f018 */
[----:B------:R-:W-:Y:S11]  /*6aa0*/  UP2UR UR62, UPR, URZ, 0x2 ;  /* 0x00000002ff3e7883 */ /* 0x000ff60008000000 */
[----:B------:R-:W-:Y:S01]  /*6ab0*/  @!UPT UIADD3 URZ, UPT, UPT, URZ, URZ, URZ ;  /* 0x000000fffffff290 */ /* 0x000fe2000fffe0ff */
[----:B-1----:R-:W-:Y:S02]  /*6ac0*/  @P0 SHF.R.U32.HI R0, RZ, 0x10, R5 ;  /* 0x00000010ff000819 */ /* 0x002fe40000011605 */
        /* <DEDUP_REMOVED lines=12> */
[----:B------:R-:W2:Y:S01]  /*6b90*/  LDCU UR10, c[0x0][0xf20] ;  /* 0x0001e400ff0a77ac */ /* 0x000ea20008000800 */
[----:B------:R-:W-:Y:S02]  /*6ba0*/  UIMAD.WIDE.U32 UR4, UR53, UR59, URZ ;  /* 0x0000003b350472a5 */ /* 0x000fe4000f8e00ff */
[----:B------:R-:W-:Y:S02]  /*6bb0*/  UIMAD.WIDE.U32 UR6, UR60, UR56, URZ ;  /* 0x000000383c0672a5 */ /* 0x000fe4000f8e00ff */
[----:B------:R-:W-:Y:S02]  /*6bc0*/  UISETP.NE.AND UP0, UPT, UR58, 0x1, UPT ;  /* 0x000000013a00788c */ /* 0x000fe4000bf05270 */
[----:B------:R-:W-:Y:S02]  /*6bd0*/  UIMAD.WIDE.U32 UR8, UR36, UR59, URZ ;  /* 0x0000003b240872a5 */ /* 0x000fe4000f8e00ff */
[----:B------:R-:W-:Y:S02]  /*6be0*/  UIMAD.WIDE.U32 UR12, UR37, UR56, URZ ;  /* 0x00000038250c72a5 */ /* 0x000fe4000f8e00ff */
[----:B------:R-:W-:Y:S02]  /*6bf0*/  UISETP.NE.AND UP1, UPT, UR42, 0x1, UPT ;  /* 0x000000012a00788c */ /* 0x000fe4000bf25270 */
[----:B------:R-:W-:Y:S01]  /*6c00*/  UISETP.NE.AND UP2, UPT, UR39, 0x1, UPT ;  /* 0x000000012700788c */ /* 0x000fe2000bf45270 */
[----:B------:R-:W-:Y:S02]  /*6c10*/  UMOV UR4, UR5 ;  /* 0x0000000500047c82 */ /* 0x000fe40008000000 */
[----:B--2---:R-:W-:Y:S03]  /*6c20*/  USHF.R.U32.HI UR5, URZ, UR10, UR4 ;  /* 0x0000000aff057299 */ /* 0x004fe60008011604 */
[----:B------:R-:W-:Y:S02]  /*6c30*/  UMOV UR4, UR7 ;  /* 0x0000000700047c82 */ /* 0x000fe40008000000 */
[----:B------:R-:W-:Y:S02]  /*6c40*/  USHF.R.U32.HI UR7, URZ, UR57, UR4 ;  /* 0x00000039ff077299 */ /* 0x000fe40008011604 */
[----:B------:R-:W-:Y:S02]  /*6c50*/  USEL UR4, UR53, UR5, !UP0 ;  /* 0x0000000535047287 */ /* 0x000fe4000c000000 */
[----:B------:R-:W-:Y:S01]  /*6c60*/  USEL UR7, UR60, UR7, !UP1 ;  /* 0x000000073c077287 */ /* 0x000fe2000c800000 */
[----:B------:R-:W-:Y:S01]  /*6c70*/  UMOV UR5, UR9 ;  /* 0x0000000900057c82 */ /* 0x000fe20008000000 */
[----:B------:R-:W-:Y:S02]  /*6c80*/  UIMAD.WIDE.U32 UR8, UR4, UR40, URZ ;  /* 0x00000028040872a5 */ /* 0x000fe4000f8e00ff */
[----:B------:R-:W-:Y:S03]  /*6c90*/  USHF.R.U32.HI UR6, URZ, UR10, UR5 ;  /* 0x0000000aff067299 */ /* 0x000fe60008011605 */
[----:B------:R-:W-:Y:S01]  /*6ca0*/  UMOV UR5, UR13 ;  /* 0x0000000d00057c82 */ /* 0x000fe20008000000 */
[----:B------:R-:W-:Y:S02]  /*6cb0*/  UIMAD.WIDE.U32 UR12, UR7, UR40, URZ ;  /* 0x00000028070c72a5 */ /* 0x000fe4000f8e00ff */
[----:B------:R-:W-:Y:S02]  /*6cc0*/  USHF.R.U32.HI UR10, URZ, UR57, UR5 ;  /* 0x00000039ff0a7299 */ /* 0x000fe40008011605 */
[----:B------:R-:W-:Y:S01]  /*6cd0*/  USEL UR6, UR36, UR6, !UP0 ;  /* 0x0000000624067287 */ /* 0x000fe2000c000000 */
[----:B------:R-:W-:Y:S02]  /*6ce0*/  UMOV UR5, UR9 ;  /* 0x0000000900057c82 */ /* 0x000fe40008000000 */
[----:B------:R-:W-:Y:S01]  /*6cf0*/  UMOV UR8, UR13 ;  /* 0x0000000d00087c82 */ /* 0x000fe20008000000 */
[----:B------:R-:W-:Y:S02]  /*6d00*/  @UP2 USHF.R.U32.HI UR4, URZ, UR41, UR5 ;  /* 0x00000029ff042299 */ /* 0x000fe40008011605 */
[----:B------:R-:W-:Y:S02]  /*6d10*/  @UP2 USHF.R.U32.HI UR7, URZ, UR41, UR8 ;  /* 0x00000029ff072299 */ /* 0x000fe40008011608 */
[----:B------:R-:W-:Y:S02]  /*6d20*/  UIMAD UR4, UR39, UR4, URZ ;  /* 0x00000004270472a4 */ /* 0x000fe4000f8e02ff */
[----:B------:R-:W-:Y:S02]  /*6d30*/  UIMAD.WIDE.U32 UR12, UR6, UR40, URZ ;  /* 0x00000028060c72a5 */ /* 0x000fe4000f8e00ff */
[----:B------:R-:W-:Y:S02]  /*6d40*/  USEL UR5, UR37, UR10, !UP1 ;  /* 0x0000000a25057287 */ /* 0x000fe4000c800000 */
[----:B------:R-:W-:Y:S02]  /*6d50*/  UIMAD UR8, UR39, UR7, URZ ;  /* 0x00000007270872a4 */ /* 0x000fe4000f8e02ff */
[----:B------:R-:W-:Y:S03]  /*6d60*/  UISETP.GE.AND UP0, UPT, UR6, UR4, UPT ;  /* 0x000000040600728c */ /* 0x000fe6000bf06270 */
[----:B------:R-:W-:Y:S01]  /*6d70*/  UMOV UR4, UR13 ;  /* 0x0000000d00047c82 */ /* 0x000fe20008000000 */
[----:B------:R-:W-:Y:S02]  /*6d80*/  UISETP.GE.OR UP0, UPT, UR5, UR8, UP0 ;  /* 0x000000080500728c */ /* 0x000fe40008706670 */
[----:B------:R-:W-:Y:S02]  /*6d90*/  USHF.R.U32.HI UR4, URZ, UR41, UR4 ;  /* 0x00000029ff047299 */ /* 0x000fe40008011604 */
[----:B------:R-:W-:Y:S02]  /*6da0*/  UIMAD.WIDE.U32 UR8, UR5, UR40, URZ ;  /* 0x00000028050872a5 */ /* 0x000fe4000f8e00ff */
[----:B------:R-:W-:Y:S02]  /*6db0*/  USEL UR12, UR6, UR4, !UP2 ;  /* 0x00000004060c7287 */ /* 0x000fe4000d000000 */
[----:B------:R-:W-:Y:S02]  /*6dc0*/  UIADD3 UR8, UPT, UPT, -UR5, URZ, URZ ;  /* 0x000000ff05087290 */ /* 0x000fe4000fffe1ff */
[----:B------:R-:W-:Y:S01]  /*6dd0*/  UIADD3 UR10, UPT, UPT, -UR12, URZ, URZ ;  /* 0x000000ff0c0a7290 */ /* 0x000fe2000fffe1ff */
[----:B------:R-:W-:Y:S01]  /*6de0*/  @!UP0 UMOV UR4, UR9 ;  /* 0x0000000900048c82 */ /* 0x000fe20008000000 */
[----:B------:R-:W-:Y:S02]  /*6df0*/  UIADD3 UR9, UPT, UPT, -UR6, URZ, URZ ;  /* 0x000000ff06097290 */ /* 0x000fe4000fffe1ff */
[----:B------:R-:W-:Y:S02]  /*6e00*/  @!UP0 USHF.R.U32.HI UR4, URZ, UR41, UR4 ;  /* 0x00000029ff048299 */ /* 0x000fe40008011604 */
[----:B------:R-:W-:Y:S02]  /*6e10*/  UIMAD UR10, UR39, UR10, UR6 ;  /* 0x0000000a270a72a4 */ /* 0x000fe4000f8e0206 */
[----:B------:R-:W-:Y:S04]  /*6e20*/  @!UP0 USEL UR4, UR5, UR4, !UP2 ;  /* 0x0000000405048287 */ /* 0x000fe8000d000000 */
[----:B------:R-:W-:Y:S02]  /*6e30*/  @!UP0 UIMAD UR10, UR7, UR10, UR4 ;  /* 0x0000000a070a82a4 */ /* 0x000fe4000f8e0204 */
[----:B------:R-:W-:Y:S02]  /*6e40*/  @!UP0 UIADD3 UR12, UPT, UPT, UR12, -UR4, URZ ;  /* 0x800000040c0c8290 */ /* 0x000fe4000fffe0ff */
[----:B------:R-:W-:Y:S02]  /*6e50*/  UIMAD UR7, UR42, UR8, UR37 ;  /* 0x000000082a0772a4 */ /* 0x000fe4000f8e0225 */
[----:B------:R-:W-:Y:S02]  /*6e60*/  @!UP0 UIMAD UR6, UR12, UR39, UR5 ;  /* 0x000000270c0682a4 */ /* 0x000fe4000f8e0205 */
[----:B------:R-:W-:Y:S01]  /*6e70*/  UIMAD UR4, UR58, UR9, UR36 ;  /* 0x000000093a0472a4 */ /* 0x000fe2000f8e0224 */
[----:B------:R-:W-:Y:S02]  /*6e80*/  @!UP0 UMOV UR5, UR10 ;  /* 0x0000000a00058c82 */ /* 0x000fe40008000000 */
[----:B------:R-:W-:Y:S02]  /*6e90*/  UIMAD UR37, UR5, UR42, UR7 ;  /* 0x0000002a052572a4 */ /* 0x000fe4000f8e0207 */
[----:B------:R-:W-:Y:S11]  /*6ea0*/  UIMAD UR36, UR6, UR58, UR4 ;  /* 0x0000003a062472a4 */ /* 0x000ff6000f8e0204 */
[----:B------:R-:W-:Y:S01]  /*6eb0*/  @!UPT UIADD3 URZ, UPT, UPT, URZ, URZ, URZ ;  /* 0x000000fffffff290 */ /* 0x000fe2000fffe0ff */
.L_x_128:
[----:B------:R-:W-:Y:S01]  /*6ec0*/  UISETP.NE.AND UP0, UPT, UR38, 0x1, UPT ;  /* 0x000000012600788c */ /* 0x000fe2000bf05270 */
[----:B------:R-:W-:Y:S01]  /*6ed0*/  LOP3.LUT P0, RZ, R84, 0x1b0, RZ, 0xc0, !PT ;  /* 0x000001b054ff7812 */ /* 0x000fe2000780c0ff */
[----:B------:R-:W-:Y:S01]  /*6ee0*/  USHF.L.U32 UR49, UR11, 0x7, URZ ;  /* 0x000000070b317899 */ /* 0x000fe200080006ff */
[----:B------:R-:W-:Y:S01]  /*6ef0*/  BSSY.RECONVERGENT B6, `(.L_x_129) ;  /* 0x0000034000067945 */ /* 0x000fe20003800200 */
[----:B------:R-:W-:Y:S01]  /*6f00*/  USHF.L.U32 UR50, UR20, 0x7, URZ ;  /* 0x0000000714327899 */ /* 0x000fe200080006ff */
[----:B------:R-:W-:Y:S06]  /*6f10*/  IADD3 R86, PT, PT, R86, 0x1, RZ ;  /* 0x0000000156567810 */ /* 0x000fec0007ffe0ff */
[----:B------:R-:W2:Y:S01]  /*6f20*/  @!UP0 LDCU.128 UR12, c[0x0][0xf10] ;  /* 0x0001e200ff0c87ac */ /* 0x000ea20008000c00 */
[----:B------:R-:W3:Y:S01]  /*6f30*/  @!UP0 LDCU UR5, c[0x0][0xf0c] ;  /* 0x0001e180ff0587ac */ /* 0x000ee20008000800 */
[----:B------:R-:W4:Y:S01]  /*6f40*/  @!UP0 LDCU UR10, c[0x0][0xf20] ;  /* 0x0001e400ff0a87ac */ /* 0x000f220008000800 */
[----:B--2---:R-:W-:Y:S02]  /*6f50*/  UIMAD.WIDE.U32 UR8, UR37, UR12, URZ ;  /* 0x0000000c250872a5 */ /* 0x004fe4000f8e00ff */
[----:B------:R-:W-:Y:S02]  /*6f60*/  UIMAD.WIDE.U32 UR6, UR36, UR15, URZ ;  /* 0x0000000f240672a5 */ /* 0x000fe4000f8e00ff */
[----:B------:R-:W-:Y:S03]  /*6f70*/  @!UP0 UISETP.NE.AND UP1, UPT, UR14, 0x1, UPT ;  /* 0x000000010e00888c */ /* 0x000fe6000bf25270 */
[----:B------:R-:W-:Y:S01]  /*6f80*/  @!UP0 UMOV UR4, UR9 ;  /* 0x0000000900048c82 */ /* 0x000fe20008000000 */
[----:B---3--:R-:W-:Y:S02]  /*6f90*/  @!UP0 UISETP.NE.AND UP2, UPT, UR5, 0x1, UPT ;  /* 0x000000010500888c */ /* 0x008fe4000bf45270 */
[----:B------:R-:W-:Y:S01]  /*6fa0*/  @!UP0 USHF.R.U32.HI UR4, URZ, UR13, UR4 ;  /* 0x0000000dff048299 */ /* 0x000fe20008011604 */
[----:B------:R-:W-:Y:S02]  /*6fb0*/  @!UP0 UMOV UR6, UR7 ;  /* 0x0000000700068c82 */ /* 0x000fe40008000000 */
[----:B----4-:R-:W-:Y:S02]  /*6fc0*/  @!UP0 USHF.R.U32.HI UR6, URZ, UR10, UR6 ;  /* 0x0000000aff068299 */ /* 0x010fe40008011606 */
[----:B------:R-:W-:Y:S02]  /*6fd0*/  @!UP0 USEL UR7, UR37, UR4, !UP2 ;  /* 0x0000000425078287 */ /* 0x000fe4000d000000 */
[----:B------:R-:W-:Y:S04]  /*6fe0*/  @!UP0 USEL UR6, UR36, UR6, !UP1 ;  /* 0x0000000624068287 */ /* 0x000fe8000c800000 */
[----:B------:R-:W-:Y:S02]  /*6ff0*/  @!UP0 UIADD3 UR4, UPT, UPT, -UR7, UR6, URZ ;  /* 0x0000000607048290 */ /* 0x000fe4000fffe1ff */
[----:B------:R-:W-:Y:S02]  /*7000*/  @!UP0 UIADD3 UR6, UPT, UPT, UR7, -UR6, URZ ;  /* 0x8000000607068290 */ /* 0x000fe4000fffe0ff */
[----:B------:R-:W-:Y:S02]  /*7010*/  @!UP0 UIMAD UR37, UR4, UR5, UR37 ;  /* 0x00000005042582a4 */ /* 0x000fe4000f8e0225 */
[----:B------:R-:W-:Y:S01]  /*7020*/  @!UP0 UIMAD UR36, UR6, UR14, UR36 ;  /* 0x0000000e062482a4 */ /* 0x000fe2000f8e0224 */
[----:B------:R-:W-:Y:S11]  /*7030*/  @!P0 BRA `(.L_x_130) ;  /* 0x00000000007c8947 */ /* 0x000ff60003800000 */
[----:B------:R-:W2:Y:S01]  /*7040*/  LDCU.64 UR8, c[0x4][0x80] ;  /* 0x01001000ff0877ac */ /* 0x000ea20008000a00 */
[----:B------:R-:W-:Y:S01]  /*7050*/  MOV R2, 0x0 ;  /* 0x0000000000027802 */ /* 0x000fe20000000f00 */
[----:B------:R-:W-:Y:S02]  /*7060*/  HFMA2 R12, -RZ, RZ, 0, 5.9604644775390625e-08 ;  /* 0x00000001ff0c7431 */ /* 0x000fe400000001ff */
[----:B------:R-:W-:Y:S01]  /*7070*/  IMAD.MOV.U32 R8, RZ, RZ, 0x70 ;  /* 0x00000070ff087424 */ /* 0x000fe200078e00ff */
[----:B------:R3:W4:Y:S01]  /*7080*/  LDC.64 R14, c[0x4][R2] ;  /* 0x01000000020e7b82 */ /* 0x0007220000000a00 */
[----:B------:R-:W1:Y:S01]  /*7090*/  LDCU.64 UR6, c[0x4][0x88] ;  /* 0x01001100ff0677ac */ /* 0x000e620008000a00 */
[----:B------:R-:W-:Y:S01]  /*70a0*/  IMAD.MOV.U32 R13, RZ, RZ, RZ ;  /* 0x000000ffff0d7224 */ /* 0x000fe200078e00ff */
[----:B------:R-:W1:Y:S01]  /*70b0*/  LDCU.64 UR4, c[0x4][0x8] ;  /* 0x01000100ff0477ac */ /* 0x000e620008000a00 */
[----:B--2---:R-:W-:Y:S01]  /*70c0*/  MOV R5, UR9 ;  /* 0x0000000900057c02 */ /* 0x004fe20008000f00 */
[----:B------:R-:W-:Y:S01]  /*70d0*/  IMAD.U32 R4, RZ, RZ, UR8 ;  /* 0x00000008ff047e24 */ /* 0x000fe2000f8e00ff */
[----:B-1----:R-:W-:Y:S01]  /*70e0*/  MOV R7, UR7 ;  /* 0x0000000700077c02 */ /* 0x002fe20008000f00 */
[----:B------:R-:W-:Y:S01]  /*70f0*/  IMAD.U32 R6, RZ, RZ, UR6 ;  /* 0x00000006ff067e24 */ /* 0x000fe2000f8e00ff */
[----:B------:R-:W-:Y:S01]  /*7100*/  MOV R11, UR5 ;  /* 0x00000005000b7c02 */ /* 0x000fe20008000f00 */
[----:B------:R-:W-:Y:S02]  /*7110*/  IMAD.U32 R10, RZ, RZ, UR4 ;  /* 0x00000004ff0a7e24 */ /* 0x000fe4000f8e00ff */
[----:B------:R-:W-:Y:S07]  /*7120*/  LEPC R20, `(.L_x_131) ;  /* 0x000000001014794e */ /* 0x000fee0000000000 */
[----:B---345:R-:W-:Y:S05]  /*7130*/  CALL.ABS.NOINC R14 ;  /* 0x000000000e007343 */ /* 0x038fea0003c00000 */
.L_x_131:
[----:B------:R-:W1:Y:S01]  /*7140*/  LDCU.64 UR8, c[0x4][0x80] ;  /* 0x01001000ff0877ac */ /* 0x000e620008000a00 */
[----:B------:R-:W2:Y:S01]  /*7150*/  LDC.64 R2, c[0x4][R2] ;  /* 0x0100000002027b82 */ /* 0x000ea20000000a00 */
[----:B------:R-:W-:Y:S02]  /*7160*/  HFMA2 R12, -RZ, RZ, 0, 5.9604644775390625e-08 ;  /* 0x00000001ff0c7431 */ /* 0x000fe400000001ff */
[----:B------:R-:W-:Y:S02]  /*7170*/  IMAD.MOV.U32 R8, RZ, RZ, 0x70 ;  /* 0x00000070ff087424 */ /* 0x000fe400078e00ff */
[----:B------:R-:W-:Y:S01]  /*7180*/  IMAD.MOV.U32 R13, RZ, RZ, RZ ;  /* 0x000000ffff0d7224 */ /* 0x000fe200078e00ff */
[----:B------:R-:W3:Y:S01]  /*7190*/  LDCU.64 UR6, c[0x4][0x88] ;  /* 0x01001100ff0677ac */ /* 0x000ee20008000a00 */
[----:B------:R-:W4:Y:S01]  /*71a0*/  LDCU.64 UR4, c[0x4][0x8] ;  /* 0x01000100ff0477ac */ /* 0x000f220008000a00 */
[----:B-1----:R-:W-:Y:S02]  /*71b0*/  MOV R4, UR8 ;  /* 0x0000000800047c02 */ /* 0x002fe40008000f00 */
[----:B------:R-:W-:Y:S02]  /*71c0*/  MOV R5, UR9 ;  /* 0x0000000900057c02 */ /* 0x000fe40008000f00 */
[----:B---3--:R-:W-:Y:S01]  /*71d0*/  MOV R7, UR7 ;  /* 0x0000000700077c02 */ /* 0x008fe20008000f00 */
[----:B------:R-:W-:Y:S01]  /*71e0*/  IMAD.U32 R6, RZ, RZ, UR6 ;  /* 0x00000006ff067e24 */ /* 0x000fe2000f8e00ff */
[----:B----4-:R-:W-:Y:S01]  /*71f0*/  MOV R11, UR5 ;  /* 0x00000005000b7c02 */ /* 0x010fe20008000f00 */
[----:B------:R-:W-:Y:S02]  /*7200*/  IMAD.U32 R10, RZ, RZ, UR4 ;  /* 0x00000004ff0a7e24 */ /* 0x000fe4000f8e00ff */
[----:B------:R-:W-:Y:S07]  /*7210*/  LEPC R20, `(.L_x_130) ;  /* 0x000000001014794e */ /* 0x000fee0000000000 */
[----:B--2---:R-:W-:Y:S05]  /*7220*/  CALL.ABS.NOINC R2 ;  /* 0x0000000002007343 */ /* 0x004fea0003c00000 */
.L_x_130:
[----:B------:R-:W-:Y:S05]  /*7230*/  BSYNC.RECONVERGENT B6 ;  /* 0x0000000000067941 */ /* 0x000fea0003800200 */
.L_x_129:
[----:B------:R-:W-:Y:S02]  /*7240*/  R2UR UR6, R83 ;  /* 0x00000000530672ca */ /* 0x000fe400000e0000 */
[----:B------:R-:W-:Y:S02]  /*7250*/  R2UR UR5, R97 ;  /* 0x00000000610572ca */ /* 0x000fe400000e0000 */
[----:B------:R-:W-:Y:S02]  /*7260*/  R2UR UR4, R96 ;  /* 0x00000000600472ca */ /* 0x000fe400000e0000 */
[----:B------:R-:W-:Y:S02]  /*7270*/  ISETP.NE.U32.AND P4, PT, R78, RZ, PT ;  /* 0x000000ff4e00720c */ /* 0x000fe40003f85070 */
[----:B------:R-:W-:Y:S02]  /*7280*/  ISETP.NE.U32.AND P2, PT, RZ, UR54, PT ;  /* 0x00000036ff007c0c */ /* 0x000fe4000bf45070 */
[----:B------:R-:W-:Y:S02]  /*7290*/  ISETP.NE.AND.EX P4, PT, R79, RZ, PT, P4 ;  /* 0x000000ff4f00720c */ /* 0x000fe40003f85340 */
[----:B------:R-:W-:Y:S01]  /*72a0*/  ISETP.NE.AND.EX P2, PT, RZ, UR55, PT, P2 ;  /* 0x00000037ff007c0c */ /* 0x000fe2000bf45320 */
[----:B------:R-:W-:Y:S02]  /*72b0*/  UISETP.NE.AND UP2, UPT, UR6, URZ, UPT ;  /* 0x000000ff0600728c */ /* 0x000fe4000bf45270 */
[----:B------:R-:W-:Y:S04]  /*72c0*/  UISETP.NE.U32.AND UP0, UPT, UR5, URZ, UPT ;  /* 0x000000ff0500728c */ /* 0x000fe8000bf05070 */
[----:B------:R-:W-:Y:S01]  /*72d0*/  UISETP.NE.AND.EX UP1, UPT, UR4, URZ, UPT, UP0 ;  /* 0x000000ff0400728c */ /* 0x000fe2000bf25300 */
[----:B------:R-:W-:Y:S01]  /*72e0*/  PLOP3.LUT P1, PT, PT, PT, UP2, 0x80, 0x8 ;  /* 0x000000000008781c */ /* 0x000fe20003f2f028 */
[----:B------:R-:W-:Y:S03]  /*72f0*/  UPLOP3.LUT UP0, UPT, UPT, UPT, UPT, 0x40, 0x4 ;  /* 0x000000000004789c */ /* 0x000fe60003f0e870 */
[----:B------:R-:W-:Y:S06]  /*7300*/  @UP2 UPLOP3.LUT UP0, UPT, UPT, UPT, UP1, 0x80, 0x8 ;  /* 0x000000000008289c */ /* 0x000fec0003f0f010 */
[----:B------:R-:W-:Y:S01]  /*7310*/  PLOP3.LUT P0, PT, PT, PT, UP0, 0x80, 0x8 ;  /* 0x000000000008781c */ /* 0x000fe20003f0f008 */
[----:B------:R-:W-:Y:S01]  /*7320*/  @!UPT UIADD3 URZ, UPT, UPT, URZ, URZ, URZ ;  /* 0x000000fffffff290 */ /* 0x000fe2000fffe0ff */
[----:B------:R-:W-:Y:S11]  /*7330*/  BRA.U !UP1, `(.L_x_132) ;  /* 0x0000000109407547 */ /* 0x000ff6000b800000 */
[----:B------:R-:W-:Y:S01]  /*7340*/  UISETP.NE.U32.AND UP0, UPT, UR54, URZ, UPT ;  /* 0x000000ff3600728c */ /* 0x000fe2000bf05070 */
[----:B------:R-:W-:Y:S01]  /*7350*/  R2UR UR6, R97 ;  /* 0x00000000610672ca */ /* 0x000fe200000e0000 */
[----:B------:R-:W2:Y:S01]  /*7360*/  LDCU.64 UR8, c[0x0][0x358] ;  /* 0x00006b00ff0877ac */ /* 0x000ea20008000a00 */
[----:B------:R-:W-:Y:S02]  /*7370*/  HFMA2 R80, -RZ, RZ, 0, 5.9604644775390625e-08 ;  /* 0x00000001ff507431 */ /* 0x000fe400000001ff */
[----:B-1----:R-:W-:Y:S01]  /*7380*/  IMAD.MOV.U32 R0, RZ, RZ, 0x1 ;  /* 0x00000001ff007424 */ /* 0x002fe200078e00ff */
[----:B------:R-:W-:Y:S06]  /*7390*/  UISETP.NE.AND.EX UP0, UPT, UR55, URZ, UPT, UP0 ;  /* 0x000000ff3700728c */ /* 0x000fec000bf05300 */
[----:B------:R-:W-:Y:S05]  /*73a0*/  PLOP3.LUT P3, PT, PT, PT, UP0, 0x80, 0x8 ;  /* 0x000000000008781c */ /* 0x000fea0003f6f008 */
[----:B------:R-:W1:Y:S01]  /*73b0*/  @UP0 LDCU.64 UR4, c[0x0][0xc88] ;  /* 0x00019100ff0407ac */ /* 0x000e620008000a00 */
[----:B------:R-:W-:Y:S07]  /*73c0*/  @UP0 UIMAD UR6, UR44, UR6, URZ ;  /* 0x000000062c0602a4 */ /* 0x000fee000f8e02ff */
[----:B------:R-:W-:Y:S01]  /*73d0*/  @!P3 PRMT R80, R0, 0x7610, R80 ;  /* 0x000076100050b816 */ /* 0x000fe20000000050 */
[----:B-1----:R-:W-:Y:S06]  /*73e0*/  @UP0 UIMAD.WIDE UR4, UR6, 0x4, UR4 ;  /* 0x00000004060408a5 */ /* 0x002fec000f8e0204 */
[----:B------:R-:W-:Y:S02]  /*73f0*/  IMAD.U32 R2, RZ, RZ, UR4 ;  /* 0x00000004ff027e24 */ /* 0x000fe4000f8e00ff */
[----:B------:R-:W-:Y:S03]  /*7400*/  IMAD.U32 R3, RZ, RZ, UR5 ;  /* 0x00000005ff037e24 */ /* 0x000fe6000f8e00ff */
[----:B------:R-:W1:Y:S02]  /*7410*/  @!UP0 LDCU UR4, c[0x0][0xc80] ;  /* 0x00019000ff0487ac */ /* 0x000e640008000800 */
[----:B--2--5:R2:W5:Y:S02]  /*7420*/  @P3 LDG.E R41, desc[UR8][R2.64] ;  /* 0x0000000802293981 */ /* 0x024564000c1e1900 */
[----:B-12---:R-:W-:Y:S02]  /*7430*/  @!P3 MOV R41, UR4 ;  /* 0x000000040029bc02 */ /* 0x006fe40008000f00 */
.L_x_132:
[----:B------:R-:W-:Y:S05]  /*7440*/  @!P4 BRA `(.L_x_133) ;  /* 0x000000000024c947 */ /* 0x000fea0003800000 */
[----:B------:R-:W-:Y:S01]  /*7450*/  ISETP.NE.U32.AND P3, PT, R76, RZ, PT ;  /* 0x000000ff4c00720c */ /* 0x000fe20003f65070 */
[----:B------:R-:W2:Y:S03]  /*7460*/  LDCU.64 UR4, c[0x0][0x358] ;  /* 0x00006b00ff0477ac */ /* 0x000ea60008000a00 */
[----:B------:R-:W-:Y:S11]  /*7470*/  ISETP.NE.AND.EX P3, PT, R77, RZ, PT, P3 ;  /* 0x000000ff4d00720c */ /* 0x000ff60003f65330 */
[----:B------:R-:W-:Y:S02]  /*7480*/  @!UPT UIADD3 URZ, UPT, UPT, URZ, URZ, URZ ;  /* 0x000000fffffff290 */ /* 0x000fe4000fffe0ff */
[----:B------:R-:W3:Y:S01]  /*7490*/  @P3 LDC.64 R2, c[0x0][0xca8] ;  /* 0x00032a00ff023b82 */ /* 0x000ee20000000a00 */
[----:B-1----:R-:W-:Y:S04]  /*74a0*/  @P3 IMAD R0, R78, UR44, RZ ;  /* 0x0000002c4e003c24 */ /* 0x002fe8000f8e02ff */
[----:B---3--:R-:W-:Y:S05]  /*74b0*/  @P3 IMAD.WIDE R2, R0, 0x4, R2 ;  /* 0x0000000400023825 */ /* 0x008fea00078e0202 */
[----:B--2--5:R2:W5:Y:S02]  /*74c0*/  @P3 LDG.E R38, desc[UR4][R2.64] ;  /* 0x0000000402263981 */ /* 0x024564000c1e1900 */
[----:B--2---:R-:W3:Y:S02]  /*74d0*/  @!P3 LDC R38, c[0x0][0xca0] ;  /* 0x00032800ff26bb82 */ /* 0x004ee40000000800 */
.L_x_133:
[----:B-----5:R-:W-:Y:S01]  /*74e0*/  FSETP.NEU.AND P3, PT, R41, RZ, PT ;  /* 0x000000ff2900720b */ /* 0x020fe20003f6d000 */
[----:B------:R-:W-:Y:S01]  /*74f0*/  BSSY B1, `(.L_x_134) ;  /* 0x0000039000017945 */ /* 0x000fe20003800000 */
[----:B------:R-:W-:Y:S01]  /*7500*/  SEL R3, RZ, 0xffffffff, P2 ;  /* 0xffffffffff037807 */ /* 0x000fe20001000000 */
[----:B------:R-:W-:Y:S01]  /*7510*/  IMAD.MOV.U32 R47, RZ, RZ, 0x1 ;  /* 0x00000001ff2f7424 */ /* 0x000fe200078e00ff */
[----:B------:R-:W-:Y:S01]  /*7520*/  @P1 LOP3.LUT P2, RZ, R80, 0xff, RZ, 0xc0, !PT ;  /* 0x000000ff50ff1812 */ /* 0x000fe2000784c0ff */
[----:B------:R-:W-:Y:S01]  /*7530*/  IMAD R39, R36, 0x80, R37 ;  /* 0x0000008024277824 */ /* 0x000fe200078e0225 */
[----:B------:R-:W-:Y:S01]  /*7540*/  @P1 SEL R2, RZ, 0xffffffff, P3 ;  /* 0xffffffffff021807 */ /* 0x000fe20001800000 */
[----:B------:R-:W-:Y:S01]  /*7550*/  IMAD R87, R94, -0x10, R92 ;  /* 0xfffffff05e577824 */ /* 0x000fe200078e025c */
[----:B------:R-:W-:Y:S01]  /*7560*/  LOP3.LUT R90, R90, 0x1, RZ, 0x3c, !PT ;  /* 0x000000015a5a7812 */ /* 0x000fe200078e3cff */
[----:B------:R-:W-:Y:S01]  /*7570*/  IMAD.MOV.U32 R46, RZ, RZ, RZ ;  /* 0x000000ffff2e7224 */ /* 0x000fe200078e00ff */
[----:B------:R-:W-:Y:S02]  /*7580*/  @P0 SEL R2, R3, R2, !P2 ;  /* 0x0000000203020207 */ /* 0x000fe40005000000 */
[----:B------:R-:W-:Y:S02]  /*7590*/  CS2R R74, SRZ ;  /* 0x00000000004a7805 */ /* 0x000fe4000001ff00 */
[----:B------:R-:W-:Y:S02]  /*75a0*/  LEA R99, R36, UR43, 0x3 ;  /* 0x0000002b24637c11 */ /* 0x000fe4000f8e18ff */
[----:B------:R-:W-:Y:S02]  /*75b0*/  CS2R R72, SRZ ;  /* 0x0000000000487805 */ /* 0x000fe4000001ff00 */
[----:B------:R-:W-:Y:S02]  /*75c0*/  @P1 LOP3.LUT R2, R2, 0x1, RZ, 0xc0, !PT ;  /* 0x0000000102021812 */ /* 0x000fe400078ec0ff */
[----:B------:R-:W-:Y:S02]  /*75d0*/  CS2R R66, SRZ ;  /* 0x0000000000427805 */ /* 0x000fe4000001ff00 */
[----:B-1----:R-:W-:Y:S02]  /*75e0*/  SHF.L.U32 R0, R89, 0x1f, RZ ;  /* 0x0000001f59007819 */ /* 0x002fe400000006ff */
[----:B------:R-:W-:Y:S02]  /*75f0*/  CS2R R64, SRZ ;  /* 0x0000000000407805 */ /* 0x000fe4000001ff00 */
[----:B------:R-:W-:Y:S02]  /*7600*/  ISETP.NE.U32.OR P5, PT, R2, 0x1, !P1 ;  /* 0x000000010200780c */ /* 0x000fe40004fa5470 */
[----:B------:R-:W-:Y:S02]  /*7610*/  CS2R R58, SRZ ;  /* 0x00000000003a7805 */ /* 0x000fe4000001ff00 */
[----:B------:R-:W-:Y:S02]  /*7620*/  PLOP3.LUT P2, PT, PT, PT, UP1, 0x80, 0x8 ;  /* 0x000000000008781c */ /* 0x000fe40003f4f018 */
[----:B------:R-:W-:Y:S02]  /*7630*/  CS2R R56, SRZ ;  /* 0x0000000000387805 */ /* 0x000fe4000001ff00 */
[----:B------:R-:W-:Y:S02]  /*7640*/  LOP3.LUT P4, R85, R80, 0xff, RZ, 0xc0, !PT ;  /* 0x000000ff50557812 */ /* 0x000fe4000788c0ff */
[----:B------:R-:W-:Y:S02]  /*7650*/  CS2R R50, SRZ ;  /* 0x0000000000327805 */ /* 0x000fe4000001ff00 */
[----:B------:R-:W-:Y:S02]  /*7660*/  SEL R2, RZ, 0xffffffff, P3 ;  /* 0xffffffffff027807 */ /* 0x000fe40001800000 */
[----:B------:R-:W-:Y:S02]  /*7670*/  CS2R R48, SRZ ;  /* 0x0000000000307805 */ /* 0x000fe4000001ff00 */
[----:B------:R-:W-:Y:S02]  /*7680*/  P2R R98, PR, RZ, 0x20 ;  /* 0x00000020ff627803 */ /* 0x000fe40000000000 */
[----:B------:R-:W-:Y:S02]  /*7690*/  @P5 SHF.L.U32 R4, R90, 0x1f, RZ ;  /* 0x0000001f5a045819 */ /* 0x000fe400000006ff */
[----:B------:R-:W-:Y:S02]  /*76a0*/  @P2 SEL R2, R3, R2, !P4 ;  /* 0x0000000203022207 */ /* 0x000fe40006000000 */
[----:B------:R-:W1:Y:S02]  /*76b0*/  @P5 SYNCS.PHASECHK.TRANS64.TRYWAIT P1, [UR43+0x1b0], R4 ;  /* 0x0001b004ff0055a7 */ /* 0x000e64000802112b */
[----:B------:R-:W-:Y:S04]  /*76c0*/  LOP3.LUT R2, R2, 0x1, RZ, 0xc0, !PT ;  /* 0x0000000102027812 */ /* 0x000fe800078ec0ff */
[----:B------:R-:W-:Y:S04]  /*76d0*/  ISETP.NE.U32.AND P2, PT, R2, 0x1, PT ;  /* 0x000000010200780c */ /* 0x000fe80003f45070 */
[----:B------:R-:W-:Y:S01]  /*76e0*/  P2R R60, PR, RZ, 0x4 ;  /* 0x00000004ff3c7803 */ /* 0x000fe20000000000 */
[----:B------:R2:W4:Y:S01]  /*76f0*/  SYNCS.PHASECHK.TRANS64.TRYWAIT P0, [R99+URZ+0x220], R0 ;  /* 0x00022000630075a7 */ /* 0x00052200080011ff */
[----:B-1----:R-:W-:Y:S01]  /*7700*/  @P5 SEL R47, RZ, 0x1, !P1 ;  /* 0x00000001ff2f5807 */ /* 0x002fe20004800000 */
[----:B--2---:R-:W-:Y:S06]  /*7710*/  @!P5 BRA `(.L_x_135) ;  /* 0x000000000058d947 */ /* 0x004fec0003800000 */
[----:B------:R-:W-:Y:S01]  /*7720*/  IMAD.MOV.U32 R75, RZ, RZ, RZ ;  /* 0x000000ffff4b7224 */ /* 0x000fe200078e00ff */
[----:B------:R-:W-:Y:S01]  /*7730*/  ISETP.NE.AND P1, PT, R47, RZ, PT ;  /* 0x000000ff2f00720c */ /* 0x000fe20003f25270 */
[----:B------:R-:W-:Y:S01]  /*7740*/  BSSY B0, `(.L_x_136) ;  /* 0x000000c000007945 */ /* 0x000fe20003800000 */
[----:B------:R-:W-:Y:S02]  /*7750*/  CS2R R50, SRZ ;  /* 0x0000000000327805 */ /* 0x000fe4000001ff00 */
[----:B------:R-:W-:Y:S02]  /*7760*/  CS2R R48, SRZ ;  /* 0x0000000000307805 */ /* 0x000fe4000001ff00 */
[----:B------:R-:W-:Y:S02]  /*7770*/  CS2R R58, SRZ ;  /* 0x00000000003a7805 */ /* 0x000fe4000001ff00 */
[----:B------:R-:W-:Y:S02]  /*7780*/  CS2R R56, SRZ ;  /* 0x0000000000387805 */ /* 0x000fe4000001ff00 */
[----:B------:R-:W-:Y:S02]  /*7790*/  CS2R R66, SRZ ;  /* 0x0000000000427805 */ /* 0x000fe4000001ff00 */
[----:B------:R-:W-:Y:S02]  /*77a0*/  CS2R R64, SRZ ;  /* 0x0000000000407805 */ /* 0x000fe4000001ff00 */
[----:B------:R-:W-:Y:S01]  /*77b0*/  CS2R R72, SRZ ;  /* 0x0000000000487805 */ /* 0x000fe2000001ff00 */
[----:B------:R-:W-:Y:S06]  /*77c0*/  @P1 BRA `(.L_x_137) ;  /* 0x00000000000c1947 */ /* 0x000fec0003800000 */
[----:B------:R-:W-:Y:S04]  /*77d0*/  SHF.L.U32 R3, R90, 0x1f, RZ ;  /* 0x0000001f5a037819 */ /* 0x000fe800000006ff */
[----:B------:R-:W1:Y:S02]  /*77e0*/  SYNCS.PHASECHK.TRANS64.TRYWAIT P1, [UR43+0x1b0], R3 ;  /* 0x0001b003ff0075a7 */ /* 0x000e64000802112b */
[----:B-1----:R-:W-:Y:S05]  /*77f0*/  @!P1 BRA `(.L_x_138) ;  /* 0x0000004400c09947 */ /* 0x002fea0003800000 */
.L_x_137:
[----:B------:R-:W-:Y:S05]  /*7800*/  BSYNC B0 ;  /* 0x0000000000007941 */ /* 0x000fea0003800000 */
.L_x_136:
[----:B------:R-:W-:Y:S01]  /*7810*/  ISETP.NE.AND P1, PT, R60, RZ, PT ;  /* 0x000000ff3c00720c */ /* 0x000fe20003f25270 */
[----:B------:R-:W-:Y:S11]  /*7820*/  HFMA2 R46, -RZ, RZ, 0, 5.9604644775390625e-08 ;  /* 0x00000001ff2e7431 */ /* 0x000ff600000001ff */
[----:B------:R-:W-:Y:S01]  /*7830*/  @!UPT UIADD3 URZ, UPT, UPT, URZ, URZ, URZ ;  /* 0x000000fffffff290 */ /* 0x000fe2000fffe0ff */
[----:B------:R2:W1:Y:S04]  /*7840*/  @P1 LDS.128 R48, [R93] ;  /* 0x000000005d301984 */ /* 0x0004680000000c00 */
[----:B------:R2:W1:Y:S04]  /*7850*/  @P1 LDS.128 R56, [R92+0x10] ;  /* 0x000010005c381984 */ /* 0x0004680000000c00 */
[----:B------:R2:W1:Y:S04]  /*7860*/  @P1 LDS.128 R64, [R91+0x20] ;  /* 0x000020005b401984 */ /* 0x0004680000000c00 */
[----:B------:R2:W1:Y:S02]  /*7870*/  @P1 LDS.128 R72, [R87+0x30] ;  /* 0x0000300057481984 */ /* 0x0004640000000c00 */
.L_x_135:
[----:B------:R-:W-:Y:S05]  /*7880*/  BSYNC B1 ;  /* 0x0000000000017941 */ /* 0x000fea0003800000 */
.L_x_134:
[----:B-1----:R-:W-:Y:S04]  /*7890*/  SHF.R.U32.HI R2, RZ, 0x15, R39 ;  /* 0x00000015ff027819 */ /* 0x002fe80000011627 */
[----:B------:R-:W-:Y:S01]  /*78a0*/  LOP3.LUT P1, RZ, R2, 0x3, R81, 0x48, !PT ;  /* 0x0000000302ff7812 */ /* 0x000fe20007824851 */
[----:B------:R-:W-:Y:S01]  /*78b0*/  @!UPT UIADD3 URZ, UPT, UPT, URZ, URZ, URZ ;  /* 0x000000fffffff290 */ /* 0x000fe2000fffe0ff */
[----:B----4-:R-:W-:Y:S11]  /*78c0*/  @P0 BRA `(.L_x_139) ;  /* 0x0000000000080947 */ /* 0x010ff60003800000 */
[----:B------:R-:W1:Y:S02]  /*78d0*/  SYNCS.PHASECHK.TRANS64.TRYWAIT P0, [R99+URZ+0x220], R0 ;  /* 0x00022000630075a7 */ /* 0x000e6400080011ff */
[----:B-1----:R-:W-:Y:S05]  /*78e0*/  @!P0 BRA `(.L_x_140) ;  /* 0x00000044009c8947 */ /* 0x002fea0003800000 */
.L_x_139:
[----:B------:R-:W-:Y:S05]  /*78f0*/  @!P1 BRA `(.L_x_141) ;  /* 0x0000000000409947 */ /* 0x000fea0003800000 */
[----:B------:R-:W4:Y:S01]  /*7900*/  LDCU.64 UR8, c[0x4][0x70] ;  /* 0x01000e00ff0877ac */ /* 0x000f220008000a00 */
[----:B------:R-:W-:Y:S01]  /*7910*/  MOV R3, 0x0 ;  /* 0x0000000000037802 */ /* 0x000fe20000000f00 */
[----:B------:R-:W-:Y:S02]  /*7920*/  HFMA2 R12, -RZ, RZ, 0, 5.9604644775390625e-08 ;  /* 0x00000001ff0c7431 */ /* 0x000fe400000001ff */
[----:B------:R-:W-:Y:S02]  /*7930*/  IMAD.MOV.U32 R8, RZ, RZ, 0x192 ;  /* 0x00000192ff087424 */ /* 0x000fe400078e00ff */
[----:B------:R-:W-:Y:S01]  /*7940*/  IMAD.MOV.U32 R13, RZ, RZ, RZ ;  /* 0x000000ffff0d7224 */ /* 0x000fe200078e00ff */
[----:B------:R-:W5:Y:S01]  /*7950*/  LDCU.64 UR6, c[0x4][0x78] ;  /* 0x01000f00ff0677ac */ /* 0x000f620008000a00 */
[----:B------:R-:W1:Y:S01]  /*7960*/  LDC.64 R2, c[0x4][R3] ;  /* 0x0100000003027b82 */ /* 0x000e620000000a00 */
[----:B------:R-:W2:Y:S01]  /*7970*/  LDCU.64 UR4, c[0x4][0x10] ;  /* 0x01000200ff0477ac */ /* 0x000ea20008000a00 */
[----:B----4-:R-:W-:Y:S01]  /*7980*/  MOV R5, UR9 ;  /* 0x0000000900057c02 */ /* 0x010fe20008000f00 */
[----:B------:R-:W-:Y:S01]  /*7990*/  IMAD.U32 R4, RZ, RZ, UR8 ;  /* 0x00000008ff047e24 */ /* 0x000fe2000f8e00ff */
[----:B-----5:R-:W-:Y:S01]  /*79a0*/  MOV R7, UR7 ;  /* 0x0000000700077c02 */ /* 0x020fe20008000f00 */
[----:B------:R-:W-:Y:S01]  /*79b0*/  IMAD.U32 R6, RZ, RZ, UR6 ;  /* 0x00000006ff067e24 */ /* 0x000fe2000f8e00ff */
[----:B--2---:R-:W-:Y:S01]  /*79c0*/  MOV R11, UR5 ;  /* 0x00000005000b7c02 */ /* 0x004fe20008000f00 */
[----:B------:R-:W-:Y:S02]  /*79d0*/  IMAD.U32 R10, RZ, RZ, UR4 ;  /* 0x00000004ff0a7e24 */ /* 0x000fe4000f8e00ff */
[----:B------:R-:W-:Y:S07]  /*79e0*/  LEPC R20, `(.L_x_141) ;  /* 0x000000001014794e */ /* 0x000fee0000000000 */
[----:B-1-3--:R-:W-:Y:S05]  /*79f0*/  CALL.ABS.NOINC R2 ;  /* 0x0000000002007343 */ /* 0x00afea0003c00000 */
.L_x_141:
[C---:B------:R-:W-:Y:S01]  /*7a00*/  SHF.L.U32 R40, R48.reuse, 0x10, RZ ;  /* 0x0000001030287819 */ /* 0x040fe200000006ff */
[----:B------:R-:W-:Y:S05]  /*7a10*/  WARPSYNC.ALL ;  /* 0x0000000000007948 */ /* 0x000fea0003800000 */
[----:B------:R-:W-:Y:S01]  /*7a20*/  R2UR UR4, R39 ;  /* 0x00000000270472ca */ /* 0x000fe200000e0000 */
[----:B------:R-:W-:Y:S01]  /*7a30*/  BSSY.RECONVERGENT B0, `(.L_x_142) ;  /* 0x0000088000007945 */ /* 0x000fe20003800200 */
[----:B------:R-:W-:Y:S02]  /*7a40*/  LOP3.LUT R43, R48, 0xffff0000, RZ, 0xc0, !PT ;  /* 0xffff0000302b7812 */ /* 0x000fe400078ec0ff */
[----:B------:R-:W-:Y:S02]  /*7a50*/  SHF.L.U32 R42, R49, 0x10, RZ ;  /* 0x00000010312a7819 */ /* 0x000fe400000006ff */
[----:B------:R-:W-:Y:S02]  /*7a60*/  SHF.L.U32 R45, R51, 0x10, RZ ;  /* 0x00000010332d7819 */ /* 0x000fe400000006ff */
[----:B------:R-:W-:Y:S02]  /*7a70*/  LOP3.LUT R44, R75, 0xffff0000, RZ, 0xc0, !PT ;  /* 0xffff00004b2c7812 */ /* 0x000fe400078ec0ff */
[----:B------:R-:W-:Y:S03]  /*7a80*/  ISETP.NE.AND P0, PT, R95, RZ, PT ;  /* 0x000000ff5f00720c */ /* 0x000fe60003f05270 */
[----:B------:R-:W1:Y:S02]  /*7a90*/  LDTM.x32 R4, tmem[UR4] ;  /* 0x00000004000479ee */ /* 0x000e6400082c0000 */
[C---:B-1-3--:R-:W-:Y:S01]  /*7aa0*/  FMUL R0, R38.reuse, R4 ;  /* 0x0000000426007220 */ /* 0x04afe20000400000 */
[C---:B------:R-:W-:Y:S01]  /*7ab0*/  FMUL R2, R38.reuse, R5 ;  /* 0x0000000526027220 */ /* 0x040fe20000400000 */
[C---:B------:R-:W-:Y:S01]  /*7ac0*/  FMUL R3, R38.reuse, R6 ;  /* 0x0000000626037220 */ /* 0x040fe20000400000 */
[----:B------:R-:W-:Y:S01]  /*7ad0*/  FMUL R7, R38, R7 ;  /* 0x0000000726077220 */ /* 0x000fe20000400000 */
[----:B------:R-:W-:Y:S01]  /*7ae0*/  FFMA R0, R41, R40, R0 ;  /* 0x0000002829007223 */ /* 0x000fe20000000000 */
[----:B------:R-:W-:Y:S01]  /*7af0*/  LOP3.LUT R40, R49, 0xffff0000, RZ, 0xc0, !PT ;  /* 0xffff000031287812 */ /* 0x000fe200078ec0ff */
[C---:B------:R-:W-:Y:S01]  /*7b00*/  FFMA R2, R41.reuse, R43, R2 ;  /* 0x0000002b29027223 */ /* 0x040fe20000000002 */
[C---:B------:R-:W-:Y:S01]  /*7b10*/  SHF.L.U32 R43, R50.reuse, 0x10, RZ ;  /* 0x00000010322b7819 */ /* 0x040fe200000006ff */
[C---:B------:R-:W-:Y:S01]  /*7b20*/  FFMA R3, R41.reuse, R42, R3 ;  /* 0x0000002a29037223 */ /* 0x040fe20000000003 */
[----:B------:R-:W-:Y:S01]  /*7b30*/  LOP3.LUT R42, R50, 0xffff0000, RZ, 0xc0, !PT ;  /* 0xffff0000322a7812 */ /* 0x000fe200078ec0ff */
[----:B------:R-:W-:Y:S01]  /*7b40*/  FMUL R4, R38, R8 ;  /* 0x0000000826047220 */ /* 0x000fe20000400000 */
[----:B------:R-:W-:Y:S01]  /*7b50*/  F2FP.BF16.F32.PACK_AB R52, R2, R0 ;  /* 0x000000000234723e */ /* 0x000fe200000010ff */
[----:B------:R-:W-:Y:S01]  /*7b60*/  FFMA R7, R41, R40, R7 ;  /* 0x0000002829077223 */ /* 0x000fe20000000007 */
[----:B------:R-:W-:Y:S01]  /*7b70*/  LOP3.LUT R40, R51, 0xffff0000, RZ, 0xc0, !PT ;  /* 0xffff000033287812 */ /* 0x000fe200078ec0ff */
[C---:B------:R-:W-:Y:S01]  /*7b80*/  FMUL R5, R38.reuse, R9 ;  /* 0x0000000926057220 */ /* 0x040fe20000400000 */
[C---:B------:R-:W-:Y:S01]  /*7b90*/  FMUL R6, R38.reuse, R10 ;  /* 0x0000000a26067220 */ /* 0x040fe20000400000 */
[----:B------:R-:W-:Y:S01]  /*7ba0*/  FMUL R11, R38, R11 ;  /* 0x0000000b260b7220 */ /* 0x000fe20000400000 */
[----:B------:R-:W-:Y:S01]  /*7bb0*/  F2FP.BF16.F32.PACK_AB R53, R7, R3 ;  /* 0x000000030735723e */ /* 0x000fe200000010ff */
[C---:B------:R-:W-:Y:S01]  /*7bc0*/  FFMA R4, R41.reuse, R43, R4 ;  /* 0x0000002b29047223 */ /* 0x040fe20000000004 */
[C---:B------:R-:W-:Y:S01]  /*7bd0*/  SHF.L.U32 R43, R56.reuse, 0x10, RZ ;  /* 0x00000010382b7819 */ /* 0x040fe200000006ff */
[----:B------:R-:W-:Y:S01]  /*7be0*/  FFMA R5, R41, R42, R5 ;  /* 0x0000002a29057223 */ /* 0x000fe20000000005 */
[----:B------:R-:W-:Y:S01]  /*7bf0*/  LOP3.LUT R42, R57, 0xffff0000, RZ, 0xc0, !PT ;  /* 0xffff0000392a7812 */ /* 0x000fe200078ec0ff */
[----:B------:R-:W-:Y:S01]  /*7c00*/  FFMA R6, R41, R45, R6 ;  /* 0x0000002d29067223 */ /* 0x000fe20000000006 */
[----:B------:R-:W-:Y:S01]  /*7c10*/  SHF.L.U32 R45, R57, 0x10, RZ ;  /* 0x00000010392d7819 */ /* 0x000fe200000006ff */
[----:B------:R-:W-:Y:S01]  /*7c20*/  FFMA R11, R41, R40, R11 ;  /* 0x00000028290b7223 */ /* 0x000fe2000000000b */
[----:B------:R-:W-:Y:S01]  /*7c30*/  LOP3.LUT R40, R56, 0xffff0000, RZ, 0xc0, !PT ;  /* 0xffff000038287812 */ /* 0x000fe200078ec0ff */
[C---:B------:R-:W-:Y:S01]  /*7c40*/  FMUL R8, R38.reuse, R12 ;  /* 0x0000000c26087220 */ /* 0x040fe20000400000 */
[----:B------:R-:W-:Y:S01]  /*7c50*/  F2FP.BF16.F32.PACK_AB R54, R5, R4 ;  /* 0x000000040536723e */ /* 0x000fe200000010ff */
[C---:B------:R-:W-:Y:S01]  /*7c60*/  FMUL R9, R38.reuse, R13 ;  /* 0x0000000d26097220 */ /* 0x040fe20000400000 */
[----:B------:R-:W-:Y:S01]  /*7c70*/  F2FP.BF16.F32.PACK_AB R55, R11, R6 ;  /* 0x000000060b37723e */ /* 0x000fe200000010ff */
[C---:B------:R-:W-:Y:S01]  /*7c80*/  FMUL R10, R38.reuse, R14 ;  /* 0x0000000e260a7220 */ /* 0x040fe20000400000 */
[----:B------:R-:W-:Y:S01]  /*7c90*/  FMUL R15, R38, R15 ;  /* 0x0000000f260f7220 */ /* 0x000fe20000400000 */
[----:B------:R-:W-:Y:S01]  /*7ca0*/  FFMA R8, R41, R43, R8 ;  /* 0x0000002b29087223 */ /* 0x000fe20000000008 */
[----:B------:R-:W-:Y:S01]  /*7cb0*/  SHF.L.U32 R43, R59, 0x10, RZ ;  /* 0x000000103b2b7819 */ /* 0x000fe200000006ff */
[C---:B------:R-:W-:Y:S01]  /*7cc0*/  FFMA R9, R41.reuse, R40, R9 ;  /* 0x0000002829097223 */ /* 0x040fe20000000009 */
[C---:B------:R-:W-:Y:S01]  /*7cd0*/  SHF.L.U32 R40, R58.reuse, 0x10, RZ ;  /* 0x000000103a287819 */ /* 0x040fe200000006ff */
        /* <DEDUP_REMOVED lines=8> */
[----:B------:R-:W-:Y:S01]  /*7d60*/  FMUL R14, R38, R18 ;  /* 0x00000012260e7220 */ /* 0x000fe20000400000 */
[----:B------:R-:W-:Y:S01]  /*7d70*/  FFMA R12, R41, R40, R12 ;  /* 0x00000028290c7223 */ /* 0x000fe2000000000c */
[----:B------:R-:W-:Y:S01]  /*7d80*/  LOP3.LUT R40, R59, 0xffff0000, RZ, 0xc0, !PT ;  /* 0xffff00003b287812 */ /* 0x000fe200078ec0ff */
[C---:B------:R-:W-:Y:S01]  /*7d90*/  FFMA R13, R41.reuse, R42, R13 ;  /* 0x0000002a290d7223 */ /* 0x040fe2000000000d */
[----:B------:R-:W-:Y:S01]  /*7da0*/  LOP3.LUT R42, R64, 0xffff0000, RZ, 0xc0, !PT ;  /* 0xffff0000402a7812 */ /* 0x000fe200078ec0ff */
[----:B------:R-:W-:Y:S01]  /*7db0*/  FMUL R19, R38, R19 ;  /* 0x0000001326137220 */ /* 0x000fe20000400000 */
[----:B------:R-:W-:Y:S01]  /*7dc0*/  FFMA R14, R41, R43, R14 ;  /* 0x0000002b290e7223 */ /* 0x000fe2000000000e */
[----:B------:R-:W-:Y:S01]  /*7dd0*/  SHF.L.U32 R43, R64, 0x10, RZ ;  /* 0x00000010402b7819 */ /* 0x000fe200000006ff */
[----:B------:R1:W-:Y:S01]  /*7de0*/  STS.128 [R93], R52 ;  /* 0x000000345d007388 */ /* 0x0003e20000000c00 */
[----:B------:R-:W-:Y:S01]  /*7df0*/  F2FP.BF16.F32.PACK_AB R70, R13, R12 ;  /* 0x0000000c0d46723e */ /* 0x000fe200000010ff */
[C---:B------:R-:W-:Y:S01]  /*7e00*/  FMUL R16, R38.reuse, R20 ;  /* 0x0000001426107220 */ /* 0x040fe20000400000 */
        /* <DEDUP_REMOVED lines=8> */
[C---:B------:R-:W-:Y:S01]  /*7e90*/  FFMA R17, R41.reuse, R42, R17 ;  /* 0x0000002a29117223 */ /* 0x040fe20000000011 */
[----:B------:R-:W-:Y:S01]  /*7ea0*/  FFMA R18, R41, R45, R18 ;  /* 0x0000002d29127223 */ /* 0x000fe20000000012 */
[----:B------:R1:W-:Y:S01]  /*7eb0*/  STS.128 [R92+0x10], R68 ;  /* 0x000010445c007388 */ /* 0x0003e20000000c00 */
[----:B------:R-:W-:Y:S01]  /*7ec0*/  SHF.L.U32 R45, R67, 0x10, RZ ;  /* 0x00000010432d7819 */ /* 0x000fe200000006ff */
[----:B------:R-:W-:Y:S01]  /*7ed0*/  FFMA R23, R41, R40, R23 ;  /* 0x0000002829177223 */ /* 0x000fe20000000017 */
[----:B------:R-:W-:Y:S01]  /*7ee0*/  LOP3.LUT R40, R66, 0xffff0000, RZ, 0xc0, !PT ;  /* 0xffff000042287812 */ /* 0x000fe200078ec0ff */
[C---:B------:R-:W-:Y:S01]  /*7ef0*/  FMUL R20, R38.reuse, R24 ;  /* 0x0000001826147220 */ /* 0x040fe20000400000 */
[----:B------:R-:W-:Y:S01]  /*7f00*/  LOP3.LUT R42, R67, 0xffff0000, RZ, 0xc0, !PT ;  /* 0xffff0000432a7812 */ /* 0x000fe200078ec0ff */
[C---:B------:R-:W-:Y:S01]  /*7f10*/  FMUL R21, R38.reuse, R25 ;  /* 0x0000001926157220 */ /* 0x040fe20000400000 */
[----:B------:R-:W-:Y:S01]  /*7f20*/  F2FP.BF16.F32.PACK_AB R100, R17, R16 ;  /* 0x000000101164723e */ /* 0x000fe200000010ff */
[C---:B------:R-:W-:Y:S01]  /*7f30*/  FMUL R22, R38.reuse, R26 ;  /* 0x0000001a26167220 */ /* 0x040fe20000400000 */
[----:B------:R-:W-:Y:S01]  /*7f40*/  FMUL R27, R38, R27 ;  /* 0x0000001b261b7220 */ /* 0x000fe20000400000 */
[C---:B------:R-:W-:Y:S01]  /*7f50*/  FFMA R20, R41.reuse, R43, R20 ;  /* 0x0000002b29147223 */ /* 0x040fe20000000014 */
[C---:B------:R-:W-:Y:S01]  /*7f60*/  FFMA R21, R41.reuse, R40, R21 ;  /* 0x0000002829157223 */ /* 0x040fe20000000015 */
[C---:B------:R-:W-:Y:S01]  /*7f70*/  FFMA R22, R41.reuse, R45, R22 ;  /* 0x0000002d29167223 */ /* 0x040fe20000000016 */
[----:B------:R-:W-:Y:S01]  /*7f80*/  FFMA R27, R41, R42, R27 ;  /* 0x0000002a291b7223 */ /* 0x000fe2000000001b */
[----:B------:R-:W-:Y:S01]  /*7f90*/  SHF.L.U32 R40, R72, 0x10, RZ ;  /* 0x0000001048287819 */ /* 0x000fe200000006ff */
[----:B------:R-:W-:Y:S01]  /*7fa0*/  FMUL R24, R38, R28 ;  /* 0x0000001c26187220 */ /* 0x000fe20000400000 */
[----:B------:R-:W-:Y:S01]  /*7fb0*/  LOP3.LUT R42, R72, 0xffff0000, RZ, 0xc0, !PT ;  /* 0xffff0000482a7812 */ /* 0x000fe200078ec0ff */
[C---:B------:R-:W-:Y:S01]  /*7fc0*/  FMUL R25, R38.reuse, R29 ;  /* 0x0000001d26197220 */ /* 0x040fe20000400000 */
[----:B------:R-:W-:Y:S01]  /*7fd0*/  SHF.L.U32 R43, R73, 0x10, RZ ;  /* 0x00000010492b7819 */ /* 0x000fe200000006ff */
[C---:B------:R-:W-:Y:S01]  /*7fe0*/  FMUL R26, R38.reuse, R30 ;  /* 0x0000001e261a7220 */ /* 0x040fe20000400000 */
[C---:B------:R-:W-:Y:S01]  /*7ff0*/  FFMA R24, R41.reuse, R40, R24 ;  /* 0x0000002829187223 */ /* 0x040fe20000000018 */
[----:B------:R-:W-:Y:S01]  /*8000*/  FFMA R25, R41, R42, R25 ;  /* 0x0000002a29197223 */ /* 0x000fe20000000019 */
[----:B------:R-:W-:Y:S01]  /*8010*/  LOP3.LUT R40, R73, 0xffff0000, RZ, 0xc0, !PT ;  /* 0xffff000049287812 */ /* 0x000fe200078ec0ff */
[----:B------:R-:W-:Y:S01]  /*8020*/  FFMA R26, R41, R43, R26 ;  /* 0x0000002b291a7223 */ /* 0x000fe2000000001a */
[----:B------:R-:W-:Y:S01]  /*8030*/  FMUL R31, R38, R31 ;  /* 0x0000001f261f7220 */ /* 0x000fe20000400000 */
[----:B------:R-:W-:Y:S01]  /*8040*/  SHF.L.U32 R43, R74, 0x10, RZ ;  /* 0x000000104a2b7819 */ /* 0x000fe200000006ff */
[----:B------:R-:W-:Y:S01]  /*8050*/  FMUL R28, R38, R32 ;  /* 0x00000020261c7220 */ /* 0x000fe20000400000 */
[----:B------:R-:W-:Y:S01]  /*8060*/  LOP3.LUT R42, R74, 0xffff0000, RZ, 0xc0, !PT ;  /* 0xffff00004a2a7812 */ /* 0x000fe200078ec0ff */
[C---:B------:R-:W-:Y:S01]  /*8070*/  FMUL R29, R38.reuse, R33 ;  /* 0x00000021261d7220 */ /* 0x040fe20000400000 */
[----:B------:R-:W-:Y:S01]  /*8080*/  SHF.L.U32 R45, R75, 0x10, RZ ;  /* 0x000000104b2d7819 */ /* 0x000fe200000006ff */
[C---:B------:R-:W-:Y:S01]  /*8090*/  FMUL R30, R38.reuse, R34 ;  /* 0x00000022261e7220 */ /* 0x040fe20000400000 */
[----:B------:R-:W-:Y:S01]  /*80a0*/  FFMA R31, R41, R40, R31 ;  /* 0x00000028291f7223 */ /* 0x000fe2000000001f */
[----:B------:R-:W-:Y:S01]  /*80b0*/  FMUL R35, R38, R35 ;  /* 0x0000002326237220 */ /* 0x000fe20000400000 */
[----:B------:R-:W-:Y:S01]  /*80c0*/  F2FP.BF16.F32.PACK_AB R101, R23, R18 ;  /* 0x000000121765723e */ /* 0x000fe200000010ff */
[----:B------:R-:W-:Y:S01]  /*80d0*/  FFMA R28, R41, R43, R28 ;  /* 0x0000002b291c7223 */ /* 0x000fe2000000001c */
[----:B------:R-:W-:Y:S01]  /*80e0*/  F2FP.BF16.F32.PACK_AB R102, R21, R20 ;  /* 0x000000141566723e */ /* 0x000fe200000010ff */
[----:B------:R-:W-:Y:S01]  /*80f0*/  FFMA R29, R41, R42, R29 ;  /* 0x0000002a291d7223 */ /* 0x000fe2000000001d */
[----:B------:R-:W-:Y:S01]  /*8100*/  F2FP.BF16.F32.PACK_AB R103, R27, R22 ;  /* 0x000000161b67723e */ /* 0x000fe200000010ff */
[C---:B------:R-:W-:Y:S01]  /*8110*/  FFMA R30, R41.reuse, R45, R30 ;  /* 0x0000002d291e7223 */ /* 0x040fe2000000001e */
[----:B------:R-:W-:Y:S01]  /*8120*/  FFMA R35, R41, R44, R35 ;  /* 0x0000002c29237223 */ /* 0x000fe20000000023 */
[----:B------:R-:W-:Y:S02]  /*8130*/  F2FP.BF16.F32.PACK_AB R104, R25, R24 ;  /* 0x000000181968723e */ /* 0x000fe400000010ff */
[----:B------:R1:W-:Y:S01]  /*8140*/  STS.128 [R91+0x20], R100 ;  /* 0x000020645b007388 */ /* 0x0003e20000000c00 */
[----:B------:R-:W-:Y:S02]  /*8150*/  F2FP.BF16.F32.PACK_AB R105, R31, R26 ;  /* 0x0000001a1f69723e */ /* 0x000fe400000010ff */
[----:B------:R-:W-:Y:S02]  /*8160*/  F2FP.BF16.F32.PACK_AB R106, R29, R28 ;  /* 0x0000001c1d6a723e */ /* 0x000fe400000010ff */
[----:B------:R-:W-:Y:S05]  /*8170*/  F2FP.BF16.F32.PACK_AB R107, R35, R30 ;  /* 0x0000001e236b723e */ /* 0x000fea00000010ff */
[----:B------:R1:W-:Y:S01]  /*8180*/  STS.128 [R87+0x30], R104 ;  /* 0x0000306857007388 */ /* 0x0003e20000000c00 */
[----:B------:R-:W-:Y:S01]  /*8190*/  @!PT LDS RZ, [RZ] ;  /* 0x00000000fffff984 */ /* 0x000fe20000000800 */
[----:B------:R-:W-:Y:S01]  /*81a0*/  @!PT LDS RZ, [RZ] ;  /* 0x00000000fffff984 */ /* 0x000fe20000000800 */
[----:B------:R-:W-:Y:S01]  /*81b0*/  @!PT LDS RZ, [RZ] ;  /* 0x00000000fffff984 */ /* 0x000fe20000000800 */
[----:B------:R-:W-:Y:S01]  /*81c0*/  @!PT LDS RZ, [RZ] ;  /* 0x00000000fffff984 */ /* 0x000fe20000000800 */
[----:B------:R3:W-:Y:S07]  /*81d0*/  MEMBAR.ALL.CTA ;  /* 0x0000000000007992 */ /* 0x0007ee0000008000 */
[----:B---3--:R-:W3:Y:S02]  /*81e0*/  FENCE.VIEW.ASYNC.S ;  /* 0x00000000000073c6 */ /* 0x008ee40000000000 */
[----:B---3--:R-:W-:Y:S06]  /*81f0*/  BAR.SYNC.DEFER_BLOCKING 0x1, 0x80 ;  /* 0x0042000000007b1d */ /* 0x008fec0000010000 */
[----:B------:R-:W-:Y:S05]  /*8200*/  @P0 BRA `(.L_x_143) ;  /* 0x0000000000280947 */ /* 0x000fea0003800000 */
[----:B------:R-:W3:Y:S01]  /*8210*/  LDCU.64 UR6, c[0x0][0x348] ;  /* 0x00006900ff0677ac */ /* 0x000ee20008000a00 */
[----:B------:R-:W-:Y:S01]  /*8220*/  UIADD3 UR4, UPT, UPT, UR43, 0x400, URZ ;  /* 0x000004002b047890 */ /* 0x000fe2000fffe0ff */
[----:B------:R-:W-:Y:S05]  /*8230*/  UMOV UR51, UR44 ;  /* 0x0000002c00337c82 */ /* 0x000fea0008000000 */
[----:B------:R-:W-:Y:S04]  /*8240*/  MOV R84, UR4 ;  /* 0x0000000400547c02 */ /* 0x000fe80008000f00 */
[----:B------:R-:W-:Y:S01]  /*8250*/  R2UR UR48, R84 ;  /* 0x00000000543072ca */ /* 0x000fe200000e0000 */
[----:B---3--:R-:W-:Y:S04]  /*8260*/  UIADD3 UR4, UP0, UPT, UR6, 0xa80, URZ ;  /* 0x00000a8006047890 */ /* 0x008fe8000ff1e0ff */
[----:B------:R-:W-:Y:S09]  /*8270*/  UIADD3.X UR5, UPT, UPT, URZ, UR7, URZ, UP0, !UPT ;  /* 0x00000007ff057290 */ /* 0x000ff200087fe4ff */
[----:B------:R3:W-:Y:S01]  /*8280*/  UTMASTG.3D [UR48], [UR4] ;  /* 0x00000030040073b5 */ /* 0x0007e20008010000 */
[----:B------:R0:W-:Y:S01]  /*8290*/  UTMACMDFLUSH ;  /* 0x00000000000079b7 */ /* 0x0001e20000000000 */
[----:B---3--:R-:W-:Y:S04]  /*82a0*/  DEPBAR.LE SB0, 0x1 ;  /* 0x000080400000791a */ /* 0x008fe80000000000 */
.L_x_143:
[----:B------:R-:W-:Y:S05]  /*82b0*/  BSYNC.RECONVERGENT B0 ;  /* 0x0000000000007941 */ /* 0x000fea0003800200 */
.L_x_142:
[----:B------:R-:W-:Y:S01]  /*82c0*/  BAR.SYNC.DEFER_BLOCKING 0x1, 0x80 ;  /* 0x0042000000007b1d */ /* 0x000fe20000010000 */
[----:B------:R-:W-:Y:S01]  /*82d0*/  ISETP.NE.AND P1, PT, R98, RZ, PT ;  /* 0x000000ff6200720c */ /* 0x000fe20003f25270 */
[----:B------:R-:W-:Y:S01]  /*82e0*/  UISETP.NE.AND UP0, UPT, UR47, URZ, UPT ;  /* 0x000000ff2f00728c */ /* 0x000fe2000bf05270 */
[----:B------:R-:W-:Y:S11]  /*82f0*/  LEA R3, R46, UR43, 0x3 ;  /* 0x0000002b2e037c11 */ /* 0x000ff6000f8e18ff */
[----:B------:R-:W-:Y:S01]  /*8300*/  @P1 SHF.L.U32 R2, R90, 0x1f, RZ ;  /* 0x0000001f5a021819 */ /* 0x000fe200000006ff */
[----:B------:R-:W-:Y:S06]  /*8310*/  BRA.U !UP0, `(.L_x_144) ;  /* 0x0000000108247547 */ /* 0x000fec000b800000 */
[----:B------:R-:W-:Y:S01]  /*8320*/  IMAD.U32 R5, RZ, RZ, UR46 ;  /* 0x0000002eff057e24 */ /* 0x000fe2000f8e00ff */
[----:B------:R-:W-:Y:S01]  /*8330*/  MOV R0, UR52 ;  /* 0x0000003400007c02 */ /* 0x000fe20008000f00 */
[----:B------:R-:W-:Y:S03]  /*8340*/  UIADD3 UR4, UPT, UPT, UR46, 0x1, URZ ;  /* 0x000000012e047890 */ /* 0x000fe6000fffe0ff */
[----:B------:R-:W-:Y:S01]  /*8350*/  @P1 LEA R5, R5, UR43, 0x3 ;  /* 0x0000002b05051c11 */ /* 0x000fe2000f8e18ff */
[----:B------:R-:W-:Y:S04]  /*8360*/  UISETP.NE.AND UP0, UPT, UR4, 0x4, UPT ;  /* 0x000000040400788c */ /* 0x000fe8000bf05270 */
[----:B------:R-:W-:Y:S01]  /*8370*/  @P1 VIADD R5, R5, 0x1d0 ;  /* 0x000001d005051836 */ /* 0x000fe20000000000 */
[----:B------:R-:W-:Y:S04]  /*8380*/  USEL UR46, UR4, URZ, UP0 ;  /* 0x000000ff042e7287 */ /* 0x000fe80008000000 */
[----:B------:R-:W-:Y:S04]  /*8390*/  @P1 PRMT R0, R0, 0x654, R5 ;  /* 0x0000065400001816 */ /* 0x000fe80000000005 */
[----:B------:R3:W-:Y:S04]  /*83a0*/  @P1 SYNCS.ARRIVE.TRANS64.RED.A1T0 RZ, [R0+URZ], RZ ;  /* 0x000000ff00ff19a7 */ /* 0x0007e800081004ff */
.L_x_144:
[----:B------:R-:W4:Y:S01]  /*83b0*/  @P1 SYNCS.PHASECHK.TRANS64.TRYWAIT P0, [R3+URZ+0x1b0], R2 ;  /* 0x0001b002030015a7 */ /* 0x000f2200080011ff */
[----:B------:R-:W-:Y:S01]  /*83c0*/  BSSY B1, `(.L_x_145) ;  /* 0x0000016000017945 */ /* 0x000fe20003800000 */
[----:B----4-:R-:W-:Y:S03]  /*83d0*/  @P1 SEL R47, RZ, 0x1, !P0 ;  /* 0x00000001ff2f1807 */ /* 0x010fe60004000000 */
[----:B------:R-:W-:Y:S05]  /*83e0*/  @!P1 BRA `(.L_x_146) ;  /* 0x00000000004c9947 */ /* 0x000fea0003800000 */
[----:B------:R-:W-:Y:S01]  /*83f0*/  ISETP.NE.AND P0, PT, R47, RZ, PT ;  /* 0x000000ff2f00720c */ /* 0x000fe20003f05270 */
[----:B------:R-:W-:Y:S01]  /*8400*/  BSSY B0, `(.L_x_147) ;  /* 0x000000b000007945 */ /* 0x000fe20003800000 */
[----:B------:R-:W-:Y:S11]  /*8410*/  ISETP.NE.AND P1, PT, R60, RZ, PT ;  /* 0x000000ff3c00720c */ /* 0x000ff60003f25270 */
[----:B------:R-:W-:Y:S02]  /*8420*/  @!UPT UIADD3 URZ, UPT, UPT, URZ, URZ, URZ ;  /* 0x000000fffffff290 */ /* 0x000fe4000fffe0ff */
[C---:B------:R-:W-:Y:S01]  /*8430*/  @P1 IMAD R6, R46.reuse, 0x2000, R93 ;  /* 0x000020002e061824 */ /* 0x040fe200078e025d */
[C---:B------:R-:W-:Y:S01]  /*8440*/  @P1 LEA R4, R46.reuse, R91, 0xd ;  /* 0x0000005b2e041211 */ /* 0x040fe200078e68ff */
[C---:B------:R-:W-:Y:S02]  /*8450*/  @P1 IMAD R5, R46.reuse, 0x2000, R92 ;  /* 0x000020002e051824 */ /* 0x040fe400078e025c */
[----:B------:R-:W-:Y:S01]  /*8460*/  @P1 IMAD R2, R46, 0x2000, R87 ;  /* 0x000020002e021824 */ /* 0x000fe200078e0257 */
[----:B------:R-:W-:Y:S06]  /*8470*/  @P0 BRA `(.L_x_148) ;  /* 0x00000000000c0947 */ /* 0x000fec0003800000 */
[----:B---3--:R-:W-:Y:S04]  /*8480*/  SHF.L.U32 R0, R90, 0x1f, RZ ;  /* 0x0000001f5a007819 */ /* 0x008fe800000006ff */
[----:B------:R-:W3:Y:S02]  /*8490*/  SYNCS.PHASECHK.TRANS64.TRYWAIT P0, [R3+URZ+0x1b0], R0 ;  /* 0x0001b000030075a7 */ /* 0x000ee400080011ff */
[----:B---3--:R-:W-:Y:S05]  /*84a0*/  @!P0 BRA `(.L_x_149) ;  /* 0x0000003800c08947 */ /* 0x008fea0003800000 */
.L_x_148:
[----:B------:R-:W-:Y:S05]  /*84b0*/  BSYNC B0 ;  /* 0x0000000000007941 */ /* 0x000fea0003800000 */
.L_x_147:
[----:B------:R-:W-:Y:S02]  /*84c0*/  ISETP.NE.AND P0, PT, R60, RZ, PT ;  /* 0x000000ff3c00720c */ /* 0x000fe40003f05270 */
[----:B------:R-:W-:Y:S11]  /*84d0*/  IADD3 R46, PT, PT, R46, 0x1, RZ ;  /* 0x000000012e2e7810 */ /* 0x000ff60007ffe0ff */
[----:B------:R4:W1:Y:S04]  /*84e0*/  @P0 LDS.128 R48, [R6] ;  /* 0x0000000006300984 */ /* 0x0008680000000c00 */
[----:B------:R4:W1:Y:S04]  /*84f0*/  @P0 LDS.128 R56, [R5+0x10] ;  /* 0x0000100005380984 */ /* 0x0008680000000c00 */
[----:B------:R4:W1:Y:S04]  /*8500*/  @P0 LDS.128 R64, [R4+0x20] ;  /* 0x0000200004400984 */ /* 0x0008680000000c00 */
[----:B------:R4:W1:Y:S02]  /*8510*/  @P0 LDS.128 R72, [R2+0x30] ;  /* 0x0000300002480984 */ /* 0x0008640000000c00 */
.L_x_146:
[----:B------:R-:W-:Y:S05]  /*8520*/  BSYNC B1 ;  /* 0x0000000000017941 */ /* 0x000fea0003800000 */
.L_x_145:
[----:B---3--:R-:W-:Y:S05]  /*8530*/  VIADD R0, R39, 0x20 ;  /* 0x0000002027007836 */ /* 0x008fea0000000000 */
[----:B------:R-:W-:Y:S04]  /*8540*/  SHF.R.U32.HI R0, RZ, 0x15, R0 ;  /* 0x00000015ff007819 */ /* 0x000fe80000011600 */
[----:B------:R-:W-:Y:S11]  /*8550*/  LOP3.LUT P0, RZ, R0, 0x3, R81, 0x48, !PT ;  /* 0x0000000300ff7812 */ /* 0x000ff60007804851 */
[----:B------:R-:W-:Y:S02]  /*8560*/  @!UPT UIADD3 URZ, UPT, UPT, URZ, URZ, URZ ;  /* 0x000000fffffff290 */ /* 0x000fe4000fffe0ff */
[----:B------:R-:W-:Y:S05]  /*8570*/  @!P0 BRA `(.L_x_150) ;  /* 0x0000000000408947 */ /* 0x000fea0003800000 */
[----:B------:R-:W3:Y:S01]  /*8580*/  LDCU.64 UR8, c[0x4][0x70] ;  /* 0x01000e00ff0877ac */ /* 0x000ee20008000a00 */
[----:B------:R-:W-:Y:S01]  /*8590*/  MOV R3, 0x0 ;  /* 0x0000000000037802 */ /* 0x000fe20000000f00 */
[----:B------:R-:W-:Y:S02]  /*85a0*/  HFMA2 R12, -RZ, RZ, 0, 5.9604644775390625e-08 ;  /* 0x00000001ff0c7431 */ /* 0x000fe400000001ff */
[----:B------:R-:W-:Y:S02]  /*85b0*/  IMAD.MOV.U32 R8, RZ, RZ, 0x192 ;  /* 0x00000192ff087424 */ /* 0x000fe400078e00ff */
[----:B------:R-:W-:Y:S01]  /*85c0*/  IMAD.MOV.U32 R13, RZ, RZ, RZ ;  /* 0x000000ffff0d7224 */ /* 0x000fe200078e00ff */
[----:B------:R-:W5:Y:S01]  /*85d0*/  LDCU.64 UR6, c[0x4][0x78] ;  /* 0x01000f00ff0677ac */ /* 0x000f620008000a00 */
[----:B----4-:R-:W4:Y:S01]  /*85e0*/  LDC.64 R2, c[0x4][R3] ;  /* 0x0100000003027b82 */ /* 0x010f220000000a00 */
[----:B------:R-:W2:Y:S01]  /*85f0*/  LDCU.64 UR4, c[0x4][0x10] ;  /* 0x01000200ff0477ac */ /* 0x000ea20008000a00 */
[----:B---3--:R-:W-:Y:S01]  /*8600*/  MOV R5, UR9 ;  /* 0x0000000900057c02 */ /* 0x008fe20008000f00 */
[----:B------:R-:W-:Y:S01]  /*8610*/  IMAD.U32 R4, RZ, RZ, UR8 ;  /* 0x00000008ff047e24 */ /* 0x000fe2000f8e00ff */
[----:B-----5:R-:W-:Y:S01]  /*8620*/  MOV R7, UR7 ;  /* 0x0000000700077c02 */ /* 0x020fe20008000f00 */
[----:B------:R-:W-:Y:S01]  /*8630*/  IMAD.U32 R6, RZ, RZ, UR6 ;  /* 0x00000006ff067e24 */ /* 0x000fe2000f8e00ff */
[----:B--2---:R-:W-:Y:S01]  /*8640*/  MOV R11, UR5 ;  /* 0x00000005000b7c02 */ /* 0x004fe20008000f00 */
[----:B------:R-:W-:Y:S02]  /*8650*/  IMAD.U32 R10, RZ, RZ, UR4 ;  /* 0x00000004ff0a7e24 */ /* 0x000fe4000f8e00ff */
[----:B------:R-:W-:Y:S07]  /*8660*/  LEPC R20, `(.L_x_150) ;  /* 0x000000001014794e */ /* 0x000fee0000000000 */
[----:B-1--4-:R-:W-:Y:S05]  /*8670*/  CALL.ABS.NOINC R2 ;  /* 0x0000000002007343 */ /* 0x012fea0003c00000 */
.L_x_150:
[C---:B-1----:R-:W-:Y:S01]  /*8680*/  SHF.L.U32 R40, R48.reuse, 0x10, RZ ;  /* 0x0000001030287819 */ /* 0x042fe200000006ff */
[----:B------:R-:W-:Y:S05]  /*8690*/  WARPSYNC.ALL ;  /* 0x0000000000007948 */ /* 0x000fea0003800000 */
[----:B------:R-:W-:Y:S01]  /*86a0*/  R2UR UR4, R39 ;  /* 0x00000000270472ca */ /* 0x000fe200000e0000 */
[----:B------:R-:W-:Y:S01]  /*86b0*/  BSSY.RECONVERGENT B0, `(.L_x_151) ;  /* 0x0000090000007945 */ /* 0x000fe20003800200 */
[----:B------:R-:W-:Y:S02]  /*86c0*/  LOP3.LUT R43, R48, 0xffff0000, RZ, 0xc0, !PT ;  /* 0xffff0000302b7812 */ /* 0x000fe400078ec0ff */
[----:B------:R-:W-:Y:S02]  /*86d0*/  LOP3.LUT R42, R49, 0xffff0000, RZ, 0xc0, !PT ;  /* 0xffff0000312a7812 */ /* 0x000fe400078ec0ff */
[----:B------:R-:W-:Y:S02]  /*86e0*/  SHF.L.U32 R45, R51, 0x10, RZ ;  /* 0x00000010332d7819 */ /* 0x000fe400000006ff */
[----:B------:R-:W-:Y:S02]  /*86f0*/  ISETP.NE.AND P6, PT, R98, RZ, PT ;  /* 0x000000ff6200720c */ /* 0x000fe40003fc5270 */
[----:B------:R-:W-:Y:S02]  /*8700*/  MOV R52, UR46 ;  /* 0x0000002e00347c02 */ /* 0x000fe40008000f00 */
[----:B------:R-:W-:Y:S01]  /*8710*/  MOV R61, UR52 ;  /* 0x00000034003d7c02 */ /* 0x000fe20008000f00 */
[----:B----4-:R-:W1:Y:S01]  /*8720*/  LDTM.x32 R4, tmem[UR4+0x20] ;  /* 0x00002004000479ee */ /* 0x010e6200082c0000 */
[----:B------:R-:W-:Y:S02]  /*8730*/  LOP3.LUT R44, R75, 0xffff0000, RZ, 0xc0, !PT ;  /* 0xffff00004b2c7812 */ /* 0x000fe400078ec0ff */
[----:B------:R-:W-:Y:S02]  /*8740*/  ISETP.NE.AND P0, PT, R95, RZ, PT ;  /* 0x000000ff5f00720c */ /* 0x000fe40003f05270 */
[----:B------:R-:W-:Y:S03]  /*8750*/  LEA R62, R46, UR43, 0x3 ;  /* 0x0000002b2e3e7c11 */ /* 0x000fe6000f8e18ff */
[----:B------:R-:W-:Y:S02]  /*8760*/  @P6 LEA R52, R52, UR43, 0x3 ;  /* 0x0000002b34346c11 */ /* 0x000fe4000f8e18ff */
[----:B------:R-:W-:Y:S02]  /*8770*/  @P6 SHF.L.U32 R63, R90, 0x1f, RZ ;  /* 0x0000001f5a3f6819 */ /* 0x000fe400000006ff */
[----:B------:R-:W-:Y:S04]  /*8780*/  @P6 IADD3 R52, PT, PT, R52, 0x1d0, RZ ;  /* 0x000001d034346810 */ /* 0x000fe80007ffe0ff */
[----:B------:R-:W-:Y:S01]  /*8790*/  @P6 PRMT R61, R61, 0x654, R52 ;  /* 0x000006543d3d6816 */ /* 0x000fe20000000034 */
[C---:B-1----:R-:W-:Y:S01]  /*87a0*/  FMUL R0, R38.reuse, R4 ;  /* 0x0000000426007220 */ /* 0x042fe20000400000 */
[C---:B------:R-:W-:Y:S01]  /*87b0*/  FMUL R2, R38.reuse, R5 ;  /* 0x0000000526027220 */ /* 0x040fe20000400000 */
[C---:B------:R-:W-:Y:S01]  /*87c0*/  FMUL R3, R38.reuse, R6 ;  /* 0x0000000626037220 */ /* 0x040fe20000400000 */
[----:B------:R-:W-:Y:S01]  /*87d0*/  FMUL R7, R38, R7 ;  /* 0x0000000726077220 */ /* 0x000fe20000400000 */
[----:B------:R-:W-:Y:S01]  /*87e0*/  FFMA R0, R41, R40, R0 ;  /* 0x0000002829007223 */ /* 0x000fe20000000000 */
[----:B------:R-:W-:Y:S01]  /*87f0*/  SHF.L.U32 R40, R49, 0x10, RZ ;  /* 0x0000001031287819 */ /* 0x000fe200000006ff */
[C---:B------:R-:W-:Y:S01]  /*8800*/  FFMA R2, R41.reuse, R43, R2 ;  /* 0x0000002b29027223 */ /* 0x040fe20000000002 */
[----:B------:R-:W-:Y:S01]  /*8810*/  SHF.L.U32 R43, R50, 0x10, RZ ;  /* 0x00000010322b7819 */ /* 0x000fe200000006ff */
[C---:B------:R-:W-:Y:S01]  /*8820*/  FMUL R4, R38.reuse, R8 ;  /* 0x0000000826047220 */ /* 0x040fe20000400000 */
[----:B------:R-:W-:Y:S01]  /*8830*/  FMUL R5, R38, R9 ;  /* 0x0000000926057220 */ /* 0x000fe20000400000 */
[C---:B------:R-:W-:Y:S01]  /*8840*/  FFMA R3, R41.reuse, R40, R3 ;  /* 0x0000002829037223 */ /* 0x040fe20000000003 */
[----:B------:R-:W-:Y:S01]  /*8850*/  LOP3.LUT R40, R50, 0xffff0000, RZ, 0xc0, !PT ;  /* 0xffff000032287812 */ /* 0x000fe200078ec0ff */
[----:B------:R-:W-:Y:S01]  /*8860*/  FFMA R7, R41, R42, R7 ;  /* 0x0000002a29077223 */ /* 0x000fe20000000007 */
[----:B------:R-:W-:Y:S01]  /*8870*/  LOP3.LUT R42, R51, 0xffff0000, RZ, 0xc0, !PT ;  /* 0xffff0000332a7812 */ /* 0x000fe200078ec0ff */
[----:B------:R-:W-:Y:S01]  /*8880*/  FMUL R6, R38, R10 ;  /* 0x0000000a26067220 */ /* 0x000fe20000400000 */
[----:B------:R-:W-:Y:S01]  /*8890*/  F2FP.BF16.F32.PACK_AB R52, R2, R0 ;  /* 0x000000000234723e */ /* 0x000fe200000010ff */
[----:B------:R-:W-:Y:S01]  /*88a0*/  FMUL R11, R38, R11 ;  /* 0x0000000b260b7220 */ /* 0x000fe20000400000 */
[----:B------:R-:W-:Y:S01]  /*88b0*/  F2FP.BF16.F32.PACK_AB R53, R7, R3 ;  /* 0x000000030735723e */ /* 0x000fe200000010ff */
        /* <DEDUP_REMOVED lines=20> */
[C---:B------:R-:W-:Y:S01]  /*8a00*/  FMUL R12, R38.reuse, R16 ;  /* 0x00000010260c7220 */ /* 0x040fe20000400000 */
        /* <DEDUP_REMOVED lines=13> */
[----:B------:R1:W-:Y:S01]  /*8ae0*/  STS.128 [R93+0x2000], R52 ;  /* 0x002000345d007388 */ /* 0x0003e20000000c00 */
[----:B------:R-:W-:Y:S01]  /*8af0*/  F2FP.BF16.F32.PACK_AB R70, R13, R12 ;  /* 0x0000000c0d46723e */ /* 0x000fe200000010ff */
[----:B------:R-:W-:Y:S01]  /*8b00*/  FFMA R19, R41, R40, R19 ;  /* 0x0000002829137223 */ /* 0x000fe20000000013 */
[----:B------:R-:W-:Y:S01]  /*8b10*/  LOP3.LUT R40, R64, 0xffff0000, RZ, 0xc0, !PT ;  /* 0xffff000040287812 */ /* 0x000fe200078ec0ff */
[C---:B------:R-:W-:Y:S01]  /*8b20*/  FMUL R16, R38.reuse, R20 ;  /* 0x0000001426107220 */ /* 0x040fe20000400000 */
[C---:B------:R-:W-:Y:S01]  /*8b30*/  FMUL R17, R38.reuse, R21 ;  /* 0x0000001526117220 */ /* 0x040fe20000400000 */
[C---:B------:R-:W-:Y:S01]  /*8b40*/  FMUL R18, R38.reuse, R22 ;  /* 0x0000001626127220 */ /* 0x040fe20000400000 */
[----:B------:R-:W-:Y:S01]  /*8b50*/  F2FP.BF16.F32.PACK_AB R71, R19, R14 ;  /* 0x0000000e1347723e */ /* 0x000fe200000010ff */
[----:B------:R-:W-:Y:S01]  /*8b60*/  FMUL R23, R38, R23 ;  /* 0x0000001726177220 */ /* 0x000fe20000400000 */
[----:B------:R-:W-:Y:S01]  /*8b70*/  FFMA R16, R41, R43, R16 ;  /* 0x0000002b29107223 */ /* 0x000fe20000000010 */
[----:B------:R-:W-:Y:S01]  /*8b80*/  SHF.L.U32 R43, R67, 0x10, RZ ;  /* 0x00000010432b7819 */ /* 0x000fe200000006ff */
[C---:B------:R-:W-:Y:S01]  /*8b90*/  FFMA R17, R41.reuse, R40, R17 ;  /* 0x0000002829117223 */ /* 0x040fe20000000011 */
[----:B------:R1:W-:Y:S01]  /*8ba0*/  STS.128 [R92+0x2010], R68 ;  /* 0x002010445c007388 */ /* 0x0003e20000000c00 */
        /* <DEDUP_REMOVED lines=8> */
[C---:B------:R-:W-:Y:S01]  /*8c30*/  FMUL R22, R38.reuse, R26 ;  /* 0x0000001a26167220 */ /* 0x040fe20000400000 */
[----:B------:R-:W-:Y:S01]  /*8c40*/  FFMA R20, R41, R40, R20 ;  /* 0x0000002829147223 */ /* 0x000fe20000000014 */
[----:B------:R-:W-:Y:S01]  /*8c50*/  LOP3.LUT R40, R67, 0xffff0000, RZ, 0xc0, !PT ;  /* 0xffff000043287812 */ /* 0x000fe200078ec0ff */
[C---:B------:R-:W-:Y:S01]  /*8c60*/  FFMA R21, R41.reuse, R42, R21 ;  /* 0x0000002a29157223 */ /* 0x040fe20000000015 */
[C---:B------:R-:W-:Y:S01]  /*8c70*/  FFMA R22, R41.reuse, R43, R22 ;  /* 0x0000002b29167223 */ /* 0x040fe20000000016 */
[----:B------:R-:W-:Y:S01]  /*8c80*/  FMUL R27, R38, R27 ;  /* 0x0000001b261b7220 */ /* 0x000fe20000400000 */
[----:B------:R-:W-:Y:S01]  /*8c90*/  SHF.L.U32 R43, R72, 0x10, RZ ;  /* 0x00000010482b7819 */ /* 0x000fe200000006ff */
[----:B------:R-:W-:Y:S01]  /*8ca0*/  FMUL R24, R38, R28 ;  /* 0x0000001c26187220 */ /* 0x000fe20000400000 */
[----:B------:R-:W-:Y:S01]  /*8cb0*/  LOP3.LUT R42, R72, 0xffff0000, RZ, 0xc0, !PT ;  /* 0xffff0000482a7812 */ /* 0x000fe200078ec0ff */
[C---:B------:R-:W-:Y:S01]  /*8cc0*/  FMUL R25, R38.reuse, R29 ;  /* 0x0000001d26197220 */ /* 0x040fe20000400000 */
[C---:B------:R-:W-:Y:S01]  /*8cd0*/  FMUL R26, R38.reuse, R30 ;  /* 0x0000001e261a7220 */ /* 0x040fe20000400000 */
[C---:B------:R-:W-:Y:S01]  /*8ce0*/  FFMA R27, R41.reuse, R40, R27 ;  /* 0x00000028291b7223 */ /* 0x040fe2000000001b */
[----:B------:R-:W-:Y:S01]  /*8cf0*/  FFMA R24, R41, R43, R24 ;  /* 0x0000002b29187223 */ /* 0x000fe20000000018 */
[----:B------:R-:W-:Y:S01]  /*8d00*/  LOP3.LUT R40, R73, 0xffff0000, RZ, 0xc0, !PT ;  /* 0xffff000049287812 */ /* 0x000fe200078ec0ff */
[C---:B------:R-:W-:Y:S01]  /*8d10*/  FFMA R25, R41.reuse, R42, R25 ;  /* 0x0000002a29197223 */ /* 0x040fe20000000019 */
[----:B------:R-:W-:Y:S01]  /*8d20*/  FMUL R31, R38, R31 ;  /* 0x0000001f261f7220 */ /* 0x000fe20000400000 */
[----:B------:R-:W-:Y:S01]  /*8d30*/  SHF.L.U32 R43, R74, 0x10, RZ ;  /* 0x000000104a2b7819 */ /* 0x000fe200000006ff */
[----:B------:R-:W-:Y:S01]  /*8d40*/  FFMA R26, R41, R45, R26 ;  /* 0x0000002d291a7223 */ /* 0x000fe2000000001a */
        /* <DEDUP_REMOVED lines=29> */
[----:B------:R-:W-:Y:S02]  /*8f20*/  UIADD3 UR9, UPT, UPT, UR49, 0x20, URZ ;  /* 0x0000002031097890 */ /* 0x000fe4000fffe0ff */
[----:B------:R-:W-:Y:S01]  /*8f30*/  UIADD3 UR8, UPT, UPT, UR43, 0x2400, URZ ;  /* 0x000024002b087890 */ /* 0x000fe2000fffe0ff */
[----:B------:R-:W-:Y:S01]  /*8f40*/  UMOV UR10, UR50 ;  /* 0x00000032000a7c82 */ /* 0x000fe20008000000 */
[----:B------:R-:W-:Y:S01]  /*8f50*/  UMOV UR11, UR44 ;  /* 0x0000002c000b7c82 */ /* 0x000fe20008000000 */
[----:B---3--:R-:W-:Y:S04]  /*8f60*/  UIADD3 UR4, UP0, UPT, UR6, 0xa80, URZ ;  /* 0x00000a8006047890 */ /* 0x008fe8000ff1e0ff */
[----:B------:R-:W-:Y:S09]  /*8f70*/  UIADD3.X UR5, UPT, UPT, URZ, UR7, URZ, UP0, !UPT ;  /* 0x00000007ff057290 */ /* 0x000ff200087fe4ff */
[----:B------:R3:W-:Y:S01]  /*8f80*/  UTMASTG.3D [UR8], [UR4] ;  /* 0x00000008040073b5 */ /* 0x0007e20008010000 */
[----:B------:R0:W-:Y:S01]  /*8f90*/  UTMACMDFLUSH ;  /* 0x00000000000079b7 */ /* 0x0001e20000000000 */
[----:B---3--:R-:W-:Y:S04]  /*8fa0*/  DEPBAR.LE SB0, 0x1 ;  /* 0x000080400000791a */ /* 0x008fe80000000000 */
.L_x_152:
[----:B------:R-:W-:Y:S05]  /*8fb0*/  BSYNC.RECONVERGENT B0 ;  /* 0x0000000000007941 */ /* 0x000fea0003800200 */
.L_x_151:
[----:B------:R-:W-:Y:S01]  /*8fc0*/  BAR.SYNC.DEFER_BLOCKING 0x1, 0x80 ;  /* 0x0042000000007b1d */ /* 0x000fe20000010000 */
[----:B------:R-:W-:Y:S04]  /*8fd0*/  UIADD3 UR4, UPT, UPT, UR46, 0x1, URZ ;  /* 0x000000012e047890 */ /* 0x000fe8000fffe0ff */
[----:B------:R-:W-:Y:S04]  /*8fe0*/  UISETP.NE.AND UP0, UPT, UR4, 0x4, UPT ;  /* 0x000000040400788c */ /* 0x000fe8000bf05270 */
[----:B------:R-:W-:Y:S01]  /*8ff0*/  USEL UR45, UR4, URZ, UP0 ;  /* 0x000000ff042d7287 */ /* 0x000fe20008000000 */
[----:B------:R3:W-:Y:S01]  /*9000*/  @P6 SYNCS.ARRIVE.TRANS64.RED.A1T0 RZ, [R61+URZ], RZ ;  /* 0x000000ff3dff69a7 */ /* 0x0007e200081004ff */
[----:B------:R-:W-:Y:S01]  /*9010*/  BSSY B1, `(.L_x_153) ;  /* 0x0000017000017945 */ /* 0x000fe20003800000 */
[----:B------:R-:W4:Y:S02]  /*9020*/  @P6 SYNCS.PHASECHK.TRANS64.TRYWAIT P0, [R62+URZ+0x1b0], R63 ;  /* 0x0001b03f3e0065a7 */ /* 0x000f2400080011ff */
[----:B----4-:R-:W-:Y:S01]  /*9030*/  @P6 SEL R47, RZ, 0x1, !P0 ;  /* 0x00000001ff2f6807 */ /* 0x010fe20004000000 */
[----:B---3--:R-:W-:Y:S06]  /*9040*/  @!P6 BRA `(.L_x_154) ;  /* 0x00000000004ce947 */ /* 0x008fec0003800000 */
        /* <DEDUP_REMOVED lines=9> */
[----:B------:R-:W-:Y:S04]  /*90e0*/  SHF.L.U32 R5, R90, 0x1f, RZ ;  /* 0x0000001f5a057819 */ /* 0x000fe800000006ff */
[----:B------:R-:W3:Y:S02]  /*90f0*/  SYNCS.PHASECHK.TRANS64.TRYWAIT P0, [R62+URZ+0x1b0], R5 ;  /* 0x0001b0053e0075a7 */ /* 0x000ee400080011ff */
[----:B---3--:R-:W-:Y:S05]  /*9100*/  @!P0 BRA `(.L_x_157) ;  /* 0x0000002c00bc8947 */ /* 0x008fea0003800000 */
.L_x_156:
[----:B------:R-:W-:Y:S05]  /*9110*/  BSYNC B0 ;  /* 0x0000000000007941 */ /* 0x000fea0003800000 */
.L_x_155:
[----:B------:R-:W-:Y:S02]  /*9120*/  ISETP.NE.AND P0, PT, R60, RZ, PT ;  /* 0x000000ff3c00720c */ /* 0x000fe40003f05270 */
[----:B------:R-:W-:Y:S11]  /*9130*/  IADD3 R46, PT, PT, R46, 0x1, RZ ;  /* 0x000000012e2e7810 */ /* 0x000ff60007ffe0ff */
[----:B------:R4:W1:Y:S04]  /*9140*/  @P0 LDS.128 R48, [R4] ;  /* 0x0000000004300984 */ /* 0x0008680000000c00 */
[----:B------:R4:W1:Y:S04]  /*9150*/  @P0 LDS.128 R56, [R3+0x10] ;  /* 0x0000100003380984 */ /* 0x0008680000000c00 */
[----:B------:R4:W1:Y:S04]  /*9160*/  @P0 LDS.128 R64, [R2+0x20] ;  /* 0x0000200002400984 */ /* 0x0008680000000c00 */
[----:B------:R4:W1:Y:S02]  /*9170*/  @P0 LDS.128 R72, [R0+0x30] ;  /* 0x0000300000480984 */ /* 0x0008640000000c00 */
.L_x_154:
[----:B------:R-:W-:Y:S05]  /*9180*/  BSYNC B1 ;  /* 0x0000000000017941 */ /* 0x000fea0003800000 */
.L_x_153:
[----:B----4-:R-:W-:Y:S05]  /*9190*/  VIADD R0, R39, 0x40 ;  /* 0x0000004027007836 */ /* 0x010fea0000000000 */
        /* <DEDUP_REMOVED lines=9> */
[----:B------:R-:W4:Y:S01]  /*9230*/  LDCU.64 UR6, c[0x4][0x78] ;  /* 0x01000f00ff0677ac */ /* 0x000f220008000a00 */
[----:B------:R-:W1:Y:S01]  /*9240*/  LDC.64 R2, c[0x4][R3] ;  /* 0x0100000003027b82 */ /* 0x000e620000000a00 */
[----:B------:R-:W5:Y:S01]  /*9250*/  LDCU.64 UR4, c[0x4][0x10] ;  /* 0x01000200ff0477ac */ /* 0x000f620008000a00 */
[----:B---3--:R-:W-:Y:S01]  /*9260*/  MOV R5, UR9 ;  /* 0x0000000900057c02 */ /* 0x008fe20008000f00 */
[----:B------:R-:W-:Y:S01]  /*9270*/  IMAD.U32 R4, RZ, RZ, UR8 ;  /* 0x00000008ff047e24 */ /* 0x000fe2000f8e00ff */
[----:B----4-:R-:W-:Y:S01]  /*9280*/  MOV R7, UR7 ;  /* 0x0000000700077c02 */ /* 0x010fe20008000f00 */
[----:B------:R-:W-:Y:S01]  /*9290*/  IMAD.U32 R6, RZ, RZ, UR6 ;  /* 0x00000006ff067e24 */ /* 0x000fe2000f8e00ff */
[----:B-----5:R-:W-:Y:S01]  /*92a0*/  MOV R11, UR5 ;  /* 0x00000005000b7c02 */ /* 0x020fe20008000f00 */
[----:B------:R-:W-:Y:S02]  /*92b0*/  IMAD.U32 R10, RZ, RZ, UR4 ;  /* 0x00000004ff0a7e24 */ /* 0x000fe4000f8e00ff */
[----:B------:R-:W-:Y:S07]  /*92c0*/  LEPC R20, `(.L_x_158) ;  /* 0x000000001014794e */ /* 0x000fee0000000000 */
[----:B-12---:R-:W-:Y:S05]  /*92d0*/  CALL.ABS.NOINC R2 ;  /* 0x0000000002007343 */ /* 0x006fea0003c00000 */
.L_x_158:
        /* <DEDUP_REMOVED lines=10> */
[----:B---3--:R-:W1:Y:S01]  /*9380*/  LDTM.x32 R4, tmem[UR4+0x40] ;  /* 0x00004004000479ee */ /* 0x008e6200082c0000 */
        /* <DEDUP_REMOVED lines=136> */
.L_x_160:
[----:B------:R-:W-:Y:S05]  /*9c10*/  BSYNC.RECONVERGENT B0 ;  /* 0x0000000000007941 */ /* 0x000fea0003800200 */
.L_x_159:
        /* <DEDUP_REMOVED lines=21> */
.L_x_164:
[----:B------:R-:W-:Y:S05]  /*9d70*/  BSYNC B0 ;  /* 0x0000000000007941 */ /* 0x000fea0003800000 */
.L_x_163:
[----:B------:R-:W-:Y:S11]  /*9d80*/  ISETP.NE.AND P0, PT, R60, RZ, PT ;  /* 0x000000ff3c00720c */ /* 0x000ff60003f05270 */
[----:B------:R-:W-:Y:S02]  /*9d90*/  @!UPT UIADD3 URZ, UPT, UPT, URZ, URZ, URZ ;  /* 0x000000fffffff290 */ /* 0x000fe4000fffe0ff */
[----:B------:R4:W1:Y:S04]  /*9da0*/  @P0 LDS.128 R48, [R3] ;  /* 0x0000000003300984 */ /* 0x0008680000000c00 */
[----:B------:R4:W1:Y:S04]  /*9db0*/  @P0 LDS.128 R56, [R2+0x10] ;  /* 0x0000100002380984 */ /* 0x0008680000000c00 */
[----:B------:R4:W1:Y:S04]  /*9dc0*/  @P0 LDS.128 R64, [R0+0x20] ;  /* 0x0000200000400984 */ /* 0x0008680000000c00 */
[----:B------:R4:W1:Y:S02]  /*9dd0*/  @P0 LDS.128 R72, [R46+0x30] ;  /* 0x000030002e480984 */ /* 0x0008640000000c00 */
.L_x_162:
[----:B------:R-:W-:Y:S05]  /*9de0*/  BSYNC B1 ;  /* 0x0000000000017941 */ /* 0x000fea0003800000 */
.L_x_161:
        /* <DEDUP_REMOVED lines=21> */
.L_x_166:
[----:B------:R-:W-:Y:S01]  /*9f40*/  ISETP.NE.AND P0, PT, R95, RZ, PT ;  /* 0x000000ff5f00720c */ /* 0x000fe20003f05270 */
[----:B------:R-:W-:Y:S05]  /*9f50*/  WARPSYNC.ALL ;  /* 0x0000000000007948 */ /* 0x000fea0003800000 */
[----:B------:R-:W-:Y:S01]  /*9f60*/  R2UR UR4, R39 ;  /* 0x00000000270472ca */ /* 0x000fe200000e0000 */
[----:B------:R-:W-:Y:S01]  /*9f70*/  BSSY.RECONVERGENT B0, `(.L_x_167) ;  /* 0x000008c000007945 */ /* 0x000fe20003800200 */
[C---:B-1----:R-:W-:Y:S02]  /*9f80*/  SHF.L.U32 R40, R48.reuse, 0x10, RZ ;  /* 0x0000001030287819 */ /* 0x042fe400000006ff */
[----:B------:R-:W-:Y:S02]  /*9f90*/  LOP3.LUT R42, R48, 0xffff0000, RZ, 0xc0, !PT ;  /* 0xffff0000302a7812 */ /* 0x000fe400078ec0ff */
[C---:B------:R-:W-:Y:S02]  /*9fa0*/  SHF.L.U32 R43, R49.reuse, 0x10, RZ ;  /* 0x00000010312b7819 */ /* 0x040fe400000006ff */
[----:B------:R-:W-:Y:S02]  /*9fb0*/  LOP3.LUT R44, R49, 0xffff0000, RZ, 0xc0, !PT ;  /* 0xffff0000312c7812 */ /* 0x000fe400078ec0ff */
[C---:B------:R-:W-:Y:S02]  /*9fc0*/  SHF.L.U32 R45, R50.reuse, 0x10, RZ ;  /* 0x00000010322d7819 */ /* 0x040fe400000006ff */
[----:B------:R-:W-:Y:S01]  /*9fd0*/  LOP3.LUT R46, R50, 0xffff0000, RZ, 0xc0, !PT ;  /* 0xffff0000322e7812 */ /* 0x000fe200078ec0ff */
[----:B---3--:R-:W1:Y:S01]  /*9fe0*/  LDTM.x32 R4, tmem[UR4+0x60] ;  /* 0x00006004000479ee */ /* 0x008e6200082c0000 */
[C---:B------:R-:W-:Y:S01]  /*9ff0*/  SHF.L.U32 R47, R51.reuse, 0x10, RZ ;  /* 0x00000010332f7819 */ /* 0x040fe200000006ff */
[----:B------:R-:W-:Y:S01]  /*a000*/  NOP ;  /* 0x0000000000007918 */ /* 0x000fe20000000000 */
[----:B------:R-:W-:Y:S02]  /*a010*/  LOP3.LUT R48, R51, 0xffff0000, RZ, 0xc0, !PT ;  /* 0xffff000033307812 */ /* 0x000fe400078ec0ff */
[C---:B------:R-:W-:Y:S02]  /*a020*/  SHF.L.U32 R49, R56.reuse, 0x10, RZ ;  /* 0x0000001038317819 */ /* 0x040fe400000006ff */
[----:B------:R-:W-:Y:S02]  /*a030*/  LOP3.LUT R51, R56, 0xffff0000, RZ, 0xc0, !PT ;  /* 0xffff000038337812 */ /* 0x000fe400078ec0ff */
[C---:B------:R-:W-:Y:S02]  /*a040*/  SHF.L.U32 R50, R57.reuse, 0x10, RZ ;  /* 0x0000001039327819 */ /* 0x040fe400000006ff */
[----:B------:R-:W-:Y:S02]  /*a050*/  LOP3.LUT R52, R57, 0xffff0000, RZ, 0xc0, !PT ;  /* 0xffff000039347812 */ /* 0x000fe400078ec0ff */
[C---:B------:R-:W-:Y:S02]  /*a060*/  SHF.L.U32 R53, R58.reuse, 0x10, RZ ;  /* 0x000000103a357819 */ /* 0x040fe400000006ff */
[----:B------:R-:W-:Y:S02]  /*a070*/  LOP3.LUT R54, R58, 0xffff0000, RZ, 0xc0, !PT ;  /* 0xffff00003a367812 */ /* 0x000fe400078ec0ff */
[----:B------:R-:W-:Y:S02]  /*a080*/  SHF.L.U32 R55, R59, 0x10, RZ ;  /* 0x000000103b377819 */ /* 0x000fe400000006ff */
[----:B------:R-:W-:Y:S02]  /*a090*/  IADD3 R99, PT, PT, R99, 0x230, RZ ;  /* 0x0000023063637810 */ /* 0x000fe40007ffe0ff */
[----:B------:R-:W-:Y:S02]  /*a0a0*/  LOP3.LUT R56, R59, 0xffff0000, RZ, 0xc0, !PT ;  /* 0xffff00003b387812 */ /* 0x000fe400078ec0ff */
[----:B------:R-:W-:Y:S01]  /*a0b0*/  SHF.L.U32 R57, R64, 0x10, RZ ;  /* 0x0000001040397819 */ /* 0x000fe200000006ff */
[----:B-1----:R-:W-:Y:S01]  /*a0c0*/  FMUL R4, R38, R4 ;  /* 0x0000000426047220 */ /* 0x002fe20000400000 */
[----:B------:R-:W-:Y:S01]  /*a0d0*/  LOP3.LUT R58, R64, 0xffff0000, RZ, 0xc0, !PT ;  /* 0xffff0000403a7812 */ /* 0x000fe200078ec0ff */
[C---:B------:R-:W-:Y:S01]  /*a0e0*/  FMUL R5, R38.reuse, R5 ;  /* 0x0000000526057220 */ /* 0x040fe20000400000 */
[----:B------:R-:W-:Y:S01]  /*a0f0*/  LOP3.LUT R99, R99, 0xfefffff8, RZ, 0xc0, !PT ;  /* 0xfefffff863637812 */ /* 0x000fe200078ec0ff */
[C---:B------:R-:W-:Y:S01]  /*a100*/  FFMA R4, R41.reuse, R40, R4 ;  /* 0x0000002829047223 */ /* 0x040fe20000000004 */
[C---:B------:R-:W-:Y:S01]  /*a110*/  FMUL R6, R38.reuse, R6 ;  /* 0x0000000626067220 */ /* 0x040fe20000400000 */
[----:B------:R-:W-:Y:S01]  /*a120*/  FFMA R5, R41, R42, R5 ;  /* 0x0000002a29057223 */ /* 0x000fe20000000005 */
[----:B------:R-:W-:Y:S01]  /*a130*/  SHF.L.U32 R59, R65, 0x10, RZ ;  /* 0x00000010413b7819 */ /* 0x000fe200000006ff */
[----:B------:R1:W-:Y:S01]  /*a140*/  SYNCS.ARRIVE.TRANS64.RED.A1T0 RZ, [R99+URZ], RZ ;  /* 0x000000ff63ff79a7 */ /* 0x0003e200081004ff */
[----:B------:R-:W-:Y:S01]  /*a150*/  FFMA R6, R41, R43, R6 ;  /* 0x0000002b29067223 */ /* 0x000fe20000000006 */
[C---:B------:R-:W-:Y:S01]  /*a160*/  FMUL R7, R38.reuse, R7 ;  /* 0x0000000726077220 */ /* 0x040fe20000400000 */
[----:B------:R-:W-:Y:S01]  /*a170*/  F2FP.BF16.F32.PACK_AB R100, R5, R4 ;  /* 0x000000040564723e */ /* 0x000fe200000010ff */
[C---:B------:R-:W-:Y:S01]  /*a180*/  FMUL R8, R38.reuse, R8 ;  /* 0x0000000826087220 */ /* 0x040fe20000400000 */
[----:B------:R-:W-:Y:S01]  /*a190*/  FMUL R9, R38, R9 ;  /* 0x0000000926097220 */ /* 0x000fe20000400000 */
[----:B------:R-:W-:Y:S01]  /*a1a0*/  LOP3.LUT R60, R65, 0xffff0000, RZ, 0xc0, !PT ;  /* 0xffff0000413c7812 */ /* 0x000fe200078ec0ff */
[C---:B------:R-:W-:Y:S01]  /*a1b0*/  FFMA R7, R41.reuse, R44, R7 ;  /* 0x0000002c29077223 */ /* 0x040fe20000000007 */
[C---:B------:R-:W-:Y:S01]  /*a1c0*/  FFMA R8, R41.reuse, R45, R8 ;  /* 0x0000002d29087223 */ /* 0x040fe20000000008 */
[----:B------:R-:W-:Y:S01]  /*a1d0*/  SHF.L.U32 R61, R66, 0x10, RZ ;  /* 0x00000010423d7819 */ /* 0x000fe200000006ff */
[----:B------:R-:W-:Y:S01]  /*a1e0*/  FFMA R9, R41, R46, R9 ;  /* 0x0000002e29097223 */ /* 0x000fe20000000009 */
[C---:B------:R-:W-:Y:S01]  /*a1f0*/  FMUL R10, R38.reuse, R10 ;  /* 0x0000000a260a7220 */ /* 0x040fe20000400000 */
[----:B------:R-:W-:Y:S01]  /*a200*/  F2FP.BF16.F32.PACK_AB R101, R7, R6 ;  /* 0x000000060765723e */ /* 0x000fe200000010ff */
[C---:B------:R-:W-:Y:S01]  /*a210*/  FMUL R11, R38.reuse, R11 ;  /* 0x0000000b260b7220 */ /* 0x040fe20000400000 */
[----:B------:R-:W-:Y:S01]  /*a220*/  FMUL R0, R38, R12 ;  /* 0x0000000c26007220 */ /* 0x000fe20000400000 */
[----:B------:R-:W-:Y:S01]  /*a230*/  F2FP.BF16.F32.PACK_AB R102, R9, R8 ;  /* 0x000000080966723e */ /* 0x000fe200000010ff */
[C---:B------:R-:W-:Y:S01]  /*a240*/  FFMA R10, R41.reuse, R47, R10 ;  /* 0x0000002f290a7223 */ /* 0x040fe2000000000a */
[C---:B------:R-:W-:Y:S01]  /*a250*/  FFMA R11, R41.reuse, R48, R11 ;  /* 0x00000030290b7223 */ /* 0x040fe2000000000b */
[----:B------:R-:W-:Y:S01]  /*a260*/  LOP3.LUT R62, R66, 0xffff0000, RZ, 0xc0, !PT ;  /* 0xffff0000423e7812 */ /* 0x000fe200078ec0ff */
[----:B------:R-:W-:Y:S01]  /*a270*/  FFMA R0, R41, R49, R0 ;  /* 0x0000003129007223 */ /* 0x000fe20000000000 */
[C---:B------:R-:W-:Y:S01]  /*a280*/  FMUL R2, R38.reuse, R13 ;  /* 0x0000000d26027220 */ /* 0x040fe20000400000 */
[----:B------:R-:W-:Y:S01]  /*a290*/  SHF.L.U32 R63, R67, 0x10, RZ ;  /* 0x00000010433f7819 */ /* 0x000fe200000006ff */
[C---:B------:R-:W-:Y:S01]  /*a2a0*/  FMUL R3, R38.reuse, R14 ;  /* 0x0000000e26037220 */ /* 0x040fe20000400000 */
[----:B------:R-:W-:Y:S01]  /*a2b0*/  F2FP.BF16.F32.PACK_AB R103, R11, R10 ;  /* 0x0000000a0b67723e */ /* 0x000fe200000010ff */
[----:B------:R-:W-:Y:S01]  /*a2c0*/  FFMA R2, R41, R51, R2 ;  /* 0x0000003329027223 */ /* 0x000fe20000000002 */
[C---:B------:R-:W-:Y:S01]  /*a2d0*/  FMUL R15, R38.reuse, R15 ;  /* 0x0000000f260f7220 */ /* 0x040fe20000400000 */
[C---:B------:R-:W-:Y:S01]  /*a2e0*/  FMUL R12, R38.reuse, R16 ;  /* 0x00000010260c7220 */ /* 0x040fe20000400000 */
[----:B------:R-:W-:Y:S01]  /*a2f0*/  FMUL R13, R38, R17 ;  /* 0x00000011260d7220 */ /* 0x000fe20000400000 */
[----:B------:R1:W-:Y:S01]  /*a300*/  STS.128 [R93+0x6000], R100 ;  /* 0x006000645d007388 */ /* 0x0003e20000000c00 */
[----:B------:R-:W-:Y:S01]  /*a310*/  LOP3.LUT R64, R67, 0xffff0000, RZ, 0xc0, !PT ;  /* 0xffff000043407812 */ /* 0x000fe200078ec0ff */
[C---:B------:R-:W-:Y:S01]  /*a320*/  FFMA R3, R41.reuse, R50, R3 ;  /* 0x0000003229037223 */ /* 0x040fe20000000003 */
[----:B------:R-:W-:Y:S01]  /*a330*/  SHF.L.U32 R65, R72, 0x10, RZ ;  /* 0x0000001048417819 */ /* 0x000fe200000006ff */
[C---:B------:R-:W-:Y:S01]  /*a340*/  FFMA R15, R41.reuse, R52, R15 ;  /* 0x00000034290f7223 */ /* 0x040fe2000000000f */
[----:B------:R-:W-:Y:S01]  /*a350*/  F2FP.BF16.F32.PACK_AB R104, R2, R0 ;  /* 0x000000000268723e */ /* 0x000fe200000010ff */
[C---:B------:R-:W-:Y:S01]  /*a360*/  FFMA R12, R41.reuse, R53, R12 ;  /* 0x00000035290c7223 */ /* 0x040fe2000000000c */
[C---:B------:R-:W-:Y:S01]  /*a370*/  FFMA R13, R41.reuse, R54, R13 ;  /* 0x00000036290d7223 */ /* 0x040fe2000000000d */
[C---:B------:R-:W-:Y:S01]  /*a380*/  FMUL R14, R38.reuse, R18 ;  /* 0x00000012260e7220 */ /* 0x040fe20000400000 */
[C---:B------:R-:W-:Y:S01]  /*a390*/  FMUL R19, R38.reuse, R19 ;  /* 0x0000001326137220 */ /* 0x040fe20000400000 */
[C---:B------:R-:W-:Y:S01]  /*a3a0*/  FMUL R16, R38.reuse, R20 ;  /* 0x0000001426107220 */ /* 0x040fe20000400000 */
[C---:B------:R-:W-:Y:S01]  /*a3b0*/  FMUL R17, R38.reuse, R21 ;  /* 0x0000001526117220 */ /* 0x040fe20000400000 */
[C---:B------:R-:W-:Y:S01]  /*a3c0*/  FFMA R14, R41.reuse, R55, R14 ;  /* 0x00000037290e7223 */ /* 0x040fe2000000000e */
        /* <DEDUP_REMOVED lines=9> */
[----:B------:R-:W-:Y:S01]  /*a460*/  FFMA R23, R41, R60, R23 ;  /* 0x0000003c29177223 */ /* 0x000fe20000000017 */
[C---:B------:R-:W-:Y:S01]  /*a470*/  FMUL R27, R38.reuse, R27 ;  /* 0x0000001b261b7220 */ /* 0x040fe20000400000 */
[----:B------:R-:W-:Y:S01]  /*a480*/  F2FP.BF16.F32.PACK_AB R105, R15, R3 ;  /* 0x000000030f69723e */ /* 0x000fe200000010ff */
[----:B------:R-:W-:Y:S01]  /*a490*/  FFMA R20, R41, R61, R20 ;  /* 0x0000003d29147223 */ /* 0x000fe20000000014 */
[----:B------:R-:W-:Y:S01]  /*a4a0*/  F2FP.BF16.F32.PACK_AB R106, R13, R12 ;  /* 0x0000000c0d6a723e */ /* 0x000fe200000010ff */
[----:B------:R-:W-:Y:S01]  /*a4b0*/  FMUL R24, R38, R28 ;  /* 0x0000001c26187220 */ /* 0x000fe20000400000 */
[----:B------:R-:W-:Y:S01]  /*a4c0*/  F2FP.BF16.F32.PACK_AB R107, R19, R14 ;  /* 0x0000000e136b723e */ /* 0x000fe200000010ff */
[----:B------:R-:W-:Y:S01]  /*a4d0*/  FFMA R21, R41, R62, R21 ;  /* 0x0000003e29157223 */ /* 0x000fe20000000015 */
[----:B------:R-:W-:Y:S01]  /*a4e0*/  LOP3.LUT R66, R72, 0xffff0000, RZ, 0xc0, !PT ;  /* 0xffff000048427812 */ /* 0x000fe200078ec0ff */
[C---:B------:R-:W-:Y:S01]  /*a4f0*/  FMUL R25, R38.reuse, R29 ;  /* 0x0000001d26197220 */ /* 0x040fe20000400000 */
[----:B------:R-:W-:Y:S01]  /*a500*/  SHF.L.U32 R67, R73, 0x10, RZ ;  /* 0x0000001049437819 */ /* 0x000fe200000006ff */
[----:B------:R1:W-:Y:S01]  /*a510*/  STS.128 [R92+0x6010], R104 ;  /* 0x006010685c007388 */ /* 0x0003e20000000c00 */
[----:B------:R-:W-:Y:S01]  /*a520*/  FFMA R22, R41, R63, R22 ;  /* 0x0000003f29167223 */ /* 0x000fe20000000016 */
[----:B------:R-:W-:Y:S01]  /*a530*/  LOP3.LUT R68, R73, 0xffff0000, RZ, 0xc0, !PT ;  /* 0xffff000049447812 */ /* 0x000fe200078ec0ff */
[----:B------:R-:W-:Y:S01]  /*a540*/  FMUL R26, R38, R30 ;  /* 0x0000001e261a7220 */ /* 0x000fe20000400000 */
[C---:B------:R-:W-:Y:S01]  /*a550*/  FFMA R27, R41.reuse, R64, R27 ;  /* 0x00000040291b7223 */ /* 0x040fe2000000001b */
[----:B------:R-:W-:Y:S01]  /*a560*/  SHF.L.U32 R69, R74, 0x10, RZ ;  /* 0x000000104a457819 */ /* 0x000fe200000006ff */
[----:B------:R-:W-:Y:S01]  /*a570*/  FMUL R31, R38, R31 ;  /* 0x0000001f261f7220 */ /* 0x000fe20000400000 */
[C---:B------:R-:W-:Y:S01]  /*a580*/  FFMA R24, R41.reuse, R65, R24 ;  /* 0x0000004129187223 */ /* 0x040fe20000000018 */
[----:B------:R-:W-:Y:S01]  /*a590*/  LOP3.LUT R70, R74, 0xffff0000, RZ, 0xc0, !PT ;  /* 0xffff00004a467812 */ /* 0x000fe200078ec0ff */
[C---:B------:R-:W-:Y:S01]  /*a5a0*/  FMUL R28, R38.reuse, R32 ;  /* 0x00000020261c7220 */ /* 0x040fe20000400000 */
[----:B------:R-:W-:Y:S01]  /*a5b0*/  FFMA R25, R41, R66, R25 ;  /* 0x0000004229197223 */ /* 0x000fe20000000019 */
[----:B------:R-:W-:Y:S01]  /*a5c0*/  SHF.L.U32 R71, R75, 0x10, RZ ;  /* 0x000000104b477819 */ /* 0x000fe200000006ff */
[C---:B------:R-:W-:Y:S01]  /*a5d0*/  FMUL R29, R38.reuse, R33 ;  /* 0x00000021261d7220 */ /* 0x040fe20000400000 */
[----:B------:R-:W-:Y:S01]  /*a5e0*/  FFMA R26, R41, R67, R26 ;  /* 0x00000043291a7223 */ /* 0x000fe2000000001a */
[----:B------:R-:W-:Y:S01]  /*a5f0*/  LOP3.LUT R72, R75, 0xffff0000, RZ, 0xc0, !PT ;  /* 0xffff00004b487812 */ /* 0x000fe200078ec0ff */
        /* <DEDUP_REMOVED lines=8> */
[----:B------:R-:W-:Y:S01]  /*a680*/  FFMA R30, R41, R71, R30 ;  /* 0x00000047291e7223 */ /* 0x000fe2000000001e */
[----:B------:R-:W-:Y:S01]  /*a690*/  F2FP.BF16.F32.PACK_AB R111, R27, R22 ;  /* 0x000000161b6f723e */ /* 0x000fe200000010ff */
[----:B------:R-:W-:Y:S01]  /*a6a0*/  FFMA R35, R41, R72, R35 ;  /* 0x0000004829237223 */ /* 0x000fe20000000023 */
[----:B------:R-:W-:Y:S02]  /*a6b0*/  F2FP.BF16.F32.PACK_AB R112, R25, R24 ;  /* 0x000000181970723e */ /* 0x000fe400000010ff */
[----:B------:R-:W-:Y:S01]  /*a6c0*/  F2FP.BF16.F32.PACK_AB R113, R31, R26 ;  /* 0x0000001a1f71723e */ /* 0x000fe200000010ff */
[----:B------:R1:W-:Y:S01]  /*a6d0*/  STS.128 [R91+0x6020], R108 ;  /* 0x0060206c5b007388 */ /* 0x0003e20000000c00 */
        /* <DEDUP_REMOVED lines=21> */
.L_x_168:
[----:B------:R-:W-:Y:S05]  /*a830*/  BSYNC.RECONVERGENT B0 ;  /* 0x0000000000007941 */ /* 0x000fea0003800200 */
.L_x_167:
[----:B------:R-:W-:Y:S01]  /*a840*/  BAR.SYNC.DEFER_BLOCKING 0x1, 0x80 ;  /* 0x0042000000007b1d */ /* 0x000fe20000010000 */
[----:B------:R-:W-:Y:S01]  /*a850*/  UISETP.NE.AND UP0, UPT, UR47, -0x4, UPT ;  /* 0xfffffffc2f00788c */ /* 0x000fe2000bf05270 */
[----:B------:R-:W-:Y:S08]  /*a860*/  IADD3 R0, PT, PT, R36, 0x1, RZ ;  /* 0x0000000124007810 */ /* 0x000ff00007ffe0ff */
[----:B------:R-:W-:Y:S05]  /*a870*/  BRA.U !UP0, `(.L_x_169) ;  /* 0x0000000108287547 */ /* 0x000fea000b800000 */
[----:B------:R-:W-:Y:S01]  /*a880*/  ISETP.NE.AND P0, PT, R98, RZ, PT ;  /* 0x000000ff6200720c */ /* 0x000fe20003f05270 */
[----:B------:R-:W-:Y:S01]  /*a890*/  IMAD.U32 R3, RZ, RZ, UR46 ;  /* 0x0000002eff037e24 */ /* 0x000fe2000f8e00ff */
[----:B------:R-:W-:Y:S01]  /*a8a0*/  UIADD3 UR4, UPT, UPT, UR46, 0x1, URZ ;  /* 0x000000012e047890 */ /* 0x000fe2000fffe0ff */
[----:B------:R-:W-:Y:S03]  /*a8b0*/  IMAD.U32 R2, RZ, RZ, UR52 ;  /* 0x00000034ff027e24 */ /* 0x000fe6000f8e00ff */
[----:B------:R-:W-:Y:S04]  /*a8c0*/  UISETP.NE.AND UP0, UPT, UR4, 0x4, UPT ;  /* 0x000000040400788c */ /* 0x000fe8000bf05270 */
[----:B------:R-:W-:Y:S03]  /*a8d0*/  USEL UR46, UR4, URZ, UP0 ;  /* 0x000000ff042e7287 */ /* 0x000fe60008000000 */
[----:B------:R-:W-:Y:S05]  /*a8e0*/  @P0 LEA R3, R3, UR43, 0x3 ;  /* 0x0000002b03030c11 */ /* 0x000fea000f8e18ff */
[----:B------:R-:W-:Y:S05]  /*a8f0*/  @P0 VIADD R3, R3, 0x1d0 ;  /* 0x000001d003030836 */ /* 0x000fea0000000000 */
[----:B------:R-:W-:Y:S04]  /*a900*/  @P0 PRMT R2, R2, 0x654, R3 ;  /* 0x0000065402020816 */ /* 0x000fe80000000003 */
[----:B------:R3:W-:Y:S03]  /*a910*/  @P0 SYNCS.ARRIVE.TRANS64.RED.A1T0 RZ, [R2+URZ], RZ ;  /* 0x000000ff02ff09a7 */ /* 0x0007e600081004ff */
.L_x_169:
[----:B------:R-:W-:Y:S01]  /*a920*/  R2UR UR4, R82 ;  /* 0x00000000520472ca */ /* 0x000fe200000e0000 */
[----:B------:R-:W-:Y:S01]  /*a930*/  UISETP.NE.AND UP0, UPT, UR62, URZ, UPT ;  /* 0x000000ff3e00728c */ /* 0x000fe2000bf05270 */
[----:B------:R-:W-:Y:S01]  /*a940*/  ISETP.NE.AND P0, PT, R86, 0x2, PT ;  /* 0x000000025600780c */ /* 0x000fe20003f05270 */
[----:B------:R-:W-:Y:S01]  /*a950*/  UIADD3 UR20, UPT, UPT, UR37, UR63, URZ ;  /* 0x0000003f25147290 */ /* 0x000fe2000fffe0ff */
[----:B------:R-:W-:Y:S01]  /*a960*/  ISETP.NE.AND P1, PT, R0, 0x2, PT ;  /* 0x000000020000780c */ /* 0x000fe20003f25270 */
[----:B------:R-:W-:Y:S01]  /*a970*/  UIADD3 UR47, UPT, UPT, UR47, 0x4, URZ ;  /* 0x000000042f2f7890 */ /* 0x000fe2000fffe0ff */
[----:B------:R-:W-:Y:S01]  /*a980*/  SEL R3, RZ, 0x1, P0 ;  /* 0x00000001ff037807 */ /* 0x000fe20000000000 */
[----:B------:R-:W-:Y:S01]  /*a990*/  UMOV UR44, UR61 ;  /* 0x0000003d002c7c82 */ /* 0x000fe20008000000 */
[----:B---3--:R-:W-:Y:S02]  /*a9a0*/  SEL R2, RZ, 0x1, P1 ;  /* 0x00000001ff027807 */ /* 0x008fe40000800000 */
[----:B------:R-:W-:Y:S02]  /*a9b0*/  LOP3.LUT R88, R88, R3, RZ, 0x3c, !PT ;  /* 0x0000000358587212 */ /* 0x000fe400078e3cff */
[----:B------:R-:W-:Y:S01]  /*a9c0*/  LOP3.LUT R89, R89, R2, RZ, 0x3c, !PT ;  /* 0x0000000259597212 */ /* 0x000fe200078e3cff */
[----:B------:R-:W-:Y:S01]  /*a9d0*/  UIADD3 UR11, UPT, UPT, UR36, UR4, URZ ;  /* 0x00000004240b7290 */ /* 0x000fe2000fffe0ff */
[----:B------:R-:W-:Y:S02]  /*a9e0*/  SEL R86, R86, RZ, P0 ;  /* 0x000000ff56567207 */ /* 0x000fe40000000000 */
[----:B------:R-:W-:Y:S01]  /*a9f0*/  SEL R36, R0, RZ, P1 ;  /* 0x000000ff00247207 */ /* 0x000fe20000800000 */
[----:B------:R-:W-:Y:S08]  /*aa00*/  BRA.U UP0, `(.L_x_170) ;  /* 0xffffffbd00e07547 */ /* 0x000ff0000b83ffff */
[----:B------:R-:W-:-:S13]  /*aa10*/  R2UR UR4, R83 ;  /* 0x00000000530472ca */ /* 0x000fda00000e0000 */
[----:B------:R-:W-:-:S09]  /*aa20*/  UISETP.NE.AND UP0, UPT, UR4, URZ, UPT ;  /* 0x000000ff0400728c */ /* 0x000fd2000bf05270 */
[----:B------:R-:W-:Y:S05]  /*aa30*/  BRA.U !UP0, `(.L_x_171) ;  /* 0x0000000108487547 */ /* 0x000fea000b800000 */
[----:B------:R-:W3:Y:S02]  /*aa40*/  LDCU.64 UR4, c[0x0][0xc90] ;  /* 0x00019200ff0477ac */ /* 0x000ee40008000a00 */
[----:B---3--:R-:W-:-:S04]  /*aa50*/  UISETP.NE.U32.AND UP0, UPT, UR4, URZ, UPT ;  /* 0x000000ff0400728c */ /* 0x008fc8000bf05070 */
[----:B------:R-:W-:-:S09]  /*aa60*/  UISETP.NE.AND.EX UP0, UPT, UR5, URZ, UPT, UP0 ;  /* 0x000000ff0500728c */ /* 0x000fd2000bf05300 */
[----:B------:R-:W-:Y:S05]  /*aa70*/  BRA.U UP0, `(.L_x_172) ;  /* 0x00000001000c7547 */ /* 0x000fea000b800000 */
[----:B------:R-:W-:-:S13]  /*aa80*/  FSETP.NEU.AND P0, PT, R41, RZ, PT ;  /* 0x000000ff2900720b */ /* 0x000fda0003f0d000 */
[----:B------:R-:W-:Y:S05]  /*aa90*/  @!P0 EXIT ;  /* 0x000000000000894d */ /* 0x000fea0003800000 */
[----:B------:R-:W-:Y:S05]  /*aaa0*/  BRA `(.L_x_171) ;  /* 0x00000000002c7947 */ /* 0x000fea0003800000 */
.L_x_172:
[----:B------:R-:W-:Y:S01]  /*aab0*/  ISETP.NE.AND P0, PT, R85, RZ, PT ;  /* 0x000000ff5500720c */ /* 0x000fe20003f05270 */
[----:B------:R-:W-:-:S12]  /*aac0*/  BSSY.RECONVERGENT B0, `(.L_x_171) ;  /* 0x0000009000007945 */ /* 0x000fd80003800200 */
[----:B------:R-:W-:Y:S05]  /*aad0*/  @P0 BRA `(.L_x_173) ;  /* 0x0000000000140947 */ /* 0x000fea0003800000 */
[----:B------:R-:W3:Y:S02]  /*aae0*/  LDCU.64 UR4, c[0x0][0xc88] ;  /* 0x00019100ff0477ac */ /* 0x000ee40008000a00 */
[----:B---3--:R-:W-:-:S04]  /*aaf0*/  ISETP.NE.U32.AND P0, PT, RZ, UR4, PT ;  /* 0x00000004ff007c0c */ /* 0x008fc8000bf05070 */
[----:B------:R-:W-:-:S13]  /*ab00*/  ISETP.NE.AND.EX P0, PT, RZ, UR5, PT, P0 ;  /* 0x00000005ff007c0c */ /* 0x000fda000bf05300 */
[----:B------:R-:W-:Y:S05]  /*ab10*/  @!P0 EXIT ;  /* 0x000000000000894d */ /* 0x000fea0003800000 */
[----:B------:R-:W-:Y:S05]  /*ab20*/  BRA `(.L_x_174) ;  /* 0x0000000000087947 */ /* 0x000fea0003800000 */
.L_x_173:
[----:B------:R-:W-:-:S13]  /*ab30*/  FSETP.NEU.AND P0, PT, R41, RZ, PT ;  /* 0x000000ff2900720b */ /* 0x000fda0003f0d000 */
[----:B------:R-:W-:Y:S05]  /*ab40*/  @!P0 EXIT ;  /* 0x000000000000894d */ /* 0x000fea0003800000 */
.L_x_174:
[----:B------:R-:W-:Y:S05]  /*ab50*/  BSYNC.RECONVERGENT B0 ;  /* 0x0000000000007941 */ /* 0x000fea0003800200 */
.L_x_171:
[----:B------:R-:W-:Y:S01]  /*ab60*/  ULEA UR4, UR46, UR43, 0x3 ;  /* 0x0000002b2e047291 */ /* 0x000fe2000f8e18ff */
[----:B------:R-:W-:-:S04]  /*ab70*/  DEPBAR.LE SB0, 0x0 ;  /* 0x000080000000791a */ /* 0x000fc80000000000 */
[----:B------:R-:W-:-:S04]  /*ab80*/  UIADD3 UR4, UPT, UPT, UR4, 0x1d0, URZ ;  /* 0x000001d004047890 */ /* 0x000fc8000fffe0ff */
[----:B------:R-:W-:-:S09]  /*ab90*/  UPRMT UR4, UR52, 0x654, UR4 ;  /* 0x0000065434047896 */ /* 0x000fd20008000004 */
[----:B------:R-:W-:Y:S01]  /*aba0*/  SYNCS.ARRIVE.TRANS64.RED.A1T0 RZ, [UR4], RZ ;  /* 0x000000ffffff79a7 */ /* 0x000fe20008100404 */
[----:B------:R-:W-:Y:S05]  /*abb0*/  EXIT ;  /* 0x000000000000794d */ /* 0x000fea0003800000 */
.L_x_25:
[----:B--2---:R2:W3:Y:S02]  /*abc0*/  SYNCS.PHASECHK.TRANS64.TRYWAIT P0, [R3+URZ+0x250], R2 ;  /* 0x00025002030075a7 */ /* 0x0044e400080011ff */
[----:B---3--:R-:W-:Y:S05]  /*abd0*/  @!P0 NANOSLEEP.SYNCS 0x989680 ;  /* 0x009896800000895d */ /* 0x008fea0003900000 */
[----:B------:R-:W3:Y:S02]  /*abe0*/  @!P0 SYNCS.PHASECHK.TRANS64 P0, [R3+URZ+0x250], R2 ;  /* 0x00025002030085a7 */ /* 0x000ee400080010ff */
[----:B---3--:R-:W-:Y:S05]  /*abf0*/  @!P0 BRA `(.L_x_25) ;  /* 0xfffffffc00f08947 */ /* 0x008fea000383ffff */
[----:B------:R-:W-:Y:S05]  /*ac00*/  BRA `(.L_x_175) ;  /* 0xffffff7000107947 */ /* 0x000fea000383ffff */
.L_x_28:
[----:B-1----:R-:W-:-:S07]  /*ac10*/  MOV R0, UR6 ;  /* 0x0000000600007c02 */ /* 0x002fce0008000f00 */
.L_x_176:
[----:B-1----:R1:W2:Y:S02]  /*ac20*/  SYNCS.PHASECHK.TRANS64.TRYWAIT P0, [R0+URZ+0xd8], R3 ;  /* 0x0000d803000075a7 */ /* 0x0022a400080011ff */
[----:B--2---:R-:W-:Y:S05]  /*ac30*/  @!P0 NANOSLEEP.SYNCS 0x989680 ;  /* 0x009896800000895d */ /* 0x004fea0003900000 */
[----:B------:R-:W2:Y:S02]  /*ac40*/  @!P0 SYNCS.PHASECHK.TRANS64 P0, [R0+URZ+0xd8], R3 ;  /* 0x0000d803000085a7 */ /* 0x000ea400080010ff */
[----:B--2---:R-:W-:Y:S05]  /*ac50*/  @!P0 BRA `(.L_x_176) ;  /* 0xfffffffc00f08947 */ /* 0x004fea000383ffff */
[----:B------:R-:W-:Y:S05]  /*ac60*/  BRA `(.L_x_27) ;  /* 0xffffff7000787947 */ /* 0x000fea000383ffff */
.L_x_37:
[----:B-1----:R-:W-:-:S07]  /*ac70*/  MOV R0, UR7 ;  /* 0x0000000700007c02 */ /* 0x002fce0008000f00 */
.L_x_177:
[----:B-1----:R1:W2:Y:S02]  /*ac80*/  SYNCS.PHASECHK.TRANS64.TRYWAIT P0, [R0+URZ+0xd8], R3 ;  /* 0x0000d803000075a7 */ /* 0x0022a400080011ff */
[----:B--2---:R-:W-:Y:S05]  /*ac90*/  @!P0 NANOSLEEP.SYNCS 0x989680 ;  /* 0x009896800000895d */ /* 0x004fea0003900000 */
[----:B------:R-:W2:Y:S02]  /*aca0*/  @!P0 SYNCS.PHASECHK.TRANS64 P0, [R0+URZ+0xd8], R3 ;  /* 0x0000d803000085a7 */ /* 0x000ea400080010ff */
[----:B--2---:R-:W-:Y:S05]  /*acb0*/  @!P0 BRA `(.L_x_177) ;  /* 0xfffffffc00f08947 */ /* 0x004fea000383ffff */
[----:B------:R-:W-:Y:S05]  /*acc0*/  BRA `(.L_x_36) ;  /* 0xffffff7400907947 */ /* 0x000fea000383ffff */
.L_x_44:
[----:B-1----:R1:W4:Y:S02]  /*acd0*/  SYNCS.PHASECHK.TRANS64.TRYWAIT P0, [R3+URZ+0x200], R0 ;  /* 0x00020000030075a7 */ /* 0x00232400080011ff */
[----:B----4-:R-:W-:Y:S05]  /*ace0*/  @!P0 NANOSLEEP.SYNCS 0x989680 ;  /* 0x009896800000895d */ /* 0x010fea0003900000 */
[----:B------:R-:W4:Y:S02]  /*acf0*/  @!P0 SYNCS.PHASECHK.TRANS64 P0, [R3+URZ+0x200], R0 ;  /* 0x00020000030085a7 */ /* 0x000f2400080010ff */
[----:B----4-:R-:W-:Y:S05]  /*ad00*/  @!P0 BRA `(.L_x_44) ;  /* 0xfffffffc00f08947 */ /* 0x010fea000383ffff */
[----:B------:R-:W-:Y:S05]  /*ad10*/  BRA `(.L_x_178) ;  /* 0xffffff7800887947 */ /* 0x000fea000383ffff */
.L_x_48:
[----:B-1----:R-:W-:-:S07]  /*ad20*/  MOV R0, UR4 ;  /* 0x0000000400007c02 */ /* 0x002fce0008000f00 */
.L_x_179:
[----:B-1----:R1:W2:Y:S02]  /*ad30*/  SYNCS.PHASECHK.TRANS64.TRYWAIT P0, [R0+URZ], R3 ;  /* 0x00000003000075a7 */ /* 0x0022a400080011ff */
[----:B--2---:R-:W-:Y:S05]  /*ad40*/  @!P0 NANOSLEEP.SYNCS 0x989680 ;  /* 0x009896800000895d */ /* 0x004fea0003900000 */
[----:B------:R-:W2:Y:S02]  /*ad50*/  @!P0 SYNCS.PHASECHK.TRANS64 P0, [R0+URZ], R3 ;  /* 0x00000003000085a7 */ /* 0x000ea400080010ff */
[----:B--2---:R-:W-:Y:S05]  /*ad60*/  @!P0 BRA `(.L_x_179) ;  /* 0xfffffffc00f08947 */ /* 0x004fea000383ffff */
[----:B------:R-:W-:Y:S05]  /*ad70*/  BRA `(.L_x_180) ;  /* 0xffffff8000307947 */ /* 0x000fea000383ffff */
.L_x_49:
[----:B------:R-:W-:-:S07]  /*ad80*/  MOV R0, UR5 ;  /* 0x0000000500007c02 */ /* 0x000fce0008000f00 */
.L_x_181:
[----:B-1----:R1:W2:Y:S02]  /*ad90*/  SYNCS.PHASECHK.TRANS64.TRYWAIT P0, [R0+URZ], R3 ;  /* 0x00000003000075a7 */ /* 0x0022a400080011ff */
[----:B--2---:R-:W-:Y:S05]  /*ada0*/  @!P0 NANOSLEEP.SYNCS 0x989680 ;  /* 0x009896800000895d */ /* 0x004fea0003900000 */
[----:B------:R-:W2:Y:S02]  /*adb0*/  @!P0 SYNCS.PHASECHK.TRANS64 P0, [R0+URZ], R3 ;  /* 0x00000003000085a7 */ /* 0x000ea400080010ff */
[----:B--2---:R-:W-:Y:S05]  /*adc0*/  @!P0 BRA `(.L_x_181) ;  /* 0xfffffffc00f08947 */ /* 0x004fea000383ffff */
[----:B------:R-:W-:Y:S05]  /*add0*/  BRA `(.L_x_182) ;  /* 0xffffff80003c7947 */ /* 0x000fea000383ffff */
.L_x_50:
[----:B------:R-:W-:-:S07]  /*ade0*/  MOV R0, UR5 ;  /* 0x0000000500007c02 */ /* 0x000fce0008000f00 */
.L_x_183:
[----:B-1----:R1:W2:Y:S02]  /*adf0*/  SYNCS.PHASECHK.TRANS64.TRYWAIT P0, [R0+URZ], R3 ;  /* 0x00000003000075a7 */ /* 0x0022a400080011ff */
[----:B--2---:R-:W-:Y:S05]  /*ae00*/  @!P0 NANOSLEEP.SYNCS 0x989680 ;  /* 0x009896800000895d */ /* 0x004fea0003900000 */
[----:B------:R-:W2:Y:S02]  /*ae10*/  @!P0 SYNCS.PHASECHK.TRANS64 P0, [R0+URZ], R3 ;  /* 0x00000003000085a7 */ /* 0x000ea400080010ff */
[----:B--2---:R-:W-:Y:S05]  /*ae20*/  @!P0 BRA `(.L_x_183) ;  /* 0xfffffffc00f08947 */ /* 0x004fea000383ffff */
[----:B------:R-:W-:Y:S05]  /*ae30*/  BRA `(.L_x_184) ;  /* 0xffffff8000487947 */ /* 0x000fea000383ffff */
.L_x_51:
[----:B------:R-:W-:-:S07]  /*ae40*/  MOV R0, UR5 ;  /* 0x0000000500007c02 */ /* 0x000fce0008000f00 */
.L_x_185:
[----:B-1----:R1:W2:Y:S02]  /*ae50*/  SYNCS.PHASECHK.TRANS64.TRYWAIT P0, [R0+URZ], R3 ;  /* 0x00000003000075a7 */ /* 0x0022a400080011ff */
[----:B--2---:R-:W-:Y:S05]  /*ae60*/  @!P0 NANOSLEEP.SYNCS 0x989680 ;  /* 0x009896800000895d */ /* 0x004fea0003900000 */
[----:B------:R-:W2:Y:S02]  /*ae70*/  @!P0 SYNCS.PHASECHK.TRANS64 P0, [R0+URZ], R3 ;  /* 0x00000003000085a7 */ /* 0x000ea400080010ff */
[----:B--2---:R-:W-:Y:S05]  /*ae80*/  @!P0 BRA `(.L_x_185) ;  /* 0xfffffffc00f08947 */ /* 0x004fea000383ffff */
[----:B------:R-:W-:Y:S05]  /*ae90*/  BRA `(.L_x_186) ;  /* 0xffffff8000547947 */ /* 0x000fea000383ffff */
.L_x_52:
[----:B------:R-:W-:-:S07]  /*aea0*/  MOV R0, UR5 ;  /* 0x0000000500007c02 */ /* 0x000fce0008000f00 */
.L_x_187:
[----:B-1----:R1:W2:Y:S02]  /*aeb0*/  SYNCS.PHASECHK.TRANS64.TRYWAIT P0, [R0+URZ], R3 ;  /* 0x00000003000075a7 */ /* 0x0022a400080011ff */
[----:B--2---:R-:W-:Y:S05]  /*aec0*/  @!P0 NANOSLEEP.SYNCS 0x989680 ;  /* 0x009896800000895d */ /* 0x004fea0003900000 */
[----:B------:R-:W2:Y:S02]  /*aed0*/  @!P0 SYNCS.PHASECHK.TRANS64 P0, [R0+URZ], R3 ;  /* 0x00000003000085a7 */ /* 0x000ea400080010ff */
[----:B--2---:R-:W-:Y:S05]  /*aee0*/  @!P0 BRA `(.L_x_187) ;  /* 0xfffffffc00f08947 */ /* 0x004fea000383ffff */
[----:B------:R-:W-:Y:S05]  /*aef0*/  BRA `(.L_x_188) ;  /* 0xffffff8000607947 */ /* 0x000fea000383ffff */
.L_x_53:
[----:B------:R-:W-:-:S07]  /*af00*/  MOV R0, UR5 ;  /* 0x0000000500007c02 */ /* 0x000fce0008000f00 */
.L_x_189:
[----:B-1----:R1:W2:Y:S02]  /*af10*/  SYNCS.PHASECHK.TRANS64.TRYWAIT P0, [R0+URZ], R3 ;  /* 0x00000003000075a7 */ /* 0x0022a400080011ff */
[----:B--2---:R-:W-:Y:S05]  /*af20*/  @!P0 NANOSLEEP.SYNCS 0x989680 ;  /* 0x009896800000895d */ /* 0x004fea0003900000 */
[----:B------:R-:W2:Y:S02]  /*af30*/  @!P0 SYNCS.PHASECHK.TRANS64 P0, [R0+URZ], R3 ;  /* 0x00000003000085a7 */ /* 0x000ea400080010ff */
[----:B--2---:R-:W-:Y:S05]  /*af40*/  @!P0 BRA `(.L_x_189) ;  /* 0xfffffffc00f08947 */ /* 0x004fea000383ffff */
[----:B------:R-:W-:Y:S05]  /*af50*/  BRA `(.L_x_190) ;  /* 0xffffff80006c7947 */ /* 0x000fea000383ffff */
.L_x_54:
[----:B------:R-:W-:-:S07]  /*af60*/  MOV R0, UR5 ;  /* 0x0000000500007c02 */ /* 0x000fce0008000f00 */
.L_x_191:
[----:B-1----:R1:W2:Y:S02]  /*af70*/  SYNCS.PHASECHK.TRANS64.TRYWAIT P0, [R0+URZ], R3 ;  /* 0x00000003000075a7 */ /* 0x0022a400080011ff */
[----:B--2---:R-:W-:Y:S05]  /*af80*/  @!P0 NANOSLEEP.SYNCS 0x989680 ;  /* 0x009896800000895d */ /* 0x004fea0003900000 */
[----:B------:R-:W2:Y:S02]  /*af90*/  @!P0 SYNCS.PHASECHK.TRANS64 P0, [R0+URZ], R3 ;  /* 0x00000003000085a7 */ /* 0x000ea400080010ff */
[----:B--2---:R-:W-:Y:S05]  /*afa0*/  @!P0 BRA `(.L_x_191) ;  /* 0xfffffffc00f08947 */ /* 0x004fea000383ffff */
[----:B------:R-:W-:Y:S05]  /*afb0*/  BRA `(.L_x_192) ;  /* 0xffffff8000787947 */ /* 0x000fea000383ffff */
.L_x_55:
[----:B------:R-:W-:-:S07]  /*afc0*/  MOV R0, UR5 ;  /* 0x0000000500007c02 */ /* 0x000fce0008000f00 */
.L_x_193:
[----:B-1----:R1:W2:Y:S02]  /*afd0*/  SYNCS.PHASECHK.TRANS64.TRYWAIT P0, [R0+URZ], R3 ;  /* 0x00000003000075a7 */ /* 0x0022a400080011ff */
[----:B--2---:R-:W-:Y:S05]  /*afe0*/  @!P0 NANOSLEEP.SYNCS 0x989680 ;  /* 0x009896800000895d */ /* 0x004fea0003900000 */
[----:B------:R-:W2:Y:S02]  /*aff0*/  @!P0 SYNCS.PHASECHK.TRANS64 P0, [R0+URZ], R3 ;  /* 0x00000003000085a7 */ /* 0x000ea400080010ff */
[----:B--2---:R-:W-:Y:S05]  /*b000*/  @!P0 BRA `(.L_x_193) ;  /* 0xfffffffc00f08947 */ /* 0x004fea000383ffff */
[----:B------:R-:W-:Y:S05]  /*b010*/  BRA `(.L_x_194) ;  /* 0xffffff8000847947 */ /* 0x000fea000383ffff */
.L_x_56:
[----:B------:R-:W-:-:S07]  /*b020*/  MOV R0, UR5 ;  /* 0x0000000500007c02 */ /* 0x000fce0008000f00 */
.L_x_195:
[----:B-1----:R1:W2:Y:S02]  /*b030*/  SYNCS.PHASECHK.TRANS64.TRYWAIT P0, [R0+URZ], R3 ;  /* 0x00000003000075a7 */ /* 0x0022a400080011ff */
[----:B--2---:R-:W-:Y:S05]  /*b040*/  @!P0 NANOSLEEP.SYNCS 0x989680 ;  /* 0x009896800000895d */ /* 0x004fea0003900000 */
[----:B------:R-:W2:Y:S02]  /*b050*/  @!P0 SYNCS.PHASECHK.TRANS64 P0, [R0+URZ], R3 ;  /* 0x00000003000085a7 */ /* 0x000ea400080010ff */
[----:B--2---:R-:W-:Y:S05]  /*b060*/  @!P0 BRA `(.L_x_195) ;  /* 0xfffffffc00f08947 */ /* 0x004fea000383ffff */
[----:B------:R-:W-:Y:S05]  /*b070*/  BRA `(.L_x_196) ;  /* 0xffffff8000907947 */ /* 0x000fea000383ffff */
.L_x_57:
[----:B------:R-:W-:-:S07]  /*b080*/  MOV R0, UR5 ;  /* 0x0000000500007c02 */ /* 0x000fce0008000f00 */
.L_x_197:
[----:B-1----:R1:W2:Y:S02]  /*b090*/  SYNCS.PHASECHK.TRANS64.TRYWAIT P0, [R0+URZ], R3 ;  /* 0x00000003000075a7 */ /* 0x0022a400080011ff */
[----:B--2---:R-:W-:Y:S05]  /*b0a0*/  @!P0 NANOSLEEP.SYNCS 0x989680 ;  /* 0x009896800000895d */ /* 0x004fea0003900000 */
[----:B------:R-:W2:Y:S02]  /*b0b0*/  @!P0 SYNCS.PHASECHK.TRANS64 P0, [R0+URZ], R3 ;  /* 0x00000003000085a7 */ /* 0x000ea400080010ff */
[----:B--2---:R-:W-:Y:S05]  /*b0c0*/  @!P0 BRA `(.L_x_197) ;  /* 0xfffffffc00f08947 */ /* 0x004fea000383ffff */
[----:B------:R-:W-:Y:S05]  /*b0d0*/  BRA `(.L_x_198) ;  /* 0xffffff80009c7947 */ /* 0x000fea000383ffff */
.L_x_58:
[----:B------:R-:W-:-:S07]  /*b0e0*/  MOV R0, UR5 ;  /* 0x0000000500007c02 */ /* 0x000fce0008000f00 */
.L_x_199:
[----:B-1----:R1:W2:Y:S02]  /*b0f0*/  SYNCS.PHASECHK.TRANS64.TRYWAIT P0, [R0+URZ], R3 ;  /* 0x00000003000075a7 */ /* 0x0022a400080011ff */
[----:B--2---:R-:W-:Y:S05]  /*b100*/  @!P0 NANOSLEEP.SYNCS 0x989680 ;  /* 0x009896800000895d */ /* 0x004fea0003900000 */
[----:B------:R-:W2:Y:S02]  /*b110*/  @!P0 SYNCS.PHASECHK.TRANS64 P0, [R0+URZ], R3 ;  /* 0x00000003000085a7 */ /* 0x000ea400080010ff */
[----:B--2---:R-:W-:Y:S05]  /*b120*/  @!P0 BRA `(.L_x_199) ;  /* 0xfffffffc00f08947 */ /* 0x004fea000383ffff */
[----:B------:R-:W-:Y:S05]  /*b130*/  BRA `(.L_x_200) ;  /* 0xffffff8000a87947 */ /* 0x000fea000383ffff */
.L_x_59:
[----:B------:R-:W-:-:S07]  /*b140*/  MOV R0, UR5 ;  /* 0x0000000500007c02 */ /* 0x000fce0008000f00 */
.L_x_201:
[----:B-1----:R1:W2:Y:S02]  /*b150*/  SYNCS.PHASECHK.TRANS64.TRYWAIT P0, [R0+URZ], R3 ;  /* 0x00000003000075a7 */ /* 0x0022a400080011ff */
[----:B--2---:R-:W-:Y:S05]  /*b160*/  @!P0 NANOSLEEP.SYNCS 0x989680 ;  /* 0x009896800000895d */ /* 0x004fea0003900000 */
[----:B------:R-:W2:Y:S02]  /*b170*/  @!P0 SYNCS.PHASECHK.TRANS64 P0, [R0+URZ], R3 ;  /* 0x00000003000085a7 */ /* 0x000ea400080010ff */
[----:B--2---:R-:W-:Y:S05]  /*b180*/  @!P0 BRA `(.L_x_201) ;  /* 0xfffffffc00f08947 */ /* 0x004fea000383ffff */
[----:B------:R-:W-:Y:S05]  /*b190*/  BRA `(.L_x_202) ;  /* 0xffffff8000b47947 */ /* 0x000fea000383ffff */
.L_x_60:
[----:B------:R-:W-:-:S07]  /*b1a0*/  MOV R0, UR5 ;  /* 0x0000000500007c02 */ /* 0x000fce0008000f00 */
.L_x_203:
[----:B-1----:R1:W2:Y:S02]  /*b1b0*/  SYNCS.PHASECHK.TRANS64.TRYWAIT P0, [R0+URZ], R3 ;  /* 0x00000003000075a7 */ /* 0x0022a400080011ff */
[----:B--2---:R-:W-:Y:S05]  /*b1c0*/  @!P0 NANOSLEEP.SYNCS 0x989680 ;  /* 0x009896800000895d */ /* 0x004fea0003900000 */
[----:B------:R-:W2:Y:S02]  /*b1d0*/  @!P0 SYNCS.PHASECHK.TRANS64 P0, [R0+URZ], R3 ;  /* 0x00000003000085a7 */ /* 0x000ea400080010ff */
[----:B--2---:R-:W-:Y:S05]  /*b1e0*/  @!P0 BRA `(.L_x_203) ;  /* 0xfffffffc00f08947 */ /* 0x004fea000383ffff */
[----:B------:R-:W-:Y:S05]  /*b1f0*/  BRA `(.L_x_204) ;  /* 0xffffff8000c07947 */ /* 0x000fea000383ffff */
.L_x_61:
[----:B------:R-:W-:-:S07]  /*b200*/  MOV R0, UR5 ;  /* 0x0000000500007c02 */ /* 0x000fce0008000f00 */
.L_x_205:
[----:B-1----:R1:W2:Y:S02]  /*b210*/  SYNCS.PHASECHK.TRANS64.TRYWAIT P0, [R0+URZ], R3 ;  /* 0x00000003000075a7 */ /* 0x0022a400080011ff */
[----:B--2---:R-:W-:Y:S05]  /*b220*/  @!P0 NANOSLEEP.SYNCS 0x989680 ;  /* 0x009896800000895d */ /* 0x004fea0003900000 */
[----:B------:R-:W2:Y:S02]  /*b230*/  @!P0 SYNCS.PHASECHK.TRANS64 P0, [R0+URZ], R3 ;  /* 0x00000003000085a7 */ /* 0x000ea400080010ff */
[----:B--2---:R-:W-:Y:S05]  /*b240*/  @!P0 BRA `(.L_x_205) ;  /* 0xfffffffc00f08947 */ /* 0x004fea000383ffff */
[----:B------:R-:W-:Y:S05]  /*b250*/  BRA `(.L_x_206) ;  /* 0xffffff8000cc7947 */ /* 0x000fea000383ffff */
.L_x_62:
[----:B------:R-:W-:-:S07]  /*b260*/  MOV R0, UR5 ;  /* 0x0000000500007c02 */ /* 0x000fce0008000f00 */
.L_x_207:
[----:B-1----:R1:W2:Y:S02]  /*b270*/  SYNCS.PHASECHK.TRANS64.TRYWAIT P0, [R0+URZ], R3 ;  /* 0x00000003000075a7 */ /* 0x0022a400080011ff */
[----:B--2---:R-:W-:Y:S05]  /*b280*/  @!P0 NANOSLEEP.SYNCS 0x989680 ;  /* 0x009896800000895d */ /* 0x004fea0003900000 */
[----:B------:R-:W2:Y:S02]  /*b290*/  @!P0 SYNCS.PHASECHK.TRANS64 P0, [R0+URZ], R3 ;  /* 0x00000003000085a7 */ /* 0x000ea400080010ff */
[----:B--2---:R-:W-:Y:S05]  /*b2a0*/  @!P0 BRA `(.L_x_207) ;  /* 0xfffffffc00f08947 */ /* 0x004fea000383ffff */
[----:B------:R-:W-:Y:S05]  /*b2b0*/  BRA `(.L_x_208) ;  /* 0xffffff8000d87947 */ /* 0x000fea000383ffff */
.L_x_63:
[----:B------:R-:W-:-:S07]  /*b2c0*/  MOV R0, UR5 ;  /* 0x0000000500007c02 */ /* 0x000fce0008000f00 */
.L_x_209:
[----:B-1----:R1:W2:Y:S02]  /*b2d0*/  SYNCS.PHASECHK.TRANS64.TRYWAIT P0, [R0+URZ], R3 ;  /* 0x00000003000075a7 */ /* 0x0022a400080011ff */
[----:B--2---:R-:W-:Y:S05]  /*b2e0*/  @!P0 NANOSLEEP.SYNCS 0x989680 ;  /* 0x009896800000895d */ /* 0x004fea0003900000 */
[----:B------:R-:W2:Y:S02]  /*b2f0*/  @!P0 SYNCS.PHASECHK.TRANS64 P0, [R0+URZ], R3 ;  /* 0x00000003000085a7 */ /* 0x000ea400080010ff */
[----:B--2---:R-:W-:Y:S05]  /*b300*/  @!P0 BRA `(.L_x_209) ;  /* 0xfffffffc00f08947 */ /* 0x004fea000383ffff */
[----:B------:R-:W-:Y:S05]  /*b310*/  BRA `(.L_x_210) ;  /* 0xffffff8000e47947 */ /* 0x000fea000383ffff */
.L_x_64:
[----:B------:R-:W-:-:S07]  /*b320*/  MOV R0, UR5 ;  /* 0x0000000500007c02 */ /* 0x000fce0008000f00 */
.L_x_211:
[----:B-1----:R1:W2:Y:S02]  /*b330*/  SYNCS.PHASECHK.TRANS64.TRYWAIT P0, [R0+URZ], R3 ;  /* 0x00000003000075a7 */ /* 0x0022a400080011ff */
[----:B--2---:R-:W-:Y:S05]  /*b340*/  @!P0 NANOSLEEP.SYNCS 0x989680 ;  /* 0x009896800000895d */ /* 0x004fea0003900000 */
[----:B------:R-:W2:Y:S02]  /*b350*/  @!P0 SYNCS.PHASECHK.TRANS64 P0, [R0+URZ], R3 ;  /* 0x00000003000085a7 */ /* 0x000ea400080010ff */
[----:B--2---:R-:W-:Y:S05]  /*b360*/  @!P0 BRA `(.L_x_211) ;  /* 0xfffffffc00f08947 */ /* 0x004fea000383ffff */
[----:B------:R-:W-:Y:S05]  /*b370*/  BRA `(.L_x_212) ;  /* 0xffffff8000f07947 */ /* 0x000fea000383ffff */
.L_x_65:
[----:B------:R-:W-:-:S07]  /*b380*/  MOV R0, UR5 ;  /* 0x0000000500007c02 */ /* 0x000fce0008000f00 */
.L_x_213:
[----:B-1----:R1:W2:Y:S02]  /*b390*/  SYNCS.PHASECHK.TRANS64.TRYWAIT P0, [R0+URZ], R3 ;  /* 0x00000003000075a7 */ /* 0x0022a400080011ff */
[----:B--2---:R-:W-:Y:S05]  /*b3a0*/  @!P0 NANOSLEEP.SYNCS 0x989680 ;  /* 0x009896800000895d */ /* 0x004fea0003900000 */
[----:B------:R-:W2:Y:S02]  /*b3b0*/  @!P0 SYNCS.PHASECHK.TRANS64 P0, [R0+URZ], R3 ;  /* 0x00000003000085a7 */ /* 0x000ea400080010ff */
[----:B--2---:R-:W-:Y:S05]  /*b3c0*/  @!P0 BRA `(.L_x_213) ;  /* 0xfffffffc00f08947 */ /* 0x004fea000383ffff */
[----:B------:R-:W-:Y:S05]  /*b3d0*/  BRA `(.L_x_214) ;  /* 0xffffff8000fc7947 */ /* 0x000fea000383ffff */
.L_x_66:
[----:B------:R-:W-:-:S07]  /*b3e0*/  MOV R0, UR5 ;  /* 0x0000000500007c02 */ /* 0x000fce0008000f00 */
.L_x_215:
[----:B-1----:R1:W2:Y:S02]  /*b3f0*/  SYNCS.PHASECHK.TRANS64.TRYWAIT P0, [R0+URZ], R3 ;  /* 0x00000003000075a7 */ /* 0x0022a400080011ff */
[----:B--2---:R-:W-:Y:S05]  /*b400*/  @!P0 NANOSLEEP.SYNCS 0x989680 ;  /* 0x009896800000895d */ /* 0x004fea0003900000 */
[----:B------:R-:W2:Y:S02]  /*b410*/  @!P0 SYNCS.PHASECHK.TRANS64 P0, [R0+URZ], R3 ;  /* 0x00000003000085a7 */ /* 0x000ea400080010ff */
[----:B--2---:R-:W-:Y:S05]  /*b420*/  @!P0 BRA `(.L_x_215) ;  /* 0xfffffffc00f08947 */ /* 0x004fea000383ffff */
[----:B------:R-:W-:Y:S05]  /*b430*/  BRA `(.L_x_216) ;  /* 0xffffff8400087947 */ /* 0x000fea000383ffff */
.L_x_67:
[----:B------:R-:W-:-:S07]  /*b440*/  MOV R0, UR5 ;  /* 0x0000000500007c02 */ /* 0x000fce0008000f00 */
.L_x_217:
[----:B-1----:R1:W2:Y:S02]  /*b450*/  SYNCS.PHASECHK.TRANS64.TRYWAIT P0, [R0+URZ], R3 ;  /* 0x00000003000075a7 */ /* 0x0022a400080011ff */
[----:B--2---:R-:W-:Y:S05]  /*b460*/  @!P0 NANOSLEEP.SYNCS 0x989680 ;  /* 0x009896800000895d */ /* 0x004fea0003900000 */
[----:B------:R-:W2:Y:S02]  /*b470*/  @!P0 SYNCS.PHASECHK.TRANS64 P0, [R0+URZ], R3 ;  /* 0x00000003000085a7 */ /* 0x000ea400080010ff */
[----:B--2---:R-:W-:Y:S05]  /*b480*/  @!P0 BRA `(.L_x_217) ;  /* 0xfffffffc00f08947 */ /* 0x004fea000383ffff */
[----:B------:R-:W-:Y:S05]  /*b490*/  BRA `(.L_x_218) ;  /* 0xffffff8400147947 */ /* 0x000fea000383ffff */
.L_x_68:
[----:B------:R-:W-:-:S07]  /*b4a0*/  MOV R0, UR5 ;  /* 0x0000000500007c02 */ /* 0x000fce0008000f00 */
.L_x_219:
[----:B-1----:R1:W2:Y:S02]  /*b4b0*/  SYNCS.PHASECHK.TRANS64.TRYWAIT P0, [R0+URZ], R3 ;  /* 0x00000003000075a7 */ /* 0x0022a400080011ff */
[----:B--2---:R-:W-:Y:S05]  /*b4c0*/  @!P0 NANOSLEEP.SYNCS 0x989680 ;  /* 0x009896800000895d */ /* 0x004fea0003900000 */
[----:B------:R-:W2:Y:S02]  /*b4d0*/  @!P0 SYNCS.PHASECHK.TRANS64 P0, [R0+URZ], R3 ;  /* 0x00000003000085a7 */ /* 0x000ea400080010ff */
[----:B--2---:R-:W-:Y:S05]  /*b4e0*/  @!P0 BRA `(.L_x_219) ;  /* 0xfffffffc00f08947 */ /* 0x004fea000383ffff */
[----:B------:R-:W-:Y:S05]  /*b4f0*/  BRA `(.L_x_220) ;  /* 0xffffff8400207947 */ /* 0x000fea000383ffff */
.L_x_69:
[----:B------:R-:W-:-:S07]  /*b500*/  MOV R0, UR5 ;  /* 0x0000000500007c02 */ /* 0x000fce0008000f00 */
.L_x_221:
[----:B-1----:R1:W2:Y:S02]  /*b510*/  SYNCS.PHASECHK.TRANS64.TRYWAIT P0, [R0+URZ], R3 ;  /* 0x00000003000075a7 */ /* 0x0022a400080011ff */
[----:B--2---:R-:W-:Y:S05]  /*b520*/  @!P0 NANOSLEEP.SYNCS 0x989680 ;  /* 0x009896800000895d */ /* 0x004fea0003900000 */
[----:B------:R-:W2:Y:S02]  /*b530*/  @!P0 SYNCS.PHASECHK.TRANS64 P0, [R0+URZ], R3 ;  /* 0x00000003000085a7 */ /* 0x000ea400080010ff */
[----:B--2---:R-:W-:Y:S05]  /*b540*/  @!P0 BRA `(.L_x_221) ;  /* 0xfffffffc00f08947 */ /* 0x004fea000383ffff */
[----:B------:R-:W-:Y:S05]  /*b550*/  BRA `(.L_x_222) ;  /* 0xffffff84002c7947 */ /* 0x000fea000383ffff */
.L_x_70:
[----:B------:R-:W-:-:S07]  /*b560*/  MOV R0, UR5 ;  /* 0x0000000500007c02 */ /* 0x000fce0008000f00 */
.L_x_223:
[----:B-1----:R1:W2:Y:S02]  /*b570*/  SYNCS.PHASECHK.TRANS64.TRYWAIT P0, [R0+URZ], R3 ;  /* 0x00000003000075a7 */ /* 0x0022a400080011ff */
[----:B--2---:R-:W-:Y:S05]  /*b580*/  @!P0 NANOSLEEP.SYNCS 0x989680 ;  /* 0x009896800000895d */ /* 0x004fea0003900000 */
[----:B------:R-:W2:Y:S02]  /*b590*/  @!P0 SYNCS.PHASECHK.TRANS64 P0, [R0+URZ], R3 ;  /* 0x00000003000085a7 */ /* 0x000ea400080010ff */
[----:B--2---:R-:W-:Y:S05]  /*b5a0*/  @!P0 BRA `(.L_x_223) ;  /* 0xfffffffc00f08947 */ /* 0x004fea000383ffff */
[----:B------:R-:W-:Y:S05]  /*b5b0*/  BRA `(.L_x_224) ;  /* 0xffffff8400387947 */ /* 0x000fea000383ffff */
.L_x_71:
[----:B------:R-:W-:-:S07]  /*b5c0*/  MOV R0, UR5 ;  /* 0x0000000500007c02 */ /* 0x000fce0008000f00 */
.L_x_225:
[----:B-1----:R1:W2:Y:S02]  /*b5d0*/  SYNCS.PHASECHK.TRANS64.TRYWAIT P0, [R0+URZ], R3 ;  /* 0x00000003000075a7 */ /* 0x0022a400080011ff */
[----:B--2---:R-:W-:Y:S05]  /*b5e0*/  @!P0 NANOSLEEP.SYNCS 0x989680 ;  /* 0x009896800000895d */ /* 0x004fea0003900000 */
[----:B------:R-:W2:Y:S02]  /*b5f0*/  @!P0 SYNCS.PHASECHK.TRANS64 P0, [R0+URZ], R3 ;  /* 0x00000003000085a7 */ /* 0x000ea400080010ff */
[----:B--2---:R-:W-:Y:S05]  /*b600*/  @!P0 BRA `(.L_x_225) ;  /* 0xfffffffc00f08947 */ /* 0x004fea000383ffff */
[----:B------:R-:W-:Y:S05]  /*b610*/  BRA `(.L_x_226) ;  /* 0xffffff8400447947 */ /* 0x000fea000383ffff */
.L_x_72:
[----:B------:R-:W-:-:S07]  /*b620*/  MOV R0, UR5 ;  /* 0x0000000500007c02 */ /* 0x000fce0008000f00 */
.L_x_227:
[----:B-1----:R1:W2:Y:S02]  /*b630*/  SYNCS.PHASECHK.TRANS64.TRYWAIT P0, [R0+URZ], R3 ;  /* 0x00000003000075a7 */ /* 0x0022a400080011ff */
[----:B--2---:R-:W-:Y:S05]  /*b640*/  @!P0 NANOSLEEP.SYNCS 0x989680 ;  /* 0x009896800000895d */ /* 0x004fea0003900000 */
[----:B------:R-:W2:Y:S02]  /*b650*/  @!P0 SYNCS.PHASECHK.TRANS64 P0, [R0+URZ], R3 ;  /* 0x00000003000085a7 */ /* 0x000ea400080010ff */
[----:B--2---:R-:W-:Y:S05]  /*b660*/  @!P0 BRA `(.L_x_227) ;  /* 0xfffffffc00f08947 */ /* 0x004fea000383ffff */
[----:B------:R-:W-:Y:S05]  /*b670*/  BRA `(.L_x_228) ;  /* 0xffffff8400507947 */ /* 0x000fea000383ffff */
.L_x_73:
[----:B------:R-:W-:-:S07]  /*b680*/  MOV R0, UR5 ;  /* 0x0000000500007c02 */ /* 0x000fce0008000f00 */
.L_x_229:
[----:B-1----:R1:W2:Y:S02]  /*b690*/  SYNCS.PHASECHK.TRANS64.TRYWAIT P0, [R0+URZ], R3 ;  /* 0x00000003000075a7 */ /* 0x0022a400080011ff */
[----:B--2---:R-:W-:Y:S05]  /*b6a0*/  @!P0 NANOSLEEP.SYNCS 0x989680 ;  /* 0x009896800000895d */ /* 0x004fea0003900000 */
[----:B------:R-:W2:Y:S02]  /*b6b0*/  @!P0 SYNCS.PHASECHK.TRANS64 P0, [R0+URZ], R3 ;  /* 0x00000003000085a7 */ /* 0x000ea400080010ff */
[----:B--2---:R-:W-:Y:S05]  /*b6c0*/  @!P0 BRA `(.L_x_229) ;  /* 0xfffffffc00f08947 */ /* 0x004fea000383ffff */
[----:B------:R-:W-:Y:S05]  /*b6d0*/  BRA `(.L_x_230) ;  /* 0xffffff84005c7947 */ /* 0x000fea000383ffff */
.L_x_76:
[----:B-1----:R1:W2:Y:S02]  /*b6e0*/  SYNCS.PHASECHK.TRANS64.TRYWAIT P0, [R2+URZ+0x240], R5 ;  /* 0x00024005020075a7 */ /* 0x0022a400080011ff */
[----:B--2---:R-:W-:Y:S05]  /*b6f0*/  @!P0 NANOSLEEP.SYNCS 0x989680 ;  /* 0x009896800000895d */ /* 0x004fea0003900000 */
[----:B------:R-:W2:Y:S02]  /*b700*/  @!P0 SYNCS.PHASECHK.TRANS64 P0, [R2+URZ+0x240], R5 ;  /* 0x00024005020085a7 */ /* 0x000ea400080010ff */
[----:B--2---:R-:W-:Y:S05]  /*b710*/  @!P0 BRA `(.L_x_76) ;  /* 0xfffffffc00f08947 */ /* 0x004fea000383ffff */
[----:B------:R-:W-:Y:S05]  /*b720*/  BRA `(.L_x_231) ;  /* 0xffffff8400b87947 */ /* 0x000fea000383ffff */
.L_x_77:
[----:B------:R-:W-:-:S07]  /*b730*/  MOV R2, UR4 ;  /* 0x0000000400027c02 */ /* 0x000fce0008000f00 */
.L_x_232:
[----:B-1----:R1:W2:Y:S02]  /*b740*/  SYNCS.PHASECHK.TRANS64.TRYWAIT P0, [R2+URZ+0x210], R5 ;  /* 0x00021005020075a7 */ /* 0x0022a400080011ff */
[----:B--2---:R-:W-:Y:S05]  /*b750*/  @!P0 NANOSLEEP.SYNCS 0x989680 ;  /* 0x009896800000895d */ /* 0x004fea0003900000 */
[----:B------:R-:W2:Y:S02]  /*b760*/  @!P0 SYNCS.PHASECHK.TRANS64 P0, [R2+URZ+0x210], R5 ;  /* 0x00021005020085a7 */ /* 0x000ea400080010ff */
[----:B--2---:R-:W-:Y:S05]  /*b770*/  @!P0 BRA `(.L_x_232) ;  /* 0xfffffffc00f08947 */ /* 0x004fea000383ffff */
[----:B------:R-:W-:Y:S05]  /*b780*/  BRA `(.L_x_233) ;  /* 0xffffff8400c87947 */ /* 0x000fea000383ffff */
.L_x_78:
[----:B-1----:R1:W2:Y:S02]  /*b790*/  SYNCS.PHASECHK.TRANS64.TRYWAIT P1, [R2+URZ+0x200], R5 ;  /* 0x00020005020075a7 */ /* 0x0022a400080211ff */
[----:B--2---:R-:W-:Y:S05]  /*b7a0*/  @!P1 NANOSLEEP.SYNCS 0x989680 ;  /* 0x009896800000995d */ /* 0x004fea0003900000 */
[----:B------:R-:W2:Y:S02]  /*b7b0*/  @!P1 SYNCS.PHASECHK.TRANS64 P1, [R2+URZ+0x200], R5 ;  /* 0x00020005020095a7 */ /* 0x000ea400080210ff */
[----:B--2---:R-:W-:Y:S05]  /*b7c0*/  @!P1 BRA `(.L_x_78) ;  /* 0xfffffffc00f09947 */ /* 0x004fea000383ffff */
[----:B------:R-:W-:Y:S05]  /*b7d0*/  BRA `(.L_x_234) ;  /* 0xffffff8400f87947 */ /* 0x000fea000383ffff */
.L_x_81:
[----:B------:R-:W-:-:S07]  /*b7e0*/  MOV R0, UR4 ;  /* 0x0000000400007c02 */ /* 0x000fce0008000f00 */
.L_x_235:
[----:B-1----:R1:W2:Y:S02]  /*b7f0*/  SYNCS.PHASECHK.TRANS64.TRYWAIT P0, [R0+URZ+0x210], R3 ;  /* 0x00021003000075a7 */ /* 0x0022a400080011ff */
[----:B--2---:R-:W-:Y:S05]  /*b800*/  @!P0 NANOSLEEP.SYNCS 0x989680 ;  /* 0x009896800000895d */ /* 0x004fea0003900000 */
[----:B------:R-:W2:Y:S02]  /*b810*/  @!P0 SYNCS.PHASECHK.TRANS64 P0, [R0+URZ+0x210], R3 ;  /* 0x00021003000085a7 */ /* 0x000ea400080010ff */
[----:B--2---:R-:W-:Y:S05]  /*b820*/  @!P0 BRA `(.L_x_235) ;  /* 0xfffffffc00f08947 */ /* 0x004fea000383ffff */
[----:B------:R-:W-:Y:S05]  /*b830*/  BRA `(.L_x_80) ;  /* 0xffffff88004c7947 */ /* 0x000fea000383ffff */
.L_x_90:
[----:B-1----:R-:W-:-:S04]  /*b840*/  MOV R0, UR5 ;  /* 0x0000000500007c02 */ /* 0x002fc80008000f00 */
[----:B------:R1:W2:Y:S03]  /*b850*/  SYNCS.PHASECHK.TRANS64.TRYWAIT P0, [R0+URZ+0x8], R7 ;  /* 0x00000807000075a7 */ /* 0x0002a600080011ff */
[----:B--2---:R-:W-:Y:S05]  /*b860*/  @!P0 NANOSLEEP.SYNCS 0x989680 ;  /* 0x009896800000895d */ /* 0x004fea0003900000 */
[----:B------:R-:W2:Y:S02]  /*b870*/  @!P0 SYNCS.PHASECHK.TRANS64 P0, [R0+URZ+0x8], R7 ;  /* 0x00000807000085a7 */ /* 0x000ea400080010ff */
[----:B--2---:R-:W-:Y:S05]  /*b880*/  @!P0 BRA `(.L_x_90) ;  /* 0xfffffffc00ec8947 */ /* 0x004fea000383ffff */
[----:B------:R-:W-:Y:S05]  /*b890*/  BRA `(.L_x_89) ;  /* 0xffffff8c00007947 */ /* 0x000fea000383ffff */
.L_x_92:
[----:B------:R-:W-:Y:S01]  /*b8a0*/  BSSY B0, `(.L_x_236) ;  /* 0x0000006000007945 */ /* 0x000fe20003800000 */
[----:B------:R-:W-:-:S07]  /*b8b0*/  MOV R15, 0xffffffff ;  /* 0xffffffff000f7802 */ /* 0x000fce0000000f00 */
[----:B-1---5:R-:W-:Y:S05]  /*b8c0*/  WARPSYNC.COLLECTIVE R15, `(.L_x_237) ;  /* 0x000000000f0c7348 */ /* 0x022fea0003c00000 */
[----:B------:R-:W-:Y:S02]  /*b8d0*/  ELECT P6, UR79, PT ;  /* 0x00000000004f782f */ /* 0x000fe400038c0000 */
[----:B------:R-:W-:Y:S01]  /*b8e0*/  MOV R14, UR79 ;  /* 0x0000004f000e7c02 */ /* 0x000fe20008000f00 */
[----:B-1---5:R-:W-:Y:S10]  /*b8f0*/  ENDCOLLECTIVE ;  /* 0x000000000000791b */ /* 0x022ff40003800000 */
.L_x_237:
[----:B------:R-:W-:Y:S05]  /*b900*/  BSYNC B0 ;  /* 0x0000000000007941 */ /* 0x000fea0003800000 */
.L_x_236:
[----:B------:R-:W-:Y:S01]  /*b910*/  PLOP3.LUT P0, PT, P6, PT, PT, 0x80, 0x8 ;  /* 0x000000000008781c */ /* 0x000fe2000370f070 */
[----:B------:R-:W-:-:S12]  /*b920*/  BRA `(.L_x_238) ;  /* 0xffffff8c002c7947 */ /* 0x000fd8000383ffff */
.L_x_94:
[----:B-1----:R-:W-:-:S04]  /*b930*/  MOV R0, UR5 ;  /* 0x0000000500007c02 */ /* 0x002fc80008000f00 */
[----:B------:R1:W2:Y:S03]  /*b940*/  SYNCS.PHASECHK.TRANS64.TRYWAIT P0, [R0+URZ+0x8], R5 ;  /* 0x00000805000075a7 */ /* 0x0002a600080011ff */
[----:B--2---:R-:W-:Y:S05]  /*b950*/  @!P0 NANOSLEEP.SYNCS 0x989680 ;  /* 0x009896800000895d */ /* 0x004fea0003900000 */
[----:B------:R-:W2:Y:S02]  /*b960*/  @!P0 SYNCS.PHASECHK.TRANS64 P0, [R0+URZ+0x8], R5 ;  /* 0x00000805000085a7 */ /* 0x000ea400080010ff */
[----:B--2---:R-:W-:Y:S05]  /*b970*/  @!P0 BRA `(.L_x_94) ;  /* 0xfffffffc00ec8947 */ /* 0x004fea000383ffff */
[----:B------:R-:W-:Y:S05]  /*b980*/  BRA `(.L_x_93) ;  /* 0xffffff8c00307947 */ /* 0x000fea000383ffff */
.L_x_95:
[----:B-1----:R1:W2:Y:S02]  /*b990*/  SYNCS.PHASECHK.TRANS64.TRYWAIT P0, [R0+URZ+0x200], R5 ;  /* 0x00020005000075a7 */ /* 0x0022a400080011ff */
[----:B--2---:R-:W-:Y:S05]  /*b9a0*/  @!P0 NANOSLEEP.SYNCS 0x989680 ;  /* 0x009896800000895d */ /* 0x004fea0003900000 */
[----:B------:R-:W2:Y:S02]  /*b9b0*/  @!P0 SYNCS.PHASECHK.TRANS64 P0, [R0+URZ+0x200], R5 ;  /* 0x00020005000085a7 */ /* 0x000ea400080010ff */
[----:B--2---:R-:W-:Y:S05]  /*b9c0*/  @!P0 BRA `(.L_x_95) ;  /* 0xfffffffc00f08947 */ /* 0x004fea000383ffff */
[----:B------:R-:W-:Y:S05]  /*b9d0*/  BRA `(.L_x_239) ;  /* 0xffffff9000447947 */ /* 0x000fea000383ffff */
.L_x_97:
[----:B------:R-:W-:-:S07]  /*b9e0*/  MOV R0, UR31 ;  /* 0x0000001f00007c02 */ /* 0x000fce0008000f00 */
.L_x_240:
[----:B-1----:R1:W2:Y:S02]  /*b9f0*/  SYNCS.PHASECHK.TRANS64.TRYWAIT P0, [R0+URZ+0x230], R5 ;  /* 0x00023005000075a7 */ /* 0x0022a400080011ff */
[----:B--2---:R-:W-:Y:S05]  /*ba00*/  @!P0 NANOSLEEP.SYNCS 0x989680 ;  /* 0x009896800000895d */ /* 0x004fea0003900000 */
[----:B------:R-:W2:Y:S02]  /*ba10*/  @!P0 SYNCS.PHASECHK.TRANS64 P0, [R0+URZ+0x230], R5 ;  /* 0x00023005000085a7 */ /* 0x000ea400080010ff */
[----:B--2---:R-:W-:Y:S05]  /*ba20*/  @!P0 BRA `(.L_x_240) ;  /* 0xfffffffc00f08947 */ /* 0x004fea000383ffff */
[----:B------:R-:W-:Y:S05]  /*ba30*/  BRA `(.L_x_241) ;  /* 0xffffff90008c7947 */ /* 0x000fea000383ffff */
.L_x_100:
[----:B------:R-:W-:Y:S07]  /*ba40*/  MOV R0, UR7 ;  /* 0x0000000700007c02 */ /* 0x000fee0008000f00 */
.L_x_242:
[----:B-1----:R1:W2:Y:S02]  /*ba50*/  SYNCS.PHASECHK.TRANS64.TRYWAIT P0, [R0+URZ], R5 ;  /* 0x00000005000075a7 */ /* 0x0022a400080011ff */
[----:B--2---:R-:W-:Y:S05]  /*ba60*/  @!P0 NANOSLEEP.SYNCS 0x989680 ;  /* 0x009896800000895d */ /* 0x004fea0003900000 */
[----:B------:R-:W2:Y:S02]  /*ba70*/  @!P0 SYNCS.PHASECHK.TRANS64 P0, [R0+URZ], R5 ;  /* 0x00000005000085a7 */ /* 0x000ea400080010ff */
[----:B--2---:R-:W-:Y:S05]  /*ba80*/  @!P0 BRA `(.L_x_242) ;  /* 0xfffffffc00f08947 */ /* 0x004fea000383ffff */
[----:B------:R-:W-:Y:S05]  /*ba90*/  BRA `(.L_x_99) ;  /* 0xffffff9000a47947 */ /* 0x000fea000383ffff */
.L_x_104:
[----:B-1----:R-:W-:-:S07]  /*baa0*/  MOV R0, UR4 ;  /* 0x0000000400007c02 */ /* 0x002fce0008000f00 */
.L_x_243:
[----:B-1----:R1:W2:Y:S02]  /*bab0*/  SYNCS.PHASECHK.TRANS64.TRYWAIT P0, [R0+URZ], R3 ;  /* 0x00000003000075a7 */ /* 0x0022a400080011ff */
[----:B--2---:R-:W-:Y:S05]  /*bac0*/  @!P0 NANOSLEEP.SYNCS 0x989680 ;  /* 0x009896800000895d */ /* 0x004fea0003900000 */
[----:B------:R-:W2:Y:S02]  /*bad0*/  @!P0 SYNCS.PHASECHK.TRANS64 P0, [R0+URZ], R3 ;  /* 0x00000003000085a7 */ /* 0x000ea400080010ff */
[----:B--2---:R-:W-:Y:S05]  /*bae0*/  @!P0 BRA `(.L_x_243) ;  /* 0xfffffffc00f08947 */ /* 0x004fea000383ffff */
[----:B------:R-:W-:Y:S05]  /*baf0*/  BRA `(.L_x_244) ;  /* 0xffffff9400787947 */ /* 0x000fea000383ffff */
.L_x_107:
[----:B------:R-:W-:-:S07]  /*bb00*/  MOV R0, UR18 ;  /* 0x0000001200007c02 */ /* 0x000fce0008000f00 */
.L_x_245:
[----:B-1----:R1:W2:Y:S02]  /*bb10*/  SYNCS.PHASECHK.TRANS64.TRYWAIT P1, [R0+URZ+0x260], R3 ;  /* 0x00026003000075a7 */ /* 0x0022a400080211ff */
[----:B--2---:R-:W-:Y:S05]  /*bb20*/  @!P1 NANOSLEEP.SYNCS 0x989680 ;  /* 0x009896800000995d */ /* 0x004fea0003900000 */
[----:B------:R-:W2:Y:S02]  /*bb30*/  @!P1 SYNCS.PHASECHK.TRANS64 P1, [R0+URZ+0x260], R3 ;  /* 0x00026003000095a7 */ /* 0x000ea400080210ff */
[----:B--2---:R-:W-:Y:S05]  /*bb40*/  @!P1 BRA `(.L_x_245) ;  /* 0xfffffffc00f09947 */ /* 0x004fea000383ffff */
[----:B------:R-:W-:Y:S05]  /*bb50*/  BRA `(.L_x_246) ;  /* 0xffffff9400c47947 */ /* 0x000fea000383ffff */
.L_x_112:
[----:B-1----:R1:W2:Y:S02]  /*bb60*/  SYNCS.PHASECHK.TRANS64.TRYWAIT P0, [R8+URZ+0x200], R5 ;  /* 0x00020005080075a7 */ /* 0x0022a400080011ff */
[----:B--2---:R-:W-:Y:S05]  /*bb70*/  @!P0 NANOSLEEP.SYNCS 0x989680 ;  /* 0x009896800000895d */ /* 0x004fea0003900000 */
[----:B------:R-:W2:Y:S02]  /*bb80*/  @!P0 SYNCS.PHASECHK.TRANS64 P0, [R8+URZ+0x200], R5 ;  /* 0x00020005080085a7 */ /* 0x000ea400080010ff */
[----:B--2---:R-:W-:Y:S05]  /*bb90*/  @!P0 BRA `(.L_x_112) ;  /* 0xfffffffc00f08947 */ /* 0x004fea000383ffff */
[----:B------:R-:W-:Y:S05]  /*bba0*/  BRA `(.L_x_247) ;  /* 0xffffff9800fc7947 */ /* 0x000fea000383ffff */
.L_x_115:
[----:B------:R-:W-:Y:S07]  /*bbb0*/  MOV R0, UR21 ;  /* 0x0000001500007c02 */ /* 0x000fee0008000f00 */
.L_x_248:
[----:B-1----:R1:W2:Y:S02]  /*bbc0*/  SYNCS.PHASECHK.TRANS64.TRYWAIT P1, [R0+URZ+0x1f8], R5 ;  /* 0x0001f805000075a7 */ /* 0x0022a400080211ff */
[----:B--2---:R-:W-:Y:S05]  /*bbd0*/  @!P1 NANOSLEEP.SYNCS 0x989680 ;  /* 0x009896800000995d */ /* 0x004fea0003900000 */
[----:B------:R-:W2:Y:S02]  /*bbe0*/  @!P1 SYNCS.PHASECHK.TRANS64 P1, [R0+URZ+0x1f8], R5 ;  /* 0x0001f805000095a7 */ /* 0x000ea400080210ff */
[----:B--2---:R-:W-:Y:S05]  /*bbf0*/  @!P1 BRA `(.L_x_248) ;  /* 0xfffffffc00f09947 */ /* 0x004fea000383ffff */
[----:B------:R-:W-:Y:S05]  /*bc00*/  BRA `(.L_x_114) ;  /* 0xffffffa000787947 */ /* 0x000fea000383ffff */
.L_x_118:
[----:B-1----:R-:W-:Y:S07]  /*bc10*/  MOV R5, UR21 ;  /* 0x0000001500057c02 */ /* 0x002fee0008000f00 */
.L_x_249:
[----:B-1----:R1:W2:Y:S02]  /*bc20*/  SYNCS.PHASECHK.TRANS64.TRYWAIT P0, [R5+URZ+0x1d0], R4 ;  /* 0x0001d004050075a7 */ /* 0x0022a400080011ff */
[----:B--2---:R-:W-:Y:S05]  /*bc30*/  @!P0 NANOSLEEP.SYNCS 0x989680 ;  /* 0x009896800000895d */ /* 0x004fea0003900000 */
[----:B------:R-:W2:Y:S02]  /*bc40*/  @!P0 SYNCS.PHASECHK.TRANS64 P0, [R5+URZ+0x1d0], R4 ;  /* 0x0001d004050085a7 */ /* 0x000ea400080010ff */
[----:B--2---:R-:W-:Y:S05]  /*bc50*/  @!P0 BRA `(.L_x_249) ;  /* 0xfffffffc00f08947 */ /* 0x004fea000383ffff */
[----:B------:R-:W-:Y:S05]  /*bc60*/  BRA `(.L_x_250) ;  /* 0xffffffa000d07947 */ /* 0x000fea000383ffff */
.L_x_119:
[----:B------:R-:W-:Y:S07]  /*bc70*/  MOV R5, UR21 ;  /* 0x0000001500057c02 */ /* 0x000fee0008000f00 */
.L_x_251:
[----:B-1----:R1:W2:Y:S02]  /*bc80*/  SYNCS.PHASECHK.TRANS64.TRYWAIT P0, [R5+URZ+0x1d8], R4 ;  /* 0x0001d804050075a7 */ /* 0x0022a400080011ff */
[----:B--2---:R-:W-:Y:S05]  /*bc90*/  @!P0 NANOSLEEP.SYNCS 0x989680 ;  /* 0x009896800000895d */ /* 0x004fea0003900000 */
[----:B------:R-:W2:Y:S02]  /*bca0*/  @!P0 SYNCS.PHASECHK.TRANS64 P0, [R5+URZ+0x1d8], R4 ;  /* 0x0001d804050085a7 */ /* 0x000ea400080010ff */
[----:B--2---:R-:W-:Y:S05]  /*bcb0*/  @!P0 BRA `(.L_x_251) ;  /* 0xfffffffc00f08947 */ /* 0x004fea000383ffff */
[----:B------:R-:W-:Y:S05]  /*bcc0*/  BRA `(.L_x_252) ;  /* 0xffffffa400107947 */ /* 0x000fea000383ffff */
.L_x_120:
[----:B-1----:R-:W-:Y:S07]  /*bcd0*/  MOV R5, UR21 ;  /* 0x0000001500057c02 */ /* 0x002fee0008000f00 */
.L_x_253:
[----:B-1----:R1:W2:Y:S02]  /*bce0*/  SYNCS.PHASECHK.TRANS64.TRYWAIT P0, [R5+URZ+0x1e0], R4 ;  /* 0x0001e004050075a7 */ /* 0x0022a400080011ff */
[----:B--2---:R-:W-:Y:S05]  /*bcf0*/  @!P0 NANOSLEEP.SYNCS 0x989680 ;  /* 0x009896800000895d */ /* 0x004fea0003900000 */
[----:B------:R-:W2:Y:S02]  /*bd00*/  @!P0 SYNCS.PHASECHK.TRANS64 P0, [R5+URZ+0x1e0], R4 ;  /* 0x0001e004050085a7 */ /* 0x000ea400080010ff */
[----:B--2---:R-:W-:Y:S05]  /*bd10*/  @!P0 BRA `(.L_x_253) ;  /* 0xfffffffc00f08947 */ /* 0x004fea000383ffff */
[----:B------:R-:W-:Y:S05]  /*bd20*/  BRA `(.L_x_254) ;  /* 0xffffffa400587947 */ /* 0x000fea000383ffff */
.L_x_121:
[----:B-1----:R-:W-:Y:S07]  /*bd30*/  MOV R5, UR21 ;  /* 0x0000001500057c02 */ /* 0x002fee0008000f00 */
.L_x_255:
[----:B-1----:R1:W2:Y:S02]  /*bd40*/  SYNCS.PHASECHK.TRANS64.TRYWAIT P0, [R5+URZ+0x1e8], R4 ;  /* 0x0001e804050075a7 */ /* 0x0022a400080011ff */
[----:B--2---:R-:W-:Y:S05]  /*bd50*/  @!P0 NANOSLEEP.SYNCS 0x989680 ;  /* 0x009896800000895d */ /* 0x004fea0003900000 */
[----:B------:R-:W2:Y:S02]  /*bd60*/  @!P0 SYNCS.PHASECHK.TRANS64 P0, [R5+URZ+0x1e8], R4 ;  /* 0x0001e804050085a7 */ /* 0x000ea400080010ff */
[----:B--2---:R-:W-:Y:S05]  /*bd70*/  @!P0 BRA `(.L_x_255) ;  /* 0xfffffffc00f08947 */ /* 0x004fea000383ffff */
[----:B------:R-:W-:Y:S05]  /*bd80*/  BRA `(.L_x_256) ;  /* 0xffffffa400a47947 */ /* 0x000fea000383ffff */
.L_x_123:
[----:B------:R-:W-:-:S07]  /*bd90*/  MOV R0, UR21 ;  /* 0x0000001500007c02 */ /* 0x000fce0008000f00 */
.L_x_257:
[----:B-1----:R1:W2:Y:S02]  /*bda0*/  SYNCS.PHASECHK.TRANS64.TRYWAIT P0, [R0+URZ+0x1d0], R3 ;  /* 0x0001d003000075a7 */ /* 0x0022a400080011ff */
[----:B--2---:R-:W-:Y:S05]  /*bdb0*/  @!P0 NANOSLEEP.SYNCS 0x989680 ;  /* 0x009896800000895d */ /* 0x004fea0003900000 */
[----:B------:R-:W2:Y:S02]  /*bdc0*/  @!P0 SYNCS.PHASECHK.TRANS64 P0, [R0+URZ+0x1d0], R3 ;  /* 0x0001d003000085a7 */ /* 0x000ea400080010ff */
[----:B--2---:R-:W-:Y:S05]  /*bdd0*/  @!P0 BRA `(.L_x_257) ;  /* 0xfffffffc00f08947 */ /* 0x004fea000383ffff */
[----:B------:R-:W-:Y:S05]  /*bde0*/  BRA `(.L_x_258) ;  /* 0xffffffa800187947 */ /* 0x000fea000383ffff */
.L_x_124:
[----:B-1----:R-:W-:-:S07]  /*bdf0*/  MOV R0, UR21 ;  /* 0x0000001500007c02 */ /* 0x002fce0008000f00 */
.L_x_259:
[----:B-1----:R1:W2:Y:S02]  /*be00*/  SYNCS.PHASECHK.TRANS64.TRYWAIT P0, [R0+URZ+0x1d8], R3 ;  /* 0x0001d803000075a7 */ /* 0x0022a400080011ff */
[----:B--2---:R-:W-:Y:S05]  /*be10*/  @!P0 NANOSLEEP.SYNCS 0x989680 ;  /* 0x009896800000895d */ /* 0x004fea0003900000 */
[----:B------:R-:W2:Y:S02]  /*be20*/  @!P0 SYNCS.PHASECHK.TRANS64 P0, [R0+URZ+0x1d8], R3 ;  /* 0x0001d803000085a7 */ /* 0x000ea400080010ff */
[----:B--2---:R-:W-:Y:S05]  /*be30*/  @!P0 BRA `(.L_x_259) ;  /* 0xfffffffc00f08947 */ /* 0x004fea000383ffff */
[----:B------:R-:W-:Y:S05]  /*be40*/  BRA `(.L_x_260) ;  /* 0xffffffa800087947 */ /* 0x000fea000383ffff */
.L_x_125:
[----:B-1----:R-:W-:-:S07]  /*be50*/  MOV R0, UR21 ;  /* 0x0000001500007c02 */ /* 0x002fce0008000f00 */
.L_x_261:
[----:B-1----:R1:W2:Y:S02]  /*be60*/  SYNCS.PHASECHK.TRANS64.TRYWAIT P0, [R0+URZ+0x1e0], R3 ;  /* 0x0001e003000075a7 */ /* 0x0022a400080011ff */
[----:B--2---:R-:W-:Y:S05]  /*be70*/  @!P0 NANOSLEEP.SYNCS 0x989680 ;  /* 0x009896800000895d */ /* 0x004fea0003900000 */
[----:B------:R-:W2:Y:S02]  /*be80*/  @!P0 SYNCS.PHASECHK.TRANS64 P0, [R0+URZ+0x1e0], R3 ;  /* 0x0001e003000085a7 */ /* 0x000ea400080010ff */
[----:B--2---:R-:W-:Y:S05]  /*be90*/  @!P0 BRA `(.L_x_261) ;  /* 0xfffffffc00f08947 */ /* 0x004fea000383ffff */
[----:B------:R-:W-:Y:S05]  /*bea0*/  BRA `(.L_x_262) ;  /* 0xffffffa400f87947 */ /* 0x000fea000383ffff */
.L_x_127:
[----:B-1----:R1:W2:Y:S02]  /*beb0*/  SYNCS.PHASECHK.TRANS64.TRYWAIT P0, [R3+URZ+0x200], R0 ;  /* 0x00020000030075a7 */ /* 0x0022a400080011ff */
[----:B--2---:R-:W-:Y:S05]  /*bec0*/  @!P0 NANOSLEEP.SYNCS 0x989680 ;  /* 0x009896800000895d */ /* 0x004fea0003900000 */
[----:B------:R-:W2:Y:S02]  /*bed0*/  @!P0 SYNCS.PHASECHK.TRANS64 P0, [R3+URZ+0x200], R0 ;  /* 0x00020000030085a7 */ /* 0x000ea400080010ff */
[----:B--2---:R-:W-:Y:S05]  /*bee0*/  @!P0 BRA `(.L_x_127) ;  /* 0xfffffffc00f08947 */ /* 0x004fea000383ffff */
[----:B------:R-:W-:Y:S05]  /*bef0*/  BRA `(.L_x_263) ;  /* 0xffffffa800b87947 */ /* 0x000fea000383ffff */
.L_x_138:
[----:B-1----:R-:W-:Y:S04]  /*bf00*/  MOV R2, UR43 ;  /* 0x0000002b00027c02 */ /* 0x002fe80008000f00 */
[----:B------:R1:W2:Y:S03]  /*bf10*/  SYNCS.PHASECHK.TRANS64.TRYWAIT P1, [R2+URZ+0x1b0], R3 ;  /* 0x0001b003020075a7 */ /* 0x0002a600080211ff */
[----:B--2---:R-:W-:Y:S05]  /*bf20*/  @!P1 NANOSLEEP.SYNCS 0x989680 ;  /* 0x009896800000995d */ /* 0x004fea0003900000 */
[----:B------:R-:W2:Y:S02]  /*bf30*/  @!P1 SYNCS.PHASECHK.TRANS64 P1, [R2+URZ+0x1b0], R3 ;  /* 0x0001b003020095a7 */ /* 0x000ea400080210ff */
[----:B--2---:R-:W-:Y:S05]  /*bf40*/  @!P1 BRA `(.L_x_138) ;  /* 0xfffffffc00ec9947 */ /* 0x004fea000383ffff */
[----:B------:R-:W-:Y:S05]  /*bf50*/  BRA `(.L_x_137) ;  /* 0xffffffb800287947 */ /* 0x000fea000383ffff */
.L_x_140:
[----:B-1----:R1:W4:Y:S02]  /*bf60*/  SYNCS.PHASECHK.TRANS64.TRYWAIT P0, [R99+URZ+0x220], R0 ;  /* 0x00022000630075a7 */ /* 0x00232400080011ff */
[----:B----4-:R-:W-:Y:S05]  /*bf70*/  @!P0 NANOSLEEP.SYNCS 0x989680 ;  /* 0x009896800000895d */ /* 0x010fea0003900000 */
[----:B------:R-:W4:Y:S02]  /*bf80*/  @!P0 SYNCS.PHASECHK.TRANS64 P0, [R99+URZ+0x220], R0 ;  /* 0x00022000630085a7 */ /* 0x000f2400080010ff */
[----:B----4-:R-:W-:Y:S05]  /*bf90*/  @!P0 BRA `(.L_x_140) ;  /* 0xfffffffc00f08947 */ /* 0x010fea000383ffff */
[----:B------:R-:W-:Y:S05]  /*bfa0*/  BRA `(.L_x_139) ;  /* 0xffffffb800507947 */ /* 0x000fea000383ffff */
.L_x_149:
[----:B---3--:R3:W4:Y:S02]  /*bfb0*/  SYNCS.PHASECHK.TRANS64.TRYWAIT P0, [R3+URZ+0x1b0], R0 ;  /* 0x0001b000030075a7 */ /* 0x00872400080011ff */
[----:B----4-:R-:W-:Y:S05]  /*bfc0*/  @!P0 NANOSLEEP.SYNCS 0x989680 ;  /* 0x009896800000895d */ /* 0x010fea0003900000 */
[----:B------:R-:W4:Y:S02]  /*bfd0*/  @!P0 SYNCS.PHASECHK.TRANS64 P0, [R3+URZ+0x1b0], R0 ;  /* 0x0001b000030085a7 */ /* 0x000f2400080010ff */
[----:B----4-:R-:W-:Y:S05]  /*bfe0*/  @!P0 BRA `(.L_x_149) ;  /* 0xfffffffc00f08947 */ /* 0x010fea000383ffff */
[----:B------:R-:W-:Y:S05]  /*bff0*/  BRA `(.L_x_148) ;  /* 0xffffffc4002c7947 */ /* 0x000fea000383ffff */
.L_x_157:
[----:B---3--:R3:W4:Y:S02]  /*c000*/  SYNCS.PHASECHK.TRANS64.TRYWAIT P0, [R62+URZ+0x1b0], R5 ;  /* 0x0001b0053e0075a7 */ /* 0x00872400080011ff */
[----:B----4-:R-:W-:Y:S05]  /*c010*/  @!P0 NANOSLEEP.SYNCS 0x989680 ;  /* 0x009896800000895d */ /* 0x010fea0003900000 */
[----:B------:R-:W4:Y:S02]  /*c020*/  @!P0 SYNCS.PHASECHK.TRANS64 P0, [R62+URZ+0x1b0], R5 ;  /* 0x0001b0053e0085a7 */ /* 0x000f2400080010ff */
[----:B----4-:R-:W-:Y:S05]  /*c030*/  @!P0 BRA `(.L_x_157) ;  /* 0xfffffffc00f08947 */ /* 0x010fea000383ffff */
[----:B------:R-:W-:Y:S05]  /*c040*/  BRA `(.L_x_156) ;  /* 0xffffffd000307947 */ /* 0x000fea000383ffff */
.L_x_165:
[----:B---3--:R3:W4:Y:S02]  /*c050*/  SYNCS.PHASECHK.TRANS64.TRYWAIT P0, [R62+URZ+0x1b0], R5 ;  /* 0x0001b0053e0075a7 */ /* 0x00872400080011ff */
[----:B----4-:R-:W-:Y:S05]  /*c060*/  @!P0 NANOSLEEP.SYNCS 0x989680 ;  /* 0x009896800000895d */ /* 0x010fea0003900000 */
[----:B------:R-:W4:Y:S02]  /*c070*/  @!P0 SYNCS.PHASECHK.TRANS64 P0, [R62+URZ+0x1b0], R5 ;  /* 0x0001b0053e0085a7 */ /* 0x000f2400080010ff */
[----:B----4-:R-:W-:Y:S05]  /*c080*/  @!P0 BRA `(.L_x_165) ;  /* 0xfffffffc00f08947 */ /* 0x010fea000383ffff */
[----:B------:R-:W-:Y:S05]  /*c090*/  BRA `(.L_x_164) ;  /* 0xffffffdc00347947 */ /* 0x000fea000383ffff */
        .weak           $__internal_0_$__cuda_sm10x_tcgen05_guardrail_trap_col_being_dealloced_not_returned_by_alloc
        .type           $__internal_0_$__cuda_sm10x_tcgen05_guardrail_trap_col_being_dealloced_not_returned_by_alloc,@function
        .size           $__internal_0_$__cuda_sm10x_tcgen05_guardrail_trap_col_being_dealloced_not_returned_by_alloc,($__internal_1_$__cuda_sm10x_tcgen05_guardrail_trap_phase_invalid_during_alloc - $__internal_0_$__cuda_sm10x_tcgen05_guardrail_trap_col_being_dealloced_not_returned_by_alloc)
$__internal_0_$__cuda_sm10x_tcgen05_guardrail_trap_col_being_dealloced_not_returned_by_alloc:
[----:B------:R-:W-:Y:S05]  /*c0a0*/  BPT.TRAP 0x1 ;  /* 0x000000040000795c */ /* 0x000fea0000300000 */
[----:B------:R-:W-:-:S04]  /*c0b0*/  HFMA2 R3, -RZ, RZ, 0, 0 ;  /* 0x00000000ff037431 */ /* 0x000fc800000001ff */
[----:B------:R-:W-:Y:S05]  /*c0c0*/  RET.REL.NODEC R2 `(_ZN7cutlass13device_kernelINS_4gemm6kernel13GemmUniversalIN4cute5tupleIJiiiiEEENS1_10collective13CollectiveMmaINS1_46MainloopSm100TmaUmmaWarpSpecializedBlockScaledILi27ELi2ELi2ENS5_IJNS4_1CILi2EEENSA_ILi1EEESC_EEEEENS5_IJNSA_ILi256EEENSA_ILi128EEENSA_ILi64EEEEEENS5_IJNS_12float_e2m1_tENS_13float_ue4m3_tEEEENS5_IJNS5_IJlSC_lEEENS4_6LayoutINS5_IJNS5_IJNS5_IJNSA_ILi32EEENSA_ILi4EEEEEEiEEENS5_IJNS5_IJNSA_ILi16EEESP_EEEiEEENS5_IJSC_iEEEEEENS5_IJSU_NS5_IJNS5_IJNSA_ILi0EEESC_EEENSA_ILi512EEEEEENS5_IJSX_iEEEEEEEEEEESL_S14_NS4_8TiledMMAINS4_8MMA_AtomIJNS4_23SM100_MMA_MXF4_2x1SM_SSISJ_SJ_fSK_Li256ELi128ELi16ELNS4_4UMMA5MajorE0ELS19_0ELNS18_7ScaleInE0ELS1A_0EEEEEENSN_INS5_IJSC_SC_SC_EEENS5_IJSX_SX_SX_EEEEENS5_IJNS4_10UnderscoreES1G_S1G_EEEEENS5_IJNS4_18SM100_TMA_2SM_LOADES1J_EEENS5_IJNS4_14ComposedLayoutINS4_7SwizzleILi1ELi4ELi3EEENS4_18smem_ptr_flag_bitsILi4EEENSN_INS5_IJNSA_ILi8EEESH_EEENS5_IJSH_SC_EEEEEEENSN_INS5_IJNS5_IJNS5_IJSQ_SC_EEEST_EEESC_NS5_IJSC_SC_EEEEEENS5_IJNS5_IJNS5_IJST_SZ_EEESY_EEESX_NS5_IJSP_SZ_EEEEEEEEEEEvNS4_8identityENS5_IJS1J_NS4_28SM100_TMA_2SM_LOAD_MULTICASTEEEES24_vS25_EENS_8epilogue10collective18CollectiveEpilogueINS29_23Sm100TmaWarpSpecializedILi4ELi2ELi32ELb1ELb0EEEJNS5_IJSG_SG_SH_EEENS5_IJNSN_ISG_SC_EENSN_ISO_SC_EEEEENS_10bfloat16_tESM_S2I_SM_NS29_6fusion15FusionCallbacksIS2D_NS2J_17LinearCombinationIS2I_fS2I_fLNS_15FloatRoundStyleE2EEES2E_S2H_JEEENS4_5SM1004TMEM4LOAD26SM100_TMEM_LOAD_32dp32b32xENS4_13SM90_TMA_LOADENS1L_INS1M_ILi2ELi4ELi3EEENS1O_ILi16EEENSN_INS5_IJS1Q_SO_EEENS5_IJSO_SC_EEEEEEENS4_39AutoVectorizingCopyWithAssumedAlignmentILi128EEENS4_14SM90_TMA_STOREES2Z_S31_S31_EEEvvEEEEvNT_6ParamsE) ;  /* 0xffffff3c02cc7950 */ /* 0x000fea0003c3ffff */
        .weak           $__internal_1_$__cuda_sm10x_tcgen05_guardrail_trap_phase_invalid_during_alloc
        .type           $__internal_1_$__cuda_sm10x_tcgen05_guardrail_trap_phase_invalid_during_alloc,@function
        .size           $__internal_1_$__cuda_sm10x_tcgen05_guardrail_trap_phase_invalid_during_alloc,($__internal_2_$__cuda_sm10x_tcgen05_guardrail_trap_unallocated_columns_being_dealloced - $__internal_1_$__cuda_sm10x_tcgen05_guardrail_trap_phase_invalid_during_alloc)
$__internal_1_$__cuda_sm10x_tcgen05_guardrail_trap_phase_invalid_during_alloc:
[----:B------:R-:W-:Y:S05]  /*c0d0*/  BPT.TRAP 0x1 ;  /* 0x000000040000795c */ /* 0x000fea0000300000 */
[----:B------:R-:W-:-:S04]  /*c0e0*/  MOV R5, 0x0 ;  /* 0x0000000000057802 */ /* 0x000fc80000000f00 */
[----:B------:R-:W-:Y:S05]  /*c0f0*/  RET.REL.NODEC R4 `(_ZN7cutlass13device_kernelINS_4gemm6kernel13GemmUniversalIN4cute5tupleIJiiiiEEENS1_10collective13CollectiveMmaINS1_46MainloopSm100TmaUmmaWarpSpecializedBlockScaledILi27ELi2ELi2ENS5_IJNS4_1CILi2EEENSA_ILi1EEESC_EEEEENS5_IJNSA_ILi256EEENSA_ILi128EEENSA_ILi64EEEEEENS5_IJNS_12float_e2m1_tENS_13float_ue4m3_tEEEENS5_IJNS5_IJlSC_lEEENS4_6LayoutINS5_IJNS5_IJNS5_IJNSA_ILi32EEENSA_ILi4EEEEEEiEEENS5_IJNS5_IJNSA_ILi16EEESP_EEEiEEENS5_IJSC_iEEEEEENS5_IJSU_NS5_IJNS5_IJNSA_ILi0EEESC_EEENSA_ILi512EEEEEENS5_IJSX_iEEEEEEEEEEESL_S14_NS4_8TiledMMAINS4_8MMA_AtomIJNS4_23SM100_MMA_MXF4_2x1SM_SSISJ_SJ_fSK_Li256ELi128ELi16ELNS4_4UMMA5MajorE0ELS19_0ELNS18_7ScaleInE0ELS1A_0EEEEEENSN_INS5_IJSC_SC_SC_EEENS5_IJSX_SX_SX_EEEEENS5_IJNS4_10UnderscoreES1G_S1G_EEEEENS5_IJNS4_18SM100_TMA_2SM_LOADES1J_EEENS5_IJNS4_14ComposedLayoutINS4_7SwizzleILi1ELi4ELi3EEENS4_18smem_ptr_flag_bitsILi4EEENSN_INS5_IJNSA_ILi8EEESH_EEENS5_IJSH_SC_EEEEEEENSN_INS5_IJNS5_IJNS5_IJSQ_SC_EEEST_EEESC_NS5_IJSC_SC_EEEEEENS5_IJNS5_IJNS5_IJST_SZ_EEESY_EEESX_NS5_IJSP_SZ_EEEEEEEEEEEvNS4_8identityENS5_IJS1J_NS4_28SM100_TMA_2SM_LOAD_MULTICASTEEEES24_vS25_EENS_8epilogue10collective18CollectiveEpilogueINS29_23Sm100TmaWarpSpecializedILi4ELi2ELi32ELb1ELb0EEEJNS5_IJSG_SG_SH_EEENS5_IJNSN_ISG_SC_EENSN_ISO_SC_EEEEENS_10bfloat16_tESM_S2I_SM_NS29_6fusion15FusionCallbacksIS2D_NS2J_17LinearCombinationIS2I_fS2I_fLNS_15FloatRoundStyleE2EEES2E_S2H_JEEENS4_5SM1004TMEM4LOAD26SM100_TMEM_LOAD_32dp32b32xENS4_13SM90_TMA_LOADENS1L_INS1M_ILi2ELi4ELi3EEENS1O_ILi16EEENSN_INS5_IJS1Q_SO_EEENS5_IJSO_SC_EEEEEEENS4_39AutoVectorizingCopyWithAssumedAlignmentILi128EEENS4_14SM90_TMA_STOREES2Z_S31_S31_EEEvvEEEEvNT_6ParamsE) ;  /* 0xffffff3c04c07950 */ /* 0x000fea0003c3ffff */
        .weak           $__internal_2_$__cuda_sm10x_tcgen05_guardrail_trap_unallocated_columns_being_dealloced
        .type           $__internal_2_$__cuda_sm10x_tcgen05_guardrail_trap_unallocated_columns_being_dealloced,@function
        .size           $__internal_2_$__cuda_sm10x_tcgen05_guardrail_trap_unallocated_columns_being_dealloced,(.L_x_265 - $__internal_2_$__cuda_sm10x_tcgen05_guardrail_trap_unallocated_columns_being_dealloced)
$__internal_2_$__cuda_sm10x_tcgen05_guardrail_trap_unallocated_columns_being_dealloced:
[----:B------:R-:W-:Y:S05]  /*c100*/  BPT.TRAP 0x1 ;  /* 0x000000040000795c */ /* 0x000fea0000300000 */
[----:B------:R-:W-:-:S04]  /*c110*/  HFMA2 R3, -RZ, RZ, 0, 0 ;  /* 0x00000000ff037431 */ /* 0x000fc800000001ff */
[----:B------:R-:W-:Y:S05]  /*c120*/  RET.REL.NODEC R2 `(_ZN7cutlass13device_kernelINS_4gemm6kernel13GemmUniversalIN4cute5tupleIJiiiiEEENS1_10collective13CollectiveMmaINS1_46MainloopSm100TmaUmmaWarpSpecializedBlockScaledILi27ELi2ELi2ENS5_IJNS4_1CILi2EEENSA_ILi1EEESC_EEEEENS5_IJNSA_ILi256EEENSA_ILi128EEENSA_ILi64EEEEEENS5_IJNS_12float_e2m1_tENS_13float_ue4m3_tEEEENS5_IJNS5_IJlSC_lEEENS4_6LayoutINS5_IJNS5_IJNS5_IJNSA_ILi32EEENSA_ILi4EEEEEEiEEENS5_IJNS5_IJNSA_ILi16EEESP_EEEiEEENS5_IJSC_iEEEEEENS5_IJSU_NS5_IJNS5_IJNSA_ILi0EEESC_EEENSA_ILi512EEEEEENS5_IJSX_iEEEEEEEEEEESL_S14_NS4_8TiledMMAINS4_8MMA_AtomIJNS4_23SM100_MMA_MXF4_2x1SM_SSISJ_SJ_fSK_Li256ELi128ELi16ELNS4_4UMMA5MajorE0ELS19_0ELNS18_7ScaleInE0ELS1A_0EEEEEENSN_INS5_IJSC_SC_SC_EEENS5_IJSX_SX_SX_EEEEENS5_IJNS4_10UnderscoreES1G_S1G_EEEEENS5_IJNS4_18SM100_TMA_2SM_LOADES1J_EEENS5_IJNS4_14ComposedLayoutINS4_7SwizzleILi1ELi4ELi3EEENS4_18smem_ptr_flag_bitsILi4EEENSN_INS5_IJNSA_ILi8EEESH_EEENS5_IJSH_SC_EEEEEEENSN_INS5_IJNS5_IJNS5_IJSQ_SC_EEEST_EEESC_NS5_IJSC_SC_EEEEEENS5_IJNS5_IJNS5_IJST_SZ_EEESY_EEESX_NS5_IJSP_SZ_EEEEEEEEEEEvNS4_8identityENS5_IJS1J_NS4_28SM100_TMA_2SM_LOAD_MULTICASTEEEES24_vS25_EENS_8epilogue10collective18CollectiveEpilogueINS29_23Sm100TmaWarpSpecializedILi4ELi2ELi32ELb1ELb0EEEJNS5_IJSG_SG_SH_EEENS5_IJNSN_ISG_SC_EENSN_ISO_SC_EEEEENS_10bfloat16_tESM_S2I_SM_NS29_6fusion15FusionCallbacksIS2D_NS2J_17LinearCombinationIS2I_fS2I_fLNS_15FloatRoundStyleE2EEES2E_S2H_JEEENS4_5SM1004TMEM4LOAD26SM100_TMEM_LOAD_32dp32b32xENS4_13SM90_TMA_LOADENS1L_INS1M_ILi2ELi4ELi3EEENS1O_ILi16EEENSN_INS5_IJS1Q_SO_EEENS5_IJSO_SC_EEEEEEENS4_39AutoVectorizingCopyWithAssumedAlignmentILi128EEENS4_14SM90_TMA_STOREES2Z_S31_S31_EEEvvEEEEvNT_6ParamsE) ;  /* 0xffffff3c02b47950 */ /* 0x000fea0003c3ffff */
.L_x_264:
[----:B------:R-:W-:-:S00]  /*c130*/  BRA `(.L_x_264) ;  /* 0xfffffffc00fc7947 */ /* 0x000fc0000383ffff */
[----:B------:R-:W-:-:S00]  /*c140*/  NOP ;  /* 0x0000000000007918 */ /* 0x000fc00000000000 */
        /* <DEDUP_REMOVED lines=11> */
.L_x_265:


//--------------------- .nv.global.init           --------------------------
	.section	.nv.global.init,"aw",@progbits
.nv.global.init:
	.type		$str$29,@object
	.size		$str$29,($str$30 - $str$29)
$str$29:
        /*0000*/ 	.byte	0x28, 0x61, 0x64, 0x64, 0x72, 0x65, 0x73, 0x73, 0x20, 0x26, 0x20, 0x6d, 0x61, 0x73, 0x6b, 0x29
        /*0010*/ 	.byte	0x20, 0x3d, 0x3d, 0x20, 0x30, 0x00
	.type		$str$30,@object
	.size		$str$30,($str$26 - $str$30)
$str$30:
        /*0016*/ 	.byte	0x2f, 0x74, 0x6d, 0x70, 0x2f, 0x63, 0x75, 0x74, 0x6c, 0x61, 0x73, 0x73, 0x5f, 0x73, 0x77, 0x65
        /*0026*/ 	.byte	0x65, 0x70, 0x5f, 0x73, 0x72, 0x63, 0x2f, 0x69, 0x6e, 0x63, 0x6c, 0x75, 0x64, 0x65, 0x2f, 0x63
        /*0036*/ 	.byte	0x75, 0x74, 0x65, 0x2f, 0x70, 0x6f, 0x69, 0x6e, 0x74, 0x65, 0x72, 0x5f, 0x66, 0x6c, 0x61, 0x67
        /*0046*/ 	.byte	0x67, 0x65, 0x64, 0x2e, 0x68, 0x70, 0x70, 0x00
	.type		$str$26,@object
	.size		$str$26,($str$25 - $str$26)
$str$26:
        /*004e*/ 	.byte	0x2f, 0x74, 0x6d, 0x70, 0x2f, 0x63, 0x75, 0x74, 0x6c, 0x61, 0x73, 0x73, 0x5f, 0x73, 0x77, 0x65
        /*005e*/ 	.byte	0x65, 0x70, 0x5f, 0x73, 0x72, 0x63, 0x2f, 0x69, 0x6e, 0x63, 0x6c, 0x75, 0x64, 0x65, 0x2f, 0x63
        /*006e*/ 	.byte	0x75, 0x74, 0x65, 0x2f, 0x61, 0x74, 0x6f, 0x6d, 0x2f, 0x63, 0x6f, 0x70, 0x79, 0x5f, 0x74, 0x72
        /*007e*/ 	.byte	0x61, 0x69, 0x74, 0x73, 0x5f, 0x73, 0x6d, 0x31, 0x30, 0x30, 0x2e, 0x68, 0x70, 0x70, 0x00
	.type		$str$25,@object
	.size		$str$25,(__unnamed_1 - $str$25)
$str$25:
        /*008d*/ 	.byte	0x28, 0x28, 0x75, 0x69, 0x6e, 0x74, 0x33, 0x32, 0x5f, 0x74, 0x28, 0x74, 0x68, 0x72, 0x65, 0x61
        /*009d*/ 	.byte	0x64, 0x49, 0x64, 0x78, 0x2e, 0x78, 0x29, 0x20, 0x2f, 0x20, 0x33, 0x32, 0x29, 0x20, 0x25, 0x20
        /*00ad*/ 	.byte	0x34, 0x29, 0x20, 0x3d, 0x3d, 0x20, 0x28, 0x28, 0x28, 0x74, 0x6d, 0x65, 0x6d, 0x5f, 0x61, 0x64
        /*00bd*/ 	.byte	0x64, 0x72, 0x20, 0x3e, 0x3e, 0x20, 0x31, 0x36, 0x29, 0x20, 0x2f, 0x20, 0x33, 0x32, 0x29, 0x20
        /*00cd*/ 	.byte	0x25, 0x20, 0x34, 0x29, 0x00
	.type		__unnamed_1,@object
	.size		__unnamed_1,(__unnamed_2 - __unnamed_1)
__unnamed_1:
        /*00d2*/ 	.byte	0x61, 0x75, 0x74, 0x6f, 0x20, 0x63, 0x75, 0x74, 0x65, 0x3a, 0x3a, 0x61, 0x73, 0x5f, 0x70, 0x6f
        /* <DEDUP_REMOVED lines=24> */
        /*0262*/ 	.byte	0x34, 0x30, 0x39, 0x36, 0x3e, 0x3e, 0x3e, 0x3e, 0x5d, 0x00
	.type		__unnamed_2,@object
	.size		__unnamed_2,(.L_2 - __unnamed_2)
__unnamed_2:
        /* <DEDUP_REMOVED lines=42> */
        /*050c*/ 	.byte	0x3e, 0x3e, 0x5d, 0x00
.L_2:


//--------------------- .nv.shared._ZN7cutlass13device_kernelINS_4gemm6kernel13GemmUniversalIN4cute5tupleIJiiiiEEENS1_10collective13CollectiveMmaINS1_46MainloopSm100TmaUmmaWarpSpecializedBlockScaledILi27ELi2ELi2ENS5_IJNS4_1CILi2EEENSA_ILi1EEESC_EEEEENS5_IJNSA_ILi256EEENSA_ILi128EEENSA_ILi64EEEEEENS5_IJNS_12float_e2m1_tENS_13float_ue4m3_tEEEENS5_IJNS5_IJlSC_lEEENS4_6LayoutINS5_IJNS5_IJNS5_IJNSA_ILi32EEENSA_ILi4EEEEEEiEEENS5_IJNS5_IJNSA_ILi16EEESP_EEEiEEENS5_IJSC_iEEEEEENS5_IJSU_NS5_IJNS5_IJNSA_ILi0EEESC_EEENSA_ILi512EEEEEENS5_IJSX_iEEEEEEEEEEESL_S14_NS4_8TiledMMAINS4_8MMA_AtomIJNS4_23SM100_MMA_MXF4_2x1SM_SSISJ_SJ_fSK_Li256ELi128ELi16ELNS4_4UMMA5MajorE0ELS19_0ELNS18_7ScaleInE0ELS1A_0EEEEEENSN_INS5_IJSC_SC_SC_EEENS5_IJSX_SX_SX_EEEEENS5_IJNS4_10UnderscoreES1G_S1G_EEEEENS5_IJNS4_18SM100_TMA_2SM_LOADES1J_EEENS5_IJNS4_14ComposedLayoutINS4_7SwizzleILi1ELi4ELi3EEENS4_18smem_ptr_flag_bitsILi4EEENSN_INS5_IJNSA_ILi8EEESH_EEENS5_IJSH_SC_EEEEEEENSN_INS5_IJNS5_IJNS5_IJSQ_SC_EEEST_EEESC_NS5_IJSC_SC_EEEEEENS5_IJNS5_IJNS5_IJST_SZ_EEESY_EEESX_NS5_IJSP_SZ_EEEEEEEEEEEvNS4_8identityENS5_IJS1J_NS4_28SM100_TMA_2SM_LOAD_MULTICASTEEEES24_vS25_EENS_8epilogue10collective18CollectiveEpilogueINS29_23Sm100TmaWarpSpecializedILi4ELi2ELi32ELb1ELb0EEEJNS5_IJSG_SG_SH_EEENS5_IJNSN_ISG_SC_EENSN_ISO_SC_EEEEENS_10bfloat16_tESM_S2I_SM_NS29_6fusion15FusionCallbacksIS2D_NS2J_17LinearCombinationIS2I_fS2I_fLNS_15FloatRoundStyleE2EEES2E_S2H_JEEENS4_5SM1004TMEM4LOAD26SM100_TMEM_LOAD_32dp32b32xENS4_13SM90_TMA_LOADENS1L_INS1M_ILi2ELi4ELi3EEENS1O_ILi16EEENSN_INS5_IJS1Q_SO_EEENS5_IJSO_SC_EEEEEEENS4_39AutoVectorizingCopyWithAssumedAlignmentILi128EEENS4_14SM90_TMA_STOREES2Z_S31_S31_EEEvvEEEEvNT_6ParamsE --------------------------
	.section	.nv.shared._ZN7cutlass13device_kernelINS_4gemm6kernel13GemmUniversalIN4cute5tupleIJiiiiEEENS1_10collective13CollectiveMmaINS1_46MainloopSm100TmaUmmaWarpSpecializedBlockScaledILi27ELi2ELi2ENS5_IJNS4_1CILi2EEENSA_ILi1EEESC_EEEEENS5_IJNSA_ILi256EEENSA_ILi128EEENSA_ILi64EEEEEENS5_IJNS_12float_e2m1_tENS_13float_ue4m3_tEEEENS5_IJNS5_IJlSC_lEEENS4_6LayoutINS5_IJNS5_IJNS5_IJNSA_ILi32EEENSA_ILi4EEEEEEiEEENS5_IJNS5_IJNSA_ILi16EEESP_EEEiEEENS5_IJSC_iEEEEEENS5_IJSU_NS5_IJNS5_IJNSA_ILi0EEESC_EEENSA_ILi512EEEEEENS5_IJSX_iEEEEEEEEEEESL_S14_NS4_8TiledMMAINS4_8MMA_AtomIJNS4_23SM100_MMA_MXF4_2x1SM_SSISJ_SJ_fSK_Li256ELi128ELi16ELNS4_4UMMA5MajorE0ELS19_0ELNS18_7ScaleInE0ELS1A_0EEEEEENSN_INS5_IJSC_SC_SC_EEENS5_IJSX_SX_SX_EEEEENS5_IJNS4_10UnderscoreES1G_S1G_EEEEENS5_IJNS4_18SM100_TMA_2SM_LOADES1J_EEENS5_IJNS4_14ComposedLayoutINS4_7SwizzleILi1ELi4ELi3EEENS4_18smem_ptr_flag_bitsILi4EEENSN_INS5_IJNSA_ILi8EEESH_EEENS5_IJSH_SC_EEEEEEENSN_INS5_IJNS5_IJNS5_IJSQ_SC_EEEST_EEESC_NS5_IJSC_SC_EEEEEENS5_IJNS5_IJNS5_IJST_SZ_EEESY_EEESX_NS5_IJSP_SZ_EEEEEEEEEEEvNS4_8identityENS5_IJS1J_NS4_28SM100_TMA_2SM_LOAD_MULTICASTEEEES24_vS25_EENS_8epilogue10collective18CollectiveEpilogueINS29_23Sm100TmaWarpSpecializedILi4ELi2ELi32ELb1ELb0EEEJNS5_IJSG_SG_SH_EEENS5_IJNSN_ISG_SC_EENSN_ISO_SC_EEEEENS_10bfloat16_tESM_S2I_SM_NS29_6fusion15FusionCallbacksIS2D_NS2J_17LinearCombinationIS2I_fS2I_fLNS_15FloatRoundStyleE2EEES2E_S2H_JEEENS4_5SM1004TMEM4LOAD26SM100_TMEM_LOAD_32dp32b32xENS4_13SM90_TMA_LOADENS1L_INS1M_ILi2ELi4ELi3EEENS1O_ILi16EEENSN_INS5_IJS1Q_SO_EEENS5_IJSO_SC_EEEEEEENS4_39AutoVectorizingCopyWithAssumedAlignmentILi128EEENS4_14SM90_TMA_STOREES2Z_S31_S31_EEEvvEEEEvNT_6ParamsE,"aw",@nobits
	.sectionflags	@""
	.align	16
	.zero		1024


//--------------------- .nv.shared.reserved.0     --------------------------
	.section	.nv.shared.reserved.0,"aw",@nobits
	.weak		__nv_reservedSMEM_offset_0_alias
	.size		__nv_reservedSMEM_offset_0_alias, 0, 64
	.other		__nv_reservedSMEM_offset_0_alias,@"STO_CUDA_RESERVED_SHARED STV_DEFAULT"
__nv_reservedSMEM_offset_0_alias:
	.zero		0
.nv.shared.reserved.0:
	.zero		64
	.weak		__nv_reservedSMEM_tcgen05_partition
	.type		__nv_reservedSMEM_tcgen05_partition,@object
	.size		__nv_reservedSMEM_tcgen05_partition,(.L_0 - __nv_reservedSMEM_tcgen05_partition)
__nv_reservedSMEM_tcgen05_partition:
	.zero		32
.L_0:


//--------------------- .nv.global                --------------------------
	.section	.nv.global,"aw",@nobits
.nv.global:
	.type		_ZN40_INTERNAL_37e8f58f_4_k_cu_2c26fa62_272034cute1_E,@object
	.size		_ZN40_INTERNAL_37e8f58f_4_k_cu_2c26fa62_272034cute1_E,(_ZN40_INTERNAL_37e8f58f_4_k_cu_2c26fa62_272034cuda3std3__45__cpo6cbeginE - _ZN40_INTERNAL_37e8f58f_4_k_cu_2c26fa62_272034cute1_E)
_ZN40_INTERNAL_37e8f58f_4_k_cu_2c26fa62_272034cute1_E:
	.zero		1
	.type		_ZN40_INTERNAL_37e8f58f_4_k_cu_2c26fa62_272034cuda3std3__45__cpo6cbeginE,@object
	.size		_ZN40_INTERNAL_37e8f58f_4_k_cu_2c26fa62_272034cuda3std3__45__cpo6cbeginE,(_ZN40_INTERNAL_37e8f58f_4_k_cu_2c26fa62_272034cuda3std3__48in_placeE - _ZN40_INTERNAL_37e8f58f_4_k_cu_2c26fa62_272034cuda3std3__45__cpo6cbeginE)
_ZN40_INTERNAL_37e8f58f_4_k_cu_2c26fa62_272034cuda3std3__45__cpo6cbeginE:
	.zero		1
	.type		_ZN40_INTERNAL_37e8f58f_4_k_cu_2c26fa62_272034cuda3std3__48in_placeE,@object
	.size		_ZN40_INTERNAL_37e8f58f_4_k_cu_2c26fa62_272034cuda3std3__48in_placeE,(_ZN40_INTERNAL_37e8f58f_4_k_cu_2c26fa62_272034cuda3std6ranges3__45__cpo9iter_moveE - _ZN40_INTERNAL_37e8f58f_4_k_cu_2c26fa62_272034cuda3std3__48in_placeE)
_ZN40_INTERNAL_37e8f58f_4_k_cu_2c26fa62_272034cuda3std3__48in_placeE:
	.zero		1
	.type		_ZN40_INTERNAL_37e8f58f_4_k_cu_2c26fa62_272034cuda3std6ranges3__45__cpo9iter_moveE,@object
	.size		_ZN40_INTERNAL_37e8f58f_4_k_cu_2c26fa62_272034cuda3std6ranges3__45__cpo9iter_moveE,(_ZN40_INTERNAL_37e8f58f_4_k_cu_2c26fa62_272034cuda3std3__45__cpo5beginE - _ZN40_INTERNAL_37e8f58f_4_k_cu_2c26fa62_272034cuda3std6ranges3__45__cpo9iter_moveE)
_ZN40_INTERNAL_37e8f58f_4_k_cu_2c26fa62_272034cuda3std6ranges3__45__cpo9iter_moveE:
	.zero		1
	.type		_ZN40_INTERNAL_37e8f58f_4_k_cu_2c26fa62_272034cuda3std3__45__cpo5beginE,@object
	.size		_ZN40_INTERNAL_37e8f58f_4_k_cu_2c26fa62_272034cuda3std3__45__cpo5beginE,(_ZN40_INTERNAL_37e8f58f_4_k_cu_2c26fa62_272034cuda3std3__442_GLOBAL__N__37e8f58f_4_k_cu_2c26fa62_272036ignoreE - _ZN40_INTERNAL_37e8f58f_4_k_cu_2c26fa62_272034cuda3std3__45__cpo5beginE)
_ZN40_INTERNAL_37e8f58f_4_k_cu_2c26fa62_272034cuda3std3__45__cpo5beginE:
	.zero		1
	.type		_ZN40_INTERNAL_37e8f58f_4_k_cu_2c26fa62_272034cuda3std3__442_GLOBAL__N__37e8f58f_4_k_cu_2c26fa62_272036ignoreE,@object
	.size		_ZN40_INTERNAL_37e8f58f_4_k_cu_2c26fa62_272034cuda3std3__442_GLOBAL__N__37e8f58f_4_k_cu_2c26fa62_272036ignoreE,(_ZN40_INTERNAL_37e8f58f_4_k_cu_2c26fa62_272034cute7productE - _ZN40_INTERNAL_37e8f58f_4_k_cu_2c26fa62_272034cuda3std3__442_GLOBAL__N__37e8f58f_4_k_cu_2c26fa62_272036ignoreE)
_ZN40_INTERNAL_37e8f58f_4_k_cu_2c26fa62_272034cuda3std3__442_GLOBAL__N__37e8f58f_4_k_cu_2c26fa62_272036ignoreE:
	.zero		1
	.type		_ZN40_INTERNAL_37e8f58f_4_k_cu_2c26fa62_272034cute7productE,@object
	.size		_ZN40_INTERNAL_37e8f58f_4_k_cu_2c26fa62_272034cute7productE,(_ZN40_INTERNAL_37e8f58f_4_k_cu_2c26fa62_272034cuda3std3__45__cpo3endE - _ZN40_INTERNAL_37e8f58f_4_k_cu_2c26fa62_272034cute7productE)
_ZN40_INTERNAL_37e8f58f_4_k_cu_2c26fa62_272034cute7productE:
	.zero		1
	.type		_ZN40_INTERNAL_37e8f58f_4_k_cu_2c26fa62_272034cuda3std3__45__cpo3endE,@object
	.size		_ZN40_INTERNAL_37e8f58f_4_k_cu_2c26fa62_272034cuda3std3__45__cpo3endE,(_ZN40_INTERNAL_37e8f58f_4_k_cu_2c26fa62_272034cuda3std3__419piecewise_constructE - _ZN40_INTERNAL_37e8f58f_4_k_cu_2c26fa62_272034cuda3std3__45__cpo3endE)
_ZN40_INTERNAL_37e8f58f_4_k_cu_2c26fa62_272034cuda3std3__45__cpo3endE:
	.zero		1
	.type		_ZN40_INTERNAL_37e8f58f_4_k_cu_2c26fa62_272034cuda3std3__419piecewise_constructE,@object
	.size		_ZN40_INTERNAL_37e8f58f_4_k_cu_2c26fa62_272034cuda3std3__419piecewise_constructE,(_ZN40_INTERNAL_37e8f58f_4_k_cu_2c26fa62_272034cuda3std3__45__cpo4cendE - _ZN40_INTERNAL_37e8f58f_4_k_cu_2c26fa62_272034cuda3std3__419piecewise_constructE)
_ZN40_INTERNAL_37e8f58f_4_k_cu_2c26fa62_272034cuda3std3__419piecewise_constructE:
	.zero		1
	.type		_ZN40_INTERNAL_37e8f58f_4_k_cu_2c26fa62_272034cuda3std3__45__cpo4cendE,@object
	.size		_ZN40_INTERNAL_37e8f58f_4_k_cu_2c26fa62_272034cuda3std3__45__cpo4cendE,(_ZN40_INTERNAL_37e8f58f_4_k_cu_2c26fa62_272034cuda3std6ranges3__45__cpo4swapE - _ZN40_INTERNAL_37e8f58f_4_k_cu_2c26fa62_272034cuda3std3__45__cpo4cendE)
_ZN40_INTERNAL_37e8f58f_4_k_cu_2c26fa62_272034cuda3std3__45__cpo4cendE:
	.zero		1
	.type		_ZN40_INTERNAL_37e8f58f_4_k_cu_2c26fa62_272034cuda3std6ranges3__45__cpo4swapE,@object
	.size		_ZN40_INTERNAL_37e8f58f_4_k_cu_2c26fa62_272034cuda3std6ranges3__45__cpo4swapE,(.L_10 - _ZN40_INTERNAL_37e8f58f_4_k_cu_2c26fa62_272034cuda3std6ranges3__45__cpo4swapE)
_ZN40_INTERNAL_37e8f58f_4_k_cu_2c26fa62_272034cuda3std6ranges3__45__cpo4swapE:
	.zero		1
.L_10:


//--------------------- .nv.constant0._ZN7cutlass13device_kernelINS_4gemm6kernel13GemmUniversalIN4cute5tupleIJiiiiEEENS1_10collective13CollectiveMmaINS1_46MainloopSm100TmaUmmaWarpSpecializedBlockScaledILi27ELi2ELi2ENS5_IJNS4_1CILi2EEENSA_ILi1EEESC_EEEEENS5_IJNSA_ILi256EEENSA_ILi128EEENSA_ILi64EEEEEENS5_IJNS_12float_e2m1_tENS_13float_ue4m3_tEEEENS5_IJNS5_IJlSC_lEEENS4_6LayoutINS5_IJNS5_IJNS5_IJNSA_ILi32EEENSA_ILi4EEEEEEiEEENS5_IJNS5_IJNSA_ILi16EEESP_EEEiEEENS5_IJSC_iEEEEEENS5_IJSU_NS5_IJNS5_IJNSA_ILi0EEESC_EEENSA_ILi512EEEEEENS5_IJSX_iEEEEEEEEEEESL_S14_NS4_8TiledMMAINS4_8MMA_AtomIJNS4_23SM100_MMA_MXF4_2x1SM_SSISJ_SJ_fSK_Li256ELi128ELi16ELNS4_4UMMA5MajorE0ELS19_0ELNS18_7ScaleInE0ELS1A_0EEEEEENSN_INS5_IJSC_SC_SC_EEENS5_IJSX_SX_SX_EEEEENS5_IJNS4_10UnderscoreES1G_S1G_EEEEENS5_IJNS4_18SM100_TMA_2SM_LOADES1J_EEENS5_IJNS4_14ComposedLayoutINS4_7SwizzleILi1ELi4ELi3EEENS4_18smem_ptr_flag_bitsILi4EEENSN_INS5_IJNSA_ILi8EEESH_EEENS5_IJSH_SC_EEEEEEENSN_INS5_IJNS5_IJNS5_IJSQ_SC_EEEST_EEESC_NS5_IJSC_SC_EEEEEENS5_IJNS5_IJNS5_IJST_SZ_EEESY_EEESX_NS5_IJSP_SZ_EEEEEEEEEEEvNS4_8identityENS5_IJS1J_NS4_28SM100_TMA_2SM_LOAD_MULTICASTEEEES24_vS25_EENS_8epilogue10collective18CollectiveEpilogueINS29_23Sm100TmaWarpSpecializedILi4ELi2ELi32ELb1ELb0EEEJNS5_IJSG_SG_SH_EEENS5_IJNSN_ISG_SC_EENSN_ISO_SC_EEEEENS_10bfloat16_tESM_S2I_SM_NS29_6fusion15FusionCallbacksIS2D_NS2J_17LinearCombinationIS2I_fS2I_fLNS_15FloatRoundStyleE2EEES2E_S2H_JEEENS4_5SM1004TMEM4LOAD26SM100_TMEM_LOAD_32dp32b32xENS4_13SM90_TMA_LOADENS1L_INS1M_ILi2ELi4ELi3EEENS1O_ILi16EEENSN_INS5_IJS1Q_SO_EEENS5_IJSO_SC_EEEEEEENS4_39AutoVectorizingCopyWithAssumedAlignmentILi128EEENS4_14SM90_TMA_STOREES2Z_S31_S31_EEEvvEEEEvNT_6ParamsE --------------------------
	.section	.nv.constant0._ZN7cutlass13device_kernelINS_4gemm6kernel13GemmUniversalIN4cute5tupleIJiiiiEEENS1_10collective13CollectiveMmaINS1_46MainloopSm100TmaUmmaWarpSpecializedBlockScaledILi27ELi2ELi2ENS5_IJNS4_1CILi2EEENSA_ILi1EEESC_EEEEENS5_IJNSA_ILi256EEENSA_ILi128EEENSA_ILi64EEEEEENS5_IJNS_12float_e2m1_tENS_13float_ue4m3_tEEEENS5_IJNS5_IJlSC_lEEENS4_6LayoutINS5_IJNS5_IJNS5_IJNSA_ILi32EEENSA_ILi4EEEEEEiEEENS5_IJNS5_IJNSA_ILi16EEESP_EEEiEEENS5_IJSC_iEEEEEENS5_IJSU_NS5_IJNS5_IJNSA_ILi0EEESC_EEENSA_ILi512EEEEEENS5_IJSX_iEEEEEEEEEEESL_S14_NS4_8TiledMMAINS4_8MMA_AtomIJNS4_23SM100_MMA_MXF4_2x1SM_SSISJ_SJ_fSK_Li256ELi128ELi16ELNS4_4UMMA5MajorE0ELS19_0ELNS18_7ScaleInE0ELS1A_0EEEEEENSN_INS5_IJSC_SC_SC_EEENS5_IJSX_SX_SX_EEEEENS5_IJNS4_10UnderscoreES1G_S1G_EEEEENS5_IJNS4_18SM100_TMA_2SM_LOADES1J_EEENS5_IJNS4_14ComposedLayoutINS4_7SwizzleILi1ELi4ELi3EEENS4_18smem_ptr_flag_bitsILi4EEENSN_INS5_IJNSA_ILi8EEESH_EEENS5_IJSH_SC_EEEEEEENSN_INS5_IJNS5_IJNS5_IJSQ_SC_EEEST_EEESC_NS5_IJSC_SC_EEEEEENS5_IJNS5_IJNS5_IJST_SZ_EEESY_EEESX_NS5_IJSP_SZ_EEEEEEEEEEEvNS4_8identityENS5_IJS1J_NS4_28SM100_TMA_2SM_LOAD_MULTICASTEEEES24_vS25_EENS_8epilogue10collective18CollectiveEpilogueINS29_23Sm100TmaWarpSpecializedILi4ELi2ELi32ELb1ELb0EEEJNS5_IJSG_SG_SH_EEENS5_IJNSN_ISG_SC_EENSN_ISO_SC_EEEEENS_10bfloat16_tESM_S2I_SM_NS29_6fusion15FusionCallbacksIS2D_NS2J_17LinearCombinationIS2I_fS2I_fLNS_15FloatRoundStyleE2EEES2E_S2H_JEEENS4_5SM1004TMEM4LOAD26SM100_TMEM_LOAD_32dp32b32xENS4_13SM90_TMA_LOADENS1L_INS1M_ILi2ELi4ELi3EEENS1O_ILi16EEENSN_INS5_IJS1Q_SO_EEENS5_IJSO_SC_EEEEEEENS4_39AutoVectorizingCopyWithAssumedAlignmentILi128EEENS4_14SM90_TMA_STOREES2Z_S31_S31_EEEvvEEEEvNT_6ParamsE,"a",@progbits
	.sectionflags	@""
	.align	4
.nv.constant0._ZN7cutlass13device_kernelINS_4gemm6kernel13GemmUniversalIN4cute5tupleIJiiiiEEENS1_10collective13CollectiveMmaINS1_46MainloopSm100TmaUmmaWarpSpecializedBlockScaledILi27ELi2ELi2ENS5_IJNS4_1CILi2EEENSA_ILi1EEESC_EEEEENS5_IJNSA_ILi256EEENSA_ILi128EEENSA_ILi64EEEEEENS5_IJNS_12float_e2m1_tENS_13float_ue4m3_tEEEENS5_IJNS5_IJlSC_lEEENS4_6LayoutINS5_IJNS5_IJNS5_IJNSA_ILi32EEENSA_ILi4EEEEEEiEEENS5_IJNS5_IJNSA_ILi16EEESP_EEEiEEENS5_IJSC_iEEEEEENS5_IJSU_NS5_IJNS5_IJNSA_ILi0EEESC_EEENSA_ILi512EEEEEENS5_IJSX_iEEEEEEEEEEESL_S14_NS4_8TiledMMAINS4_8MMA_AtomIJNS4_23SM100_MMA_MXF4_2x1SM_SSISJ_SJ_fSK_Li256ELi128ELi16ELNS4_4UMMA5MajorE0ELS19_0ELNS18_7ScaleInE0ELS1A_0EEEEEENSN_INS5_IJSC_SC_SC_EEENS5_IJSX_SX_SX_EEEEENS5_IJNS4_10UnderscoreES1G_S1G_EEEEENS5_IJNS4_18SM100_TMA_2SM_LOADES1J_EEENS5_IJNS4_14ComposedLayoutINS4_7SwizzleILi1ELi4ELi3EEENS4_18smem_ptr_flag_bitsILi4EEENSN_INS5_IJNSA_ILi8EEESH_EEENS5_IJSH_SC_EEEEEEENSN_INS5_IJNS5_IJNS5_IJSQ_SC_EEEST_EEESC_NS5_IJSC_SC_EEEEEENS5_IJNS5_IJNS5_IJST_SZ_EEESY_EEESX_NS5_IJSP_SZ_EEEEEEEEEEEvNS4_8identityENS5_IJS1J_NS4_28SM100_TMA_2SM_LOAD_MULTICASTEEEES24_vS25_EENS_8epilogue10collective18CollectiveEpilogueINS29_23Sm100TmaWarpSpecializedILi4ELi2ELi32ELb1ELb0EEEJNS5_IJSG_SG_SH_EEENS5_IJNSN_ISG_SC_EENSN_ISO_SC_EEEEENS_10bfloat16_tESM_S2I_SM_NS29_6fusion15FusionCallbacksIS2D_NS2J_17LinearCombinationIS2I_fS2I_fLNS_15FloatRoundStyleE2EEES2E_S2H_JEEENS4_5SM1004TMEM4LOAD26SM100_TMEM_LOAD_32dp32b32xENS4_13SM90_TMA_LOADENS1L_INS1M_ILi2ELi4ELi3EEENS1O_ILi16EEENSN_INS5_IJS1Q_SO_EEENS5_IJSO_SC_EEEEEEENS4_39AutoVectorizingCopyWithAssumedAlignmentILi128EEENS4_14SM90_TMA_STOREES2Z_S31_S31_EEEvvEEEEvNT_6ParamsE:
	.zero		3968


//--------------------- SYMBOLS --------------------------

	.type		.nv.reservedSmem.offset0,@object
	.size		.nv.reservedSmem.offset0,0x4
	.type		.nv.reservedSmem.cap,@object
	.size		.nv.reservedSmem.cap,0x4
	.type		__assertfail,@function
